//
// Generated by NVIDIA NVVM Compiler
//
// Compiler Build ID: CL-36424714
// Cuda compilation tools, release 13.0, V13.0.88
// Based on NVVM 20.0.0
//

.version 9.0
.target sm_100
.address_size 64

	// .globl	_Z19nms_kernel_ultimatePK3BoxifPy
// _ZZN3cub18CUB_300001_SM_10006detail10merge_sort30DeviceMergeSortBlockSortKernelINS2_10policy_hubIN6thrust24THRUST_300001_SM_1000_NS6detail15normal_iteratorINS6_10device_ptrI3BoxEEEEE9Policy600ESC_PNS0_8NullTypeESC_SG_j13BoxComparatorSA_SF_EEvbT0_T1_T2_T3_T4_PT6_PT7_T5_NS1_7vsmem_tEE19static_temp_storage has been demoted
// _ZZN3cub18CUB_300001_SM_10006detail10merge_sort26DeviceMergeSortMergeKernelINS2_10policy_hubIN6thrust24THRUST_300001_SM_1000_NS6detail15normal_iteratorINS6_10device_ptrI3BoxEEEEE9Policy600ESC_PNS0_8NullTypeESC_SG_j13BoxComparatorSA_SF_EEvbT2_T3_T4_PT6_PT7_T5_PSK_SK_NS1_7vsmem_tEE19static_temp_storage has been demoted
// _ZZN3cub18CUB_300001_SM_10006detail10merge_sort30DeviceMergeSortBlockSortKernelINS2_10policy_hubIN6thrust24THRUST_300001_SM_1000_NS6detail15normal_iteratorINS6_10device_ptrI3BoxEEEEE9Policy600ESC_PNS0_8NullTypeESC_SG_m13BoxComparatorSA_SF_EEvbT0_T1_T2_T3_T4_PT6_PT7_T5_NS1_7vsmem_tEE19static_temp_storage has been demoted
// _ZZN3cub18CUB_300001_SM_10006detail10merge_sort26DeviceMergeSortMergeKernelINS2_10policy_hubIN6thrust24THRUST_300001_SM_1000_NS6detail15normal_iteratorINS6_10device_ptrI3BoxEEEEE9Policy600ESC_PNS0_8NullTypeESC_SG_m13BoxComparatorSA_SF_EEvbT2_T3_T4_PT6_PT7_T5_PSK_SK_NS1_7vsmem_tEE19static_temp_storage has been demoted
.global .align 1 .b8 _ZN34_INTERNAL_98930393_4_k_cu_f28c5b784cuda3std3__45__cpo5beginE[1];
.global .align 1 .b8 _ZN34_INTERNAL_98930393_4_k_cu_f28c5b784cuda3std3__45__cpo3endE[1];
.global .align 1 .b8 _ZN34_INTERNAL_98930393_4_k_cu_f28c5b784cuda3std3__45__cpo6cbeginE[1];
.global .align 1 .b8 _ZN34_INTERNAL_98930393_4_k_cu_f28c5b784cuda3std3__45__cpo4cendE[1];
.global .align 1 .b8 _ZN34_INTERNAL_98930393_4_k_cu_f28c5b784cuda3std3__45__cpo6rbeginE[1];
.global .align 1 .b8 _ZN34_INTERNAL_98930393_4_k_cu_f28c5b784cuda3std3__45__cpo4rendE[1];
.global .align 1 .b8 _ZN34_INTERNAL_98930393_4_k_cu_f28c5b784cuda3std3__45__cpo7crbeginE[1];
.global .align 1 .b8 _ZN34_INTERNAL_98930393_4_k_cu_f28c5b784cuda3std3__45__cpo5crendE[1];
.global .align 1 .b8 _ZN34_INTERNAL_98930393_4_k_cu_f28c5b784cuda3std3__436_GLOBAL__N__98930393_4_k_cu_f28c5b786ignoreE[1];
.global .align 1 .b8 _ZN34_INTERNAL_98930393_4_k_cu_f28c5b784cuda3std3__419piecewise_constructE[1];
.global .align 1 .b8 _ZN34_INTERNAL_98930393_4_k_cu_f28c5b784cuda3std3__48in_placeE[1];
.global .align 1 .b8 _ZN34_INTERNAL_98930393_4_k_cu_f28c5b784cuda3std3__420unreachable_sentinelE[1];
.global .align 1 .b8 _ZN34_INTERNAL_98930393_4_k_cu_f28c5b784cuda3std3__47nulloptE[1];
.global .align 1 .b8 _ZN34_INTERNAL_98930393_4_k_cu_f28c5b784cuda3std3__48unexpectE[1];
.global .align 1 .b8 _ZN34_INTERNAL_98930393_4_k_cu_f28c5b784cuda3std6ranges3__45__cpo4swapE[1];
.global .align 1 .b8 _ZN34_INTERNAL_98930393_4_k_cu_f28c5b784cuda3std6ranges3__45__cpo9iter_moveE[1];
.global .align 1 .b8 _ZN34_INTERNAL_98930393_4_k_cu_f28c5b784cuda3std6ranges3__45__cpo5beginE[1];
.global .align 1 .b8 _ZN34_INTERNAL_98930393_4_k_cu_f28c5b784cuda3std6ranges3__45__cpo3endE[1];
.global .align 1 .b8 _ZN34_INTERNAL_98930393_4_k_cu_f28c5b784cuda3std6ranges3__45__cpo6cbeginE[1];
.global .align 1 .b8 _ZN34_INTERNAL_98930393_4_k_cu_f28c5b784cuda3std6ranges3__45__cpo4cendE[1];
.global .align 1 .b8 _ZN34_INTERNAL_98930393_4_k_cu_f28c5b784cuda3std6ranges3__45__cpo7advanceE[1];
.global .align 1 .b8 _ZN34_INTERNAL_98930393_4_k_cu_f28c5b784cuda3std6ranges3__45__cpo9iter_swapE[1];
.global .align 1 .b8 _ZN34_INTERNAL_98930393_4_k_cu_f28c5b784cuda3std6ranges3__45__cpo4nextE[1];
.global .align 1 .b8 _ZN34_INTERNAL_98930393_4_k_cu_f28c5b784cuda3std6ranges3__45__cpo4prevE[1];
.global .align 1 .b8 _ZN34_INTERNAL_98930393_4_k_cu_f28c5b784cuda3std6ranges3__45__cpo4dataE[1];
.global .align 1 .b8 _ZN34_INTERNAL_98930393_4_k_cu_f28c5b784cuda3std6ranges3__45__cpo5cdataE[1];
.global .align 1 .b8 _ZN34_INTERNAL_98930393_4_k_cu_f28c5b784cuda3std6ranges3__45__cpo4sizeE[1];
.global .align 1 .b8 _ZN34_INTERNAL_98930393_4_k_cu_f28c5b784cuda3std6ranges3__45__cpo5ssizeE[1];
.global .align 1 .b8 _ZN34_INTERNAL_98930393_4_k_cu_f28c5b784cuda3std6ranges3__45__cpo8distanceE[1];
.global .align 1 .b8 _ZN34_INTERNAL_98930393_4_k_cu_f28c5b786thrust24THRUST_300001_SM_1000_NS8cuda_cub3parE[1];
.global .align 1 .b8 _ZN34_INTERNAL_98930393_4_k_cu_f28c5b786thrust24THRUST_300001_SM_1000_NS8cuda_cub10par_nosyncE[1];
.global .align 1 .b8 _ZN34_INTERNAL_98930393_4_k_cu_f28c5b786thrust24THRUST_300001_SM_1000_NS6system6detail10sequential3seqE[1];
.global .align 1 .b8 _ZN34_INTERNAL_98930393_4_k_cu_f28c5b786thrust24THRUST_300001_SM_1000_NS6system3cpp3parE[1];
.global .align 1 .b8 _ZN34_INTERNAL_98930393_4_k_cu_f28c5b786thrust24THRUST_300001_SM_1000_NS12placeholders2_1E[1];
.global .align 1 .b8 _ZN34_INTERNAL_98930393_4_k_cu_f28c5b786thrust24THRUST_300001_SM_1000_NS12placeholders2_2E[1];
.global .align 1 .b8 _ZN34_INTERNAL_98930393_4_k_cu_f28c5b786thrust24THRUST_300001_SM_1000_NS12placeholders2_3E[1];
.global .align 1 .b8 _ZN34_INTERNAL_98930393_4_k_cu_f28c5b786thrust24THRUST_300001_SM_1000_NS12placeholders2_4E[1];
.global .align 1 .b8 _ZN34_INTERNAL_98930393_4_k_cu_f28c5b786thrust24THRUST_300001_SM_1000_NS12placeholders2_5E[1];
.global .align 1 .b8 _ZN34_INTERNAL_98930393_4_k_cu_f28c5b786thrust24THRUST_300001_SM_1000_NS12placeholders2_6E[1];
.global .align 1 .b8 _ZN34_INTERNAL_98930393_4_k_cu_f28c5b786thrust24THRUST_300001_SM_1000_NS12placeholders2_7E[1];
.global .align 1 .b8 _ZN34_INTERNAL_98930393_4_k_cu_f28c5b786thrust24THRUST_300001_SM_1000_NS12placeholders2_8E[1];
.global .align 1 .b8 _ZN34_INTERNAL_98930393_4_k_cu_f28c5b786thrust24THRUST_300001_SM_1000_NS12placeholders2_9E[1];
.global .align 1 .b8 _ZN34_INTERNAL_98930393_4_k_cu_f28c5b786thrust24THRUST_300001_SM_1000_NS12placeholders3_10E[1];
.global .align 1 .b8 _ZN34_INTERNAL_98930393_4_k_cu_f28c5b786thrust24THRUST_300001_SM_1000_NS3seqE[1];
.global .align 1 .b8 _ZN34_INTERNAL_98930393_4_k_cu_f28c5b786thrust24THRUST_300001_SM_1000_NS6deviceE[1];

.visible .entry _Z19nms_kernel_ultimatePK3BoxifPy(
	.param .u64 .ptr .align 1 _Z19nms_kernel_ultimatePK3BoxifPy_param_0,
	.param .u32 _Z19nms_kernel_ultimatePK3BoxifPy_param_1,
	.param .f32 _Z19nms_kernel_ultimatePK3BoxifPy_param_2,
	.param .u64 .ptr .align 1 _Z19nms_kernel_ultimatePK3BoxifPy_param_3
)
{
	.reg .pred 	%p<43>;
	.reg .b32 	%r<38>;
	.reg .b32 	%f<170>;
	.reg .b64 	%rd<87>;

	ld.param.u64 	%rd28, [_Z19nms_kernel_ultimatePK3BoxifPy_param_0];
	ld.param.u32 	%r16, [_Z19nms_kernel_ultimatePK3BoxifPy_param_1];
	ld.param.f32 	%f7, [_Z19nms_kernel_ultimatePK3BoxifPy_param_2];
	ld.param.u64 	%rd27, [_Z19nms_kernel_ultimatePK3BoxifPy_param_3];
	cvta.to.global.u64 	%rd1, %rd28;
	mov.u32 	%r17, %ctaid.y;
	mov.u32 	%r18, %ntid.y;
	mov.u32 	%r19, %tid.y;
	mad.lo.s32 	%r1, %r17, %r18, %r19;
	setp.ge.s32 	%p1, %r1, %r16;
	@%p1 bra 	$L__BB0_37;
	mul.wide.u32 	%rd29, %r1, 24;
	add.s64 	%rd30, %rd1, %rd29;
	ld.global.f32 	%f1, [%rd30];
	ld.global.f32 	%f2, [%rd30+4];
	ld.global.f32 	%f3, [%rd30+8];
	ld.global.f32 	%f4, [%rd30+12];
	ld.global.f32 	%f5, [%rd30+20];
	add.s32 	%r21, %r16, 63;
	shr.u32 	%r2, %r21, 6;
	sub.f32 	%f8, %f3, %f1;
	sub.f32 	%f9, %f4, %f2;
	mul.f32 	%f6, %f8, %f9;
	mul.lo.s32 	%r3, %r2, %r1;
	cvta.to.global.u64 	%rd2, %rd27;
	mov.b32 	%r35, 0;
$L__BB0_2:
	shl.b32 	%r5, %r35, 6;
	setp.le.u32 	%p2, %r5, %r1;
	@%p2 bra 	$L__BB0_17;
	mov.b64 	%rd86, 0;
	mov.b32 	%r36, 0;
$L__BB0_4:
	add.s32 	%r7, %r36, %r5;
	setp.ge.s32 	%p25, %r7, %r16;
	@%p25 bra 	$L__BB0_36;
	mul.wide.u32 	%rd60, %r7, 24;
	add.s64 	%rd61, %rd1, %rd60;
	add.s64 	%rd4, %rd61, 20;
	ld.global.f32 	%f90, [%rd61+20];
	setp.neu.f32 	%p26, %f5, %f90;
	@%p26 bra 	$L__BB0_7;
	ld.global.f32 	%f91, [%rd4+-20];
	max.f32 	%f92, %f1, %f91;
	ld.global.f32 	%f93, [%rd4+-16];
	max.f32 	%f94, %f2, %f93;
	ld.global.f32 	%f95, [%rd4+-12];
	min.f32 	%f96, %f3, %f95;
	ld.global.f32 	%f97, [%rd4+-8];
	min.f32 	%f98, %f4, %f97;
	sub.f32 	%f99, %f96, %f92;
	max.f32 	%f100, %f99, 0f00000000;
	sub.f32 	%f101, %f98, %f94;
	max.f32 	%f102, %f101, 0f00000000;
	mul.f32 	%f103, %f100, %f102;
	sub.f32 	%f104, %f95, %f91;
	sub.f32 	%f105, %f97, %f93;
	fma.rn.f32 	%f106, %f104, %f105, %f6;
	sub.f32 	%f107, %f106, %f103;
	setp.le.f32 	%p27, %f107, 0f00000000;
	div.rn.f32 	%f108, %f103, %f107;
	selp.f32 	%f109, 0f00000000, %f108, %p27;
	setp.gt.f32 	%p28, %f109, %f7;
	mov.b64 	%rd62, 1;
	shl.b64 	%rd63, %rd62, %r36;
	selp.b64 	%rd64, %rd63, 0, %p28;
	or.b64  	%rd86, %rd64, %rd86;
$L__BB0_7:
	add.s32 	%r28, %r7, 1;
	setp.ge.s32 	%p29, %r28, %r16;
	@%p29 bra 	$L__BB0_36;
	ld.global.f32 	%f110, [%rd4+24];
	setp.neu.f32 	%p30, %f5, %f110;
	@%p30 bra 	$L__BB0_10;
	ld.global.f32 	%f111, [%rd4+4];
	max.f32 	%f112, %f1, %f111;
	ld.global.f32 	%f113, [%rd4+8];
	max.f32 	%f114, %f2, %f113;
	ld.global.f32 	%f115, [%rd4+12];
	min.f32 	%f116, %f3, %f115;
	ld.global.f32 	%f117, [%rd4+16];
	min.f32 	%f118, %f4, %f117;
	sub.f32 	%f119, %f116, %f112;
	max.f32 	%f120, %f119, 0f00000000;
	sub.f32 	%f121, %f118, %f114;
	max.f32 	%f122, %f121, 0f00000000;
	mul.f32 	%f123, %f120, %f122;
	sub.f32 	%f124, %f115, %f111;
	sub.f32 	%f125, %f117, %f113;
	fma.rn.f32 	%f126, %f124, %f125, %f6;
	sub.f32 	%f127, %f126, %f123;
	setp.le.f32 	%p31, %f127, 0f00000000;
	div.rn.f32 	%f128, %f123, %f127;
	selp.f32 	%f129, 0f00000000, %f128, %p31;
	setp.gt.f32 	%p32, %f129, %f7;
	add.s32 	%r29, %r36, 1;
	mov.b64 	%rd65, 1;
	shl.b64 	%rd66, %rd65, %r29;
	selp.b64 	%rd67, %rd66, 0, %p32;
	or.b64  	%rd86, %rd67, %rd86;
$L__BB0_10:
	add.s32 	%r30, %r7, 2;
	setp.ge.s32 	%p33, %r30, %r16;
	@%p33 bra 	$L__BB0_36;
	ld.global.f32 	%f130, [%rd4+48];
	setp.neu.f32 	%p34, %f5, %f130;
	@%p34 bra 	$L__BB0_13;
	ld.global.f32 	%f131, [%rd4+28];
	max.f32 	%f132, %f1, %f131;
	ld.global.f32 	%f133, [%rd4+32];
	max.f32 	%f134, %f2, %f133;
	ld.global.f32 	%f135, [%rd4+36];
	min.f32 	%f136, %f3, %f135;
	ld.global.f32 	%f137, [%rd4+40];
	min.f32 	%f138, %f4, %f137;
	sub.f32 	%f139, %f136, %f132;
	max.f32 	%f140, %f139, 0f00000000;
	sub.f32 	%f141, %f138, %f134;
	max.f32 	%f142, %f141, 0f00000000;
	mul.f32 	%f143, %f140, %f142;
	sub.f32 	%f144, %f135, %f131;
	sub.f32 	%f145, %f137, %f133;
	fma.rn.f32 	%f146, %f144, %f145, %f6;
	sub.f32 	%f147, %f146, %f143;
	setp.le.f32 	%p35, %f147, 0f00000000;
	div.rn.f32 	%f148, %f143, %f147;
	selp.f32 	%f149, 0f00000000, %f148, %p35;
	setp.gt.f32 	%p36, %f149, %f7;
	add.s32 	%r31, %r36, 2;
	mov.b64 	%rd68, 1;
	shl.b64 	%rd69, %rd68, %r31;
	selp.b64 	%rd70, %rd69, 0, %p36;
	or.b64  	%rd86, %rd70, %rd86;
$L__BB0_13:
	add.s32 	%r32, %r7, 3;
	setp.ge.s32 	%p37, %r32, %r16;
	@%p37 bra 	$L__BB0_36;
	ld.global.f32 	%f150, [%rd4+72];
	setp.neu.f32 	%p38, %f5, %f150;
	@%p38 bra 	$L__BB0_16;
	ld.global.f32 	%f151, [%rd4+52];
	max.f32 	%f152, %f1, %f151;
	ld.global.f32 	%f153, [%rd4+56];
	max.f32 	%f154, %f2, %f153;
	ld.global.f32 	%f155, [%rd4+60];
	min.f32 	%f156, %f3, %f155;
	ld.global.f32 	%f157, [%rd4+64];
	min.f32 	%f158, %f4, %f157;
	sub.f32 	%f159, %f156, %f152;
	max.f32 	%f160, %f159, 0f00000000;
	sub.f32 	%f161, %f158, %f154;
	max.f32 	%f162, %f161, 0f00000000;
	mul.f32 	%f163, %f160, %f162;
	sub.f32 	%f164, %f155, %f151;
	sub.f32 	%f165, %f157, %f153;
	fma.rn.f32 	%f166, %f164, %f165, %f6;
	sub.f32 	%f167, %f166, %f163;
	setp.le.f32 	%p39, %f167, 0f00000000;
	div.rn.f32 	%f168, %f163, %f167;
	selp.f32 	%f169, 0f00000000, %f168, %p39;
	setp.gt.f32 	%p40, %f169, %f7;
	add.s32 	%r33, %r36, 3;
	mov.b64 	%rd71, 1;
	shl.b64 	%rd72, %rd71, %r33;
	selp.b64 	%rd73, %rd72, 0, %p40;
	or.b64  	%rd86, %rd73, %rd86;
$L__BB0_16:
	add.s32 	%r36, %r36, 4;
	setp.eq.s32 	%p41, %r36, 64;
	@%p41 bra 	$L__BB0_36;
	bra.uni 	$L__BB0_4;
$L__BB0_17:
	add.s32 	%r22, %r5, 64;
	setp.le.u32 	%p3, %r22, %r1;
	mov.b64 	%rd86, 0;
	@%p3 bra 	$L__BB0_36;
	mov.b64 	%rd86, 0;
	mov.b32 	%r37, 0;
$L__BB0_19:
	add.s32 	%r10, %r37, %r5;
	setp.ge.s32 	%p4, %r10, %r16;
	@%p4 bra 	$L__BB0_36;
	setp.le.u32 	%p5, %r10, %r1;
	@%p5 bra 	$L__BB0_23;
	mul.wide.u32 	%rd33, %r10, 24;
	add.s64 	%rd34, %rd1, %rd33;
	add.s64 	%rd14, %rd34, 20;
	ld.global.f32 	%f10, [%rd34+20];
	setp.neu.f32 	%p6, %f5, %f10;
	@%p6 bra 	$L__BB0_23;
	ld.global.f32 	%f11, [%rd14+-20];
	max.f32 	%f12, %f1, %f11;
	ld.global.f32 	%f13, [%rd14+-16];
	max.f32 	%f14, %f2, %f13;
	ld.global.f32 	%f15, [%rd14+-12];
	min.f32 	%f16, %f3, %f15;
	ld.global.f32 	%f17, [%rd14+-8];
	min.f32 	%f18, %f4, %f17;
	sub.f32 	%f19, %f16, %f12;
	max.f32 	%f20, %f19, 0f00000000;
	sub.f32 	%f21, %f18, %f14;
	max.f32 	%f22, %f21, 0f00000000;
	mul.f32 	%f23, %f20, %f22;
	sub.f32 	%f24, %f15, %f11;
	sub.f32 	%f25, %f17, %f13;
	fma.rn.f32 	%f26, %f24, %f25, %f6;
	sub.f32 	%f27, %f26, %f23;
	setp.le.f32 	%p7, %f27, 0f00000000;
	div.rn.f32 	%f28, %f23, %f27;
	selp.f32 	%f29, 0f00000000, %f28, %p7;
	setp.gt.f32 	%p8, %f29, %f7;
	mov.b64 	%rd35, 1;
	shl.b64 	%rd36, %rd35, %r37;
	selp.b64 	%rd37, %rd36, 0, %p8;
	or.b64  	%rd86, %rd37, %rd86;
$L__BB0_23:
	add.s32 	%r11, %r10, 1;
	setp.ge.s32 	%p9, %r11, %r16;
	@%p9 bra 	$L__BB0_36;
	setp.le.u32 	%p10, %r11, %r1;
	@%p10 bra 	$L__BB0_27;
	cvt.u64.u32 	%rd38, %r5;
	cvt.u64.u32 	%rd39, %r37;
	add.s64 	%rd40, %rd39, %rd38;
	mad.lo.s64 	%rd41, %rd40, 24, %rd1;
	add.s64 	%rd17, %rd41, 20;
	ld.global.f32 	%f30, [%rd41+44];
	setp.neu.f32 	%p11, %f5, %f30;
	@%p11 bra 	$L__BB0_27;
	ld.global.f32 	%f31, [%rd17+4];
	max.f32 	%f32, %f1, %f31;
	ld.global.f32 	%f33, [%rd17+8];
	max.f32 	%f34, %f2, %f33;
	ld.global.f32 	%f35, [%rd17+12];
	min.f32 	%f36, %f3, %f35;
	ld.global.f32 	%f37, [%rd17+16];
	min.f32 	%f38, %f4, %f37;
	sub.f32 	%f39, %f36, %f32;
	max.f32 	%f40, %f39, 0f00000000;
	sub.f32 	%f41, %f38, %f34;
	max.f32 	%f42, %f41, 0f00000000;
	mul.f32 	%f43, %f40, %f42;
	sub.f32 	%f44, %f35, %f31;
	sub.f32 	%f45, %f37, %f33;
	fma.rn.f32 	%f46, %f44, %f45, %f6;
	sub.f32 	%f47, %f46, %f43;
	setp.le.f32 	%p12, %f47, 0f00000000;
	div.rn.f32 	%f48, %f43, %f47;
	selp.f32 	%f49, 0f00000000, %f48, %p12;
	setp.gt.f32 	%p13, %f49, %f7;
	add.s32 	%r24, %r37, 1;
	mov.b64 	%rd42, 1;
	shl.b64 	%rd43, %rd42, %r24;
	selp.b64 	%rd44, %rd43, 0, %p13;
	or.b64  	%rd86, %rd44, %rd86;
$L__BB0_27:
	add.s32 	%r12, %r10, 2;
	setp.ge.s32 	%p14, %r12, %r16;
	@%p14 bra 	$L__BB0_36;
	setp.le.u32 	%p15, %r12, %r1;
	@%p15 bra 	$L__BB0_31;
	cvt.u64.u32 	%rd45, %r5;
	cvt.u64.u32 	%rd46, %r37;
	add.s64 	%rd47, %rd46, %rd45;
	mad.lo.s64 	%rd48, %rd47, 24, %rd1;
	add.s64 	%rd20, %rd48, 20;
	ld.global.f32 	%f50, [%rd48+68];
	setp.neu.f32 	%p16, %f5, %f50;
	@%p16 bra 	$L__BB0_31;
	ld.global.f32 	%f51, [%rd20+28];
	max.f32 	%f52, %f1, %f51;
	ld.global.f32 	%f53, [%rd20+32];
	max.f32 	%f54, %f2, %f53;
	ld.global.f32 	%f55, [%rd20+36];
	min.f32 	%f56, %f3, %f55;
	ld.global.f32 	%f57, [%rd20+40];
	min.f32 	%f58, %f4, %f57;
	sub.f32 	%f59, %f56, %f52;
	max.f32 	%f60, %f59, 0f00000000;
	sub.f32 	%f61, %f58, %f54;
	max.f32 	%f62, %f61, 0f00000000;
	mul.f32 	%f63, %f60, %f62;
	sub.f32 	%f64, %f55, %f51;
	sub.f32 	%f65, %f57, %f53;
	fma.rn.f32 	%f66, %f64, %f65, %f6;
	sub.f32 	%f67, %f66, %f63;
	setp.le.f32 	%p17, %f67, 0f00000000;
	div.rn.f32 	%f68, %f63, %f67;
	selp.f32 	%f69, 0f00000000, %f68, %p17;
	setp.gt.f32 	%p18, %f69, %f7;
	add.s32 	%r25, %r37, 2;
	mov.b64 	%rd49, 1;
	shl.b64 	%rd50, %rd49, %r25;
	selp.b64 	%rd51, %rd50, 0, %p18;
	or.b64  	%rd86, %rd51, %rd86;
$L__BB0_31:
	add.s32 	%r13, %r10, 3;
	setp.ge.s32 	%p19, %r13, %r16;
	@%p19 bra 	$L__BB0_36;
	setp.le.u32 	%p20, %r13, %r1;
	@%p20 bra 	$L__BB0_35;
	cvt.u64.u32 	%rd52, %r5;
	cvt.u64.u32 	%rd53, %r37;
	add.s64 	%rd54, %rd53, %rd52;
	mad.lo.s64 	%rd55, %rd54, 24, %rd1;
	add.s64 	%rd23, %rd55, 20;
	ld.global.f32 	%f70, [%rd55+92];
	setp.neu.f32 	%p21, %f5, %f70;
	@%p21 bra 	$L__BB0_35;
	ld.global.f32 	%f71, [%rd23+52];
	max.f32 	%f72, %f1, %f71;
	ld.global.f32 	%f73, [%rd23+56];
	max.f32 	%f74, %f2, %f73;
	ld.global.f32 	%f75, [%rd23+60];
	min.f32 	%f76, %f3, %f75;
	ld.global.f32 	%f77, [%rd23+64];
	min.f32 	%f78, %f4, %f77;
	sub.f32 	%f79, %f76, %f72;
	max.f32 	%f80, %f79, 0f00000000;
	sub.f32 	%f81, %f78, %f74;
	max.f32 	%f82, %f81, 0f00000000;
	mul.f32 	%f83, %f80, %f82;
	sub.f32 	%f84, %f75, %f71;
	sub.f32 	%f85, %f77, %f73;
	fma.rn.f32 	%f86, %f84, %f85, %f6;
	sub.f32 	%f87, %f86, %f83;
	setp.le.f32 	%p22, %f87, 0f00000000;
	div.rn.f32 	%f88, %f83, %f87;
	selp.f32 	%f89, 0f00000000, %f88, %p22;
	setp.gt.f32 	%p23, %f89, %f7;
	add.s32 	%r26, %r37, 3;
	mov.b64 	%rd56, 1;
	shl.b64 	%rd57, %rd56, %r26;
	selp.b64 	%rd58, %rd57, 0, %p23;
	or.b64  	%rd86, %rd58, %rd86;
$L__BB0_35:
	add.s32 	%r37, %r37, 4;
	setp.ne.s32 	%p24, %r37, 64;
	@%p24 bra 	$L__BB0_19;
$L__BB0_36:
	add.s32 	%r34, %r35, %r3;
	mul.wide.u32 	%rd74, %r34, 8;
	add.s64 	%rd75, %rd2, %rd74;
	st.global.u64 	[%rd75], %rd86;
	add.s32 	%r35, %r35, 1;
	setp.ne.s32 	%p42, %r35, %r2;
	@%p42 bra 	$L__BB0_2;
$L__BB0_37:
	ret;

}
	// .globl	_ZN3cub18CUB_300001_SM_10006detail11EmptyKernelIvEEvv
.visible .entry _ZN3cub18CUB_300001_SM_10006detail11EmptyKernelIvEEvv()
{


	ret;

}
	// .globl	_ZN3cub18CUB_300001_SM_10006detail8for_each13static_kernelINS2_12policy_hub_t12policy_500_tEmN6thrust24THRUST_300001_SM_1000_NS8cuda_cub20__uninitialized_fill7functorINS7_10device_ptrI3BoxEESC_EEEEvT0_T1_
.visible .entry _ZN3cub18CUB_300001_SM_10006detail8for_each13static_kernelINS2_12policy_hub_t12policy_500_tEmN6thrust24THRUST_300001_SM_1000_NS8cuda_cub20__uninitialized_fill7functorINS7_10device_ptrI3BoxEESC_EEEEvT0_T1_(
	.param .u64 _ZN3cub18CUB_300001_SM_10006detail8for_each13static_kernelINS2_12policy_hub_t12policy_500_tEmN6thrust24THRUST_300001_SM_1000_NS8cuda_cub20__uninitialized_fill7functorINS7_10device_ptrI3BoxEESC_EEEEvT0_T1__param_0,
	.param .align 8 .b8 _ZN3cub18CUB_300001_SM_10006detail8for_each13static_kernelINS2_12policy_hub_t12policy_500_tEmN6thrust24THRUST_300001_SM_1000_NS8cuda_cub20__uninitialized_fill7functorINS7_10device_ptrI3BoxEESC_EEEEvT0_T1__param_1[32]
)
.maxntid 256
{
	.reg .pred 	%p<4>;
	.reg .b32 	%r<5>;
	.reg .b32 	%f<13>;
	.reg .b64 	%rd<14>;

	ld.param.u64 	%rd4, [_ZN3cub18CUB_300001_SM_10006detail8for_each13static_kernelINS2_12policy_hub_t12policy_500_tEmN6thrust24THRUST_300001_SM_1000_NS8cuda_cub20__uninitialized_fill7functorINS7_10device_ptrI3BoxEESC_EEEEvT0_T1__param_1];
	ld.param.u64 	%rd5, [_ZN3cub18CUB_300001_SM_10006detail8for_each13static_kernelINS2_12policy_hub_t12policy_500_tEmN6thrust24THRUST_300001_SM_1000_NS8cuda_cub20__uninitialized_fill7functorINS7_10device_ptrI3BoxEESC_EEEEvT0_T1__param_0];
	ld.param.v2.f32 	{%f11, %f12}, [_ZN3cub18CUB_300001_SM_10006detail8for_each13static_kernelINS2_12policy_hub_t12policy_500_tEmN6thrust24THRUST_300001_SM_1000_NS8cuda_cub20__uninitialized_fill7functorINS7_10device_ptrI3BoxEESC_EEEEvT0_T1__param_1+24];
	ld.param.v2.f32 	{%f9, %f10}, [_ZN3cub18CUB_300001_SM_10006detail8for_each13static_kernelINS2_12policy_hub_t12policy_500_tEmN6thrust24THRUST_300001_SM_1000_NS8cuda_cub20__uninitialized_fill7functorINS7_10device_ptrI3BoxEESC_EEEEvT0_T1__param_1+16];
	ld.param.v2.f32 	{%f7, %f8}, [_ZN3cub18CUB_300001_SM_10006detail8for_each13static_kernelINS2_12policy_hub_t12policy_500_tEmN6thrust24THRUST_300001_SM_1000_NS8cuda_cub20__uninitialized_fill7functorINS7_10device_ptrI3BoxEESC_EEEEvT0_T1__param_1+8];
	mov.u32 	%r2, %ctaid.x;
	mul.wide.u32 	%rd1, %r2, 512;
	sub.s64 	%rd2, %rd5, %rd1;
	setp.lt.u64 	%p1, %rd2, 512;
	@%p1 bra 	$L__BB2_2;
	mov.u32 	%r4, %tid.x;
	cvta.to.global.u64 	%rd10, %rd4;
	cvt.u64.u32 	%rd11, %r4;
	add.s64 	%rd12, %rd1, %rd11;
	mad.lo.s64 	%rd13, %rd12, 24, %rd10;
	st.global.f32 	[%rd13], %f7;
	st.global.f32 	[%rd13+4], %f8;
	st.global.f32 	[%rd13+8], %f9;
	st.global.f32 	[%rd13+12], %f10;
	st.global.f32 	[%rd13+16], %f11;
	st.global.f32 	[%rd13+20], %f12;
	st.global.f32 	[%rd13+6144], %f7;
	st.global.f32 	[%rd13+6148], %f8;
	st.global.f32 	[%rd13+6152], %f9;
	st.global.f32 	[%rd13+6156], %f10;
	st.global.f32 	[%rd13+6160], %f11;
	st.global.f32 	[%rd13+6164], %f12;
	bra.uni 	$L__BB2_6;
$L__BB2_2:
	cvta.to.global.u64 	%rd6, %rd4;
	mov.u32 	%r1, %tid.x;
	cvt.u64.u32 	%rd7, %r1;
	setp.le.u64 	%p2, %rd2, %rd7;
	add.s64 	%rd8, %rd1, %rd7;
	mad.lo.s64 	%rd3, %rd8, 24, %rd6;
	@%p2 bra 	$L__BB2_4;
	st.global.f32 	[%rd3], %f7;
	st.global.f32 	[%rd3+4], %f8;
	st.global.f32 	[%rd3+8], %f9;
	st.global.f32 	[%rd3+12], %f10;
	st.global.f32 	[%rd3+16], %f11;
	st.global.f32 	[%rd3+20], %f12;
$L__BB2_4:
	add.s32 	%r3, %r1, 256;
	cvt.u64.u32 	%rd9, %r3;
	setp.le.u64 	%p3, %rd2, %rd9;
	@%p3 bra 	$L__BB2_6;
	st.global.f32 	[%rd3+6144], %f7;
	st.global.f32 	[%rd3+6148], %f8;
	st.global.f32 	[%rd3+6152], %f9;
	st.global.f32 	[%rd3+6156], %f10;
	st.global.f32 	[%rd3+6160], %f11;
	st.global.f32 	[%rd3+6164], %f12;
$L__BB2_6:
	ret;

}
	// .globl	_ZN3cub18CUB_300001_SM_10006detail8for_each13static_kernelINS2_12policy_hub_t12policy_500_tEmN6thrust24THRUST_300001_SM_1000_NS8cuda_cub20__uninitialized_fill7functorINS7_10device_ptrIyEEyEEEEvT0_T1_
.visible .entry _ZN3cub18CUB_300001_SM_10006detail8for_each13static_kernelINS2_12policy_hub_t12policy_500_tEmN6thrust24THRUST_300001_SM_1000_NS8cuda_cub20__uninitialized_fill7functorINS7_10device_ptrIyEEyEEEEvT0_T1_(
	.param .u64 _ZN3cub18CUB_300001_SM_10006detail8for_each13static_kernelINS2_12policy_hub_t12policy_500_tEmN6thrust24THRUST_300001_SM_1000_NS8cuda_cub20__uninitialized_fill7functorINS7_10device_ptrIyEEyEEEEvT0_T1__param_0,
	.param .align 8 .b8 _ZN3cub18CUB_300001_SM_10006detail8for_each13static_kernelINS2_12policy_hub_t12policy_500_tEmN6thrust24THRUST_300001_SM_1000_NS8cuda_cub20__uninitialized_fill7functorINS7_10device_ptrIyEEyEEEEvT0_T1__param_1[16]
)
.maxntid 256
{
	.reg .pred 	%p<4>;
	.reg .b32 	%r<5>;
	.reg .b64 	%rd<18>;

	ld.param.u64 	%rd6, [_ZN3cub18CUB_300001_SM_10006detail8for_each13static_kernelINS2_12policy_hub_t12policy_500_tEmN6thrust24THRUST_300001_SM_1000_NS8cuda_cub20__uninitialized_fill7functorINS7_10device_ptrIyEEyEEEEvT0_T1__param_1+8];
	ld.param.u64 	%rd5, [_ZN3cub18CUB_300001_SM_10006detail8for_each13static_kernelINS2_12policy_hub_t12policy_500_tEmN6thrust24THRUST_300001_SM_1000_NS8cuda_cub20__uninitialized_fill7functorINS7_10device_ptrIyEEyEEEEvT0_T1__param_1];
	ld.param.u64 	%rd7, [_ZN3cub18CUB_300001_SM_10006detail8for_each13static_kernelINS2_12policy_hub_t12policy_500_tEmN6thrust24THRUST_300001_SM_1000_NS8cuda_cub20__uninitialized_fill7functorINS7_10device_ptrIyEEyEEEEvT0_T1__param_0];
	mov.u32 	%r2, %ctaid.x;
	mul.wide.u32 	%rd1, %r2, 512;
	sub.s64 	%rd2, %rd7, %rd1;
	setp.lt.u64 	%p1, %rd2, 512;
	@%p1 bra 	$L__BB3_2;
	mov.u32 	%r4, %tid.x;
	cvta.to.global.u64 	%rd13, %rd5;
	cvt.u64.u32 	%rd14, %r4;
	add.s64 	%rd15, %rd1, %rd14;
	shl.b64 	%rd16, %rd15, 3;
	add.s64 	%rd17, %rd13, %rd16;
	st.global.u64 	[%rd17], %rd6;
	st.global.u64 	[%rd17+2048], %rd6;
	bra.uni 	$L__BB3_6;
$L__BB3_2:
	cvta.to.global.u64 	%rd8, %rd5;
	mov.u32 	%r1, %tid.x;
	cvt.u64.u32 	%rd9, %r1;
	setp.le.u64 	%p2, %rd2, %rd9;
	add.s64 	%rd10, %rd1, %rd9;
	shl.b64 	%rd11, %rd10, 3;
	add.s64 	%rd4, %rd8, %rd11;
	@%p2 bra 	$L__BB3_4;
	st.global.u64 	[%rd4], %rd6;
$L__BB3_4:
	add.s32 	%r3, %r1, 256;
	cvt.u64.u32 	%rd12, %r3;
	setp.le.u64 	%p3, %rd2, %rd12;
	@%p3 bra 	$L__BB3_6;
	st.global.u64 	[%rd4+2048], %rd6;
$L__BB3_6:
	ret;

}
	// .globl	_ZN3cub18CUB_300001_SM_10006detail10merge_sort30DeviceMergeSortBlockSortKernelINS2_10policy_hubIN6thrust24THRUST_300001_SM_1000_NS6detail15normal_iteratorINS6_10device_ptrI3BoxEEEEE9Policy600ESC_PNS0_8NullTypeESC_SG_j13BoxComparatorSA_SF_EEvbT0_T1_T2_T3_T4_PT6_PT7_T5_NS1_7vsmem_tE
.visible .entry _ZN3cub18CUB_300001_SM_10006detail10merge_sort30DeviceMergeSortBlockSortKernelINS2_10policy_hubIN6thrust24THRUST_300001_SM_1000_NS6detail15normal_iteratorINS6_10device_ptrI3BoxEEEEE9Policy600ESC_PNS0_8NullTypeESC_SG_j13BoxComparatorSA_SF_EEvbT0_T1_T2_T3_T4_PT6_PT7_T5_NS1_7vsmem_tE(
	.param .u8 _ZN3cub18CUB_300001_SM_10006detail10merge_sort30DeviceMergeSortBlockSortKernelINS2_10policy_hubIN6thrust24THRUST_300001_SM_1000_NS6detail15normal_iteratorINS6_10device_ptrI3BoxEEEEE9Policy600ESC_PNS0_8NullTypeESC_SG_j13BoxComparatorSA_SF_EEvbT0_T1_T2_T3_T4_PT6_PT7_T5_NS1_7vsmem_tE_param_0,
	.param .align 8 .b8 _ZN3cub18CUB_300001_SM_10006detail10merge_sort30DeviceMergeSortBlockSortKernelINS2_10policy_hubIN6thrust24THRUST_300001_SM_1000_NS6detail15normal_iteratorINS6_10device_ptrI3BoxEEEEE9Policy600ESC_PNS0_8NullTypeESC_SG_j13BoxComparatorSA_SF_EEvbT0_T1_T2_T3_T4_PT6_PT7_T5_NS1_7vsmem_tE_param_1[8],
	.param .u64 .ptr .align 1 _ZN3cub18CUB_300001_SM_10006detail10merge_sort30DeviceMergeSortBlockSortKernelINS2_10policy_hubIN6thrust24THRUST_300001_SM_1000_NS6detail15normal_iteratorINS6_10device_ptrI3BoxEEEEE9Policy600ESC_PNS0_8NullTypeESC_SG_j13BoxComparatorSA_SF_EEvbT0_T1_T2_T3_T4_PT6_PT7_T5_NS1_7vsmem_tE_param_2,
	.param .align 8 .b8 _ZN3cub18CUB_300001_SM_10006detail10merge_sort30DeviceMergeSortBlockSortKernelINS2_10policy_hubIN6thrust24THRUST_300001_SM_1000_NS6detail15normal_iteratorINS6_10device_ptrI3BoxEEEEE9Policy600ESC_PNS0_8NullTypeESC_SG_j13BoxComparatorSA_SF_EEvbT0_T1_T2_T3_T4_PT6_PT7_T5_NS1_7vsmem_tE_param_3[8],
	.param .u64 .ptr .align 1 _ZN3cub18CUB_300001_SM_10006detail10merge_sort30DeviceMergeSortBlockSortKernelINS2_10policy_hubIN6thrust24THRUST_300001_SM_1000_NS6detail15normal_iteratorINS6_10device_ptrI3BoxEEEEE9Policy600ESC_PNS0_8NullTypeESC_SG_j13BoxComparatorSA_SF_EEvbT0_T1_T2_T3_T4_PT6_PT7_T5_NS1_7vsmem_tE_param_4,
	.param .u32 _ZN3cub18CUB_300001_SM_10006detail10merge_sort30DeviceMergeSortBlockSortKernelINS2_10policy_hubIN6thrust24THRUST_300001_SM_1000_NS6detail15normal_iteratorINS6_10device_ptrI3BoxEEEEE9Policy600ESC_PNS0_8NullTypeESC_SG_j13BoxComparatorSA_SF_EEvbT0_T1_T2_T3_T4_PT6_PT7_T5_NS1_7vsmem_tE_param_5,
	.param .u64 .ptr .align 1 _ZN3cub18CUB_300001_SM_10006detail10merge_sort30DeviceMergeSortBlockSortKernelINS2_10policy_hubIN6thrust24THRUST_300001_SM_1000_NS6detail15normal_iteratorINS6_10device_ptrI3BoxEEEEE9Policy600ESC_PNS0_8NullTypeESC_SG_j13BoxComparatorSA_SF_EEvbT0_T1_T2_T3_T4_PT6_PT7_T5_NS1_7vsmem_tE_param_6,
	.param .u64 .ptr .align 1 _ZN3cub18CUB_300001_SM_10006detail10merge_sort30DeviceMergeSortBlockSortKernelINS2_10policy_hubIN6thrust24THRUST_300001_SM_1000_NS6detail15normal_iteratorINS6_10device_ptrI3BoxEEEEE9Policy600ESC_PNS0_8NullTypeESC_SG_j13BoxComparatorSA_SF_EEvbT0_T1_T2_T3_T4_PT6_PT7_T5_NS1_7vsmem_tE_param_7,
	.param .align 1 .b8 _ZN3cub18CUB_300001_SM_10006detail10merge_sort30DeviceMergeSortBlockSortKernelINS2_10policy_hubIN6thrust24THRUST_300001_SM_1000_NS6detail15normal_iteratorINS6_10device_ptrI3BoxEEEEE9Policy600ESC_PNS0_8NullTypeESC_SG_j13BoxComparatorSA_SF_EEvbT0_T1_T2_T3_T4_PT6_PT7_T5_NS1_7vsmem_tE_param_8[1],
	.param .align 8 .b8 _ZN3cub18CUB_300001_SM_10006detail10merge_sort30DeviceMergeSortBlockSortKernelINS2_10policy_hubIN6thrust24THRUST_300001_SM_1000_NS6detail15normal_iteratorINS6_10device_ptrI3BoxEEEEE9Policy600ESC_PNS0_8NullTypeESC_SG_j13BoxComparatorSA_SF_EEvbT0_T1_T2_T3_T4_PT6_PT7_T5_NS1_7vsmem_tE_param_9[8]
)
.maxntid 256
{
	.reg .pred 	%p<57>;
	.reg .b16 	%rs<4>;
	.reg .b32 	%r<145>;
	.reg .b32 	%f<359>;
	.reg .b64 	%rd<31>;
	// demoted variable
	.shared .align 16 .b8 _ZZN3cub18CUB_300001_SM_10006detail10merge_sort30DeviceMergeSortBlockSortKernelINS2_10policy_hubIN6thrust24THRUST_300001_SM_1000_NS6detail15normal_iteratorINS6_10device_ptrI3BoxEEEEE9Policy600ESC_PNS0_8NullTypeESC_SG_j13BoxComparatorSA_SF_EEvbT0_T1_T2_T3_T4_PT6_PT7_T5_NS1_7vsmem_tEE19static_temp_storage[12320];
	ld.param.u64 	%rd9, [_ZN3cub18CUB_300001_SM_10006detail10merge_sort30DeviceMergeSortBlockSortKernelINS2_10policy_hubIN6thrust24THRUST_300001_SM_1000_NS6detail15normal_iteratorINS6_10device_ptrI3BoxEEEEE9Policy600ESC_PNS0_8NullTypeESC_SG_j13BoxComparatorSA_SF_EEvbT0_T1_T2_T3_T4_PT6_PT7_T5_NS1_7vsmem_tE_param_3];
	ld.param.u64 	%rd10, [_ZN3cub18CUB_300001_SM_10006detail10merge_sort30DeviceMergeSortBlockSortKernelINS2_10policy_hubIN6thrust24THRUST_300001_SM_1000_NS6detail15normal_iteratorINS6_10device_ptrI3BoxEEEEE9Policy600ESC_PNS0_8NullTypeESC_SG_j13BoxComparatorSA_SF_EEvbT0_T1_T2_T3_T4_PT6_PT7_T5_NS1_7vsmem_tE_param_1];
	ld.param.u32 	%r58, [_ZN3cub18CUB_300001_SM_10006detail10merge_sort30DeviceMergeSortBlockSortKernelINS2_10policy_hubIN6thrust24THRUST_300001_SM_1000_NS6detail15normal_iteratorINS6_10device_ptrI3BoxEEEEE9Policy600ESC_PNS0_8NullTypeESC_SG_j13BoxComparatorSA_SF_EEvbT0_T1_T2_T3_T4_PT6_PT7_T5_NS1_7vsmem_tE_param_5];
	cvta.to.global.u64 	%rd1, %rd10;
	cvta.to.global.u64 	%rd2, %rd9;
	mov.u32 	%r59, %ctaid.x;
	mov.u32 	%r60, %nctaid.x;
	shl.b32 	%r1, %r59, 9;
	add.s32 	%r61, %r60, -1;
	setp.ge.u32 	%p9, %r59, %r61;
	@%p9 bra 	$L__BB4_18;
	// begin inline asm
	griddepcontrol.wait;
	// end inline asm
	cvt.u64.u32 	%rd20, %r1;
	mov.u32 	%r2, %tid.x;
	and.b32  	%r3, %r2, 31;
	shl.b32 	%r102, %r2, 1;
	and.b32  	%r4, %r102, 1984;
	or.b32  	%r103, %r4, %r3;
	cvt.u64.u32 	%rd21, %r103;
	add.s64 	%rd3, %rd21, %rd20;
	mad.lo.s64 	%rd22, %rd3, 24, %rd1;
	ld.global.f32 	%f231, [%rd22];
	ld.global.f32 	%f232, [%rd22+4];
	ld.global.f32 	%f233, [%rd22+8];
	ld.global.f32 	%f234, [%rd22+12];
	ld.global.f32 	%f235, [%rd22+16];
	ld.global.f32 	%f236, [%rd22+20];
	ld.global.f32 	%f237, [%rd22+768];
	ld.global.f32 	%f238, [%rd22+772];
	ld.global.f32 	%f239, [%rd22+776];
	ld.global.f32 	%f240, [%rd22+780];
	ld.global.f32 	%f241, [%rd22+784];
	ld.global.f32 	%f242, [%rd22+788];
	// begin inline asm
	mov.u32 %r101, %laneid;
	// end inline asm
	add.s32 	%r104, %r101, %r4;
	mov.u32 	%r105, _ZZN3cub18CUB_300001_SM_10006detail10merge_sort30DeviceMergeSortBlockSortKernelINS2_10policy_hubIN6thrust24THRUST_300001_SM_1000_NS6detail15normal_iteratorINS6_10device_ptrI3BoxEEEEE9Policy600ESC_PNS0_8NullTypeESC_SG_j13BoxComparatorSA_SF_EEvbT0_T1_T2_T3_T4_PT6_PT7_T5_NS1_7vsmem_tEE19static_temp_storage;
	mad.lo.s32 	%r5, %r104, 24, %r105;
	st.shared.v2.f32 	[%r5], {%f231, %f232};
	st.shared.v2.f32 	[%r5+8], {%f233, %f234};
	st.shared.v2.f32 	[%r5+16], {%f235, %f236};
	st.shared.v2.f32 	[%r5+768], {%f237, %f238};
	st.shared.v2.f32 	[%r5+776], {%f239, %f240};
	st.shared.v2.f32 	[%r5+784], {%f241, %f242};
	bar.warp.sync 	-1;
	mad.lo.s32 	%r6, %r101, 24, %r5;
	ld.shared.v4.f32 	{%f292, %f291, %f290, %f289}, [%r6];
	ld.shared.v4.f32 	{%f5, %f287, %f7, %f8}, [%r6+16];
	ld.shared.v4.f32 	{%f9, %f10, %f282, %f12}, [%r6+32];
	bar.sync 	0;
	// begin inline asm
	griddepcontrol.launch_dependents;
	// end inline asm
	setp.leu.f32 	%p37, %f282, %f5;
	mov.f32 	%f281, %f12;
	mov.f32 	%f283, %f10;
	mov.f32 	%f284, %f9;
	mov.f32 	%f285, %f8;
	mov.f32 	%f286, %f7;
	mov.f32 	%f288, %f5;
	@%p37 bra 	$L__BB4_3;
	mov.f32 	%f281, %f287;
	mov.f32 	%f283, %f289;
	mov.f32 	%f284, %f290;
	mov.f32 	%f285, %f291;
	mov.f32 	%f286, %f292;
	mov.f32 	%f287, %f12;
	mov.f32 	%f289, %f10;
	mov.f32 	%f290, %f9;
	mov.f32 	%f291, %f8;
	mov.f32 	%f292, %f7;
	mov.f32 	%f288, %f282;
	mov.f32 	%f282, %f5;
$L__BB4_3:
	mov.b32 	%r137, 2;
	mad.lo.s32 	%r109, %r2, 48, %r105;
$L__BB4_4:
	bar.sync 	0;
	add.s32 	%r107, %r137, -1;
	st.shared.v4.f32 	[%r109], {%f292, %f291, %f290, %f289};
	st.shared.v4.f32 	[%r109+16], {%f288, %f287, %f286, %f285};
	st.shared.v4.f32 	[%r109+32], {%f284, %f283, %f282, %f281};
	bar.sync 	0;
	neg.s32 	%r110, %r137;
	and.b32  	%r111, %r2, %r110;
	shl.b32 	%r112, %r111, 1;
	and.b32  	%r113, %r107, %r2;
	shl.b32 	%r114, %r113, 1;
	min.u32 	%r8, %r114, 512;
	min.u32 	%r9, %r112, 512;
	add.s32 	%r115, %r9, %r137;
	min.s32 	%r10, %r115, 512;
	add.s32 	%r116, %r10, %r137;
	min.s32 	%r11, %r116, 512;
	sub.s32 	%r117, %r10, %r9;
	sub.s32 	%r118, %r11, %r10;
	setp.lt.s32 	%p38, %r8, %r118;
	sub.s32 	%r119, %r8, %r118;
	selp.b32 	%r140, 0, %r119, %p38;
	min.s32 	%r138, %r117, %r8;
	setp.ge.s32 	%p39, %r140, %r138;
	@%p39 bra 	$L__BB4_7;
	add.s32 	%r14, %r10, %r8;
$L__BB4_6:
	sub.s32 	%r120, %r138, %r140;
	shr.u32 	%r121, %r120, 31;
	add.s32 	%r122, %r120, %r121;
	shr.s32 	%r123, %r122, 1;
	add.s32 	%r124, %r123, %r140;
	add.s32 	%r125, %r124, %r9;
	mov.u32 	%r126, _ZZN3cub18CUB_300001_SM_10006detail10merge_sort30DeviceMergeSortBlockSortKernelINS2_10policy_hubIN6thrust24THRUST_300001_SM_1000_NS6detail15normal_iteratorINS6_10device_ptrI3BoxEEEEE9Policy600ESC_PNS0_8NullTypeESC_SG_j13BoxComparatorSA_SF_EEvbT0_T1_T2_T3_T4_PT6_PT7_T5_NS1_7vsmem_tEE19static_temp_storage;
	mad.lo.s32 	%r127, %r125, 24, %r126;
	ld.shared.f32 	%f243, [%r127+16];
	not.b32 	%r128, %r124;
	add.s32 	%r129, %r14, %r128;
	mad.lo.s32 	%r130, %r129, 24, %r126;
	ld.shared.f32 	%f244, [%r130+16];
	setp.leu.f32 	%p40, %f244, %f243;
	add.s32 	%r131, %r124, 1;
	selp.b32 	%r140, %r131, %r140, %p40;
	selp.b32 	%r138, %r138, %r124, %p40;
	setp.lt.s32 	%p41, %r140, %r138;
	@%p41 bra 	$L__BB4_6;
$L__BB4_7:
	add.s32 	%r20, %r140, %r9;
	add.s32 	%r132, %r10, %r8;
	sub.s32 	%r21, %r132, %r140;
	mov.u32 	%r133, _ZZN3cub18CUB_300001_SM_10006detail10merge_sort30DeviceMergeSortBlockSortKernelINS2_10policy_hubIN6thrust24THRUST_300001_SM_1000_NS6detail15normal_iteratorINS6_10device_ptrI3BoxEEEEE9Policy600ESC_PNS0_8NullTypeESC_SG_j13BoxComparatorSA_SF_EEvbT0_T1_T2_T3_T4_PT6_PT7_T5_NS1_7vsmem_tEE19static_temp_storage;
	mad.lo.s32 	%r22, %r20, 24, %r133;
	ld.shared.v2.f32 	{%f299, %f300}, [%r22];
	ld.shared.v2.f32 	{%f301, %f302}, [%r22+8];
	ld.shared.v2.f32 	{%f303, %f304}, [%r22+16];
	mad.lo.s32 	%r23, %r21, 24, %r133;
	ld.shared.v2.f32 	{%f293, %f294}, [%r23];
	ld.shared.v2.f32 	{%f295, %f296}, [%r23+8];
	ld.shared.v2.f32 	{%f297, %f298}, [%r23+16];
	setp.ge.s32 	%p43, %r21, %r11;
	mov.pred 	%p53, 0;
	@%p43 bra 	$L__BB4_9;
	setp.ge.s32 	%p44, %r20, %r10;
	setp.gt.f32 	%p45, %f297, %f303;
	or.pred  	%p53, %p44, %p45;
$L__BB4_9:
	selp.f32 	%f287, %f298, %f304, %p53;
	selp.f32 	%f288, %f297, %f303, %p53;
	selp.f32 	%f289, %f296, %f302, %p53;
	selp.f32 	%f290, %f295, %f301, %p53;
	selp.f32 	%f291, %f294, %f300, %p53;
	selp.f32 	%f292, %f293, %f299, %p53;
	selp.u32 	%r134, 1, 0, %p53;
	add.s32 	%r24, %r21, %r134;
	not.pred 	%p46, %p53;
	selp.u32 	%r135, 1, 0, %p46;
	add.s32 	%r25, %r20, %r135;
	@%p46 bra 	$L__BB4_11;
	ld.shared.v2.f32 	{%f293, %f294}, [%r23+24];
	ld.shared.v2.f32 	{%f295, %f296}, [%r23+32];
	ld.shared.v2.f32 	{%f297, %f298}, [%r23+40];
	bra.uni 	$L__BB4_12;
$L__BB4_11:
	ld.shared.v2.f32 	{%f299, %f300}, [%r22+24];
	ld.shared.v2.f32 	{%f301, %f302}, [%r22+32];
	ld.shared.v2.f32 	{%f303, %f304}, [%r22+40];
$L__BB4_12:
	setp.ge.s32 	%p48, %r24, %r11;
	mov.pred 	%p54, 0;
	@%p48 bra 	$L__BB4_14;
	setp.ge.s32 	%p49, %r25, %r10;
	setp.gt.f32 	%p50, %f297, %f303;
	or.pred  	%p54, %p49, %p50;
$L__BB4_14:
	selp.f32 	%f281, %f298, %f304, %p54;
	selp.f32 	%f282, %f297, %f303, %p54;
	selp.f32 	%f283, %f296, %f302, %p54;
	selp.f32 	%f284, %f295, %f301, %p54;
	selp.f32 	%f285, %f294, %f300, %p54;
	selp.f32 	%f286, %f293, %f299, %p54;
	shl.b32 	%r26, %r137, 1;
	setp.lt.u32 	%p51, %r137, 129;
	mov.u32 	%r137, %r26;
	@%p51 bra 	$L__BB4_4;
	ld.param.s8 	%rs3, [_ZN3cub18CUB_300001_SM_10006detail10merge_sort30DeviceMergeSortBlockSortKernelINS2_10policy_hubIN6thrust24THRUST_300001_SM_1000_NS6detail15normal_iteratorINS6_10device_ptrI3BoxEEEEE9Policy600ESC_PNS0_8NullTypeESC_SG_j13BoxComparatorSA_SF_EEvbT0_T1_T2_T3_T4_PT6_PT7_T5_NS1_7vsmem_tE_param_0];
	bar.sync 	0;
	setp.eq.s16 	%p52, %rs3, 0;
	@%p52 bra 	$L__BB4_17;
	st.shared.v4.f32 	[%r6], {%f292, %f291, %f290, %f289};
	st.shared.v4.f32 	[%r6+16], {%f288, %f287, %f286, %f285};
	st.shared.v4.f32 	[%r6+32], {%f284, %f283, %f282, %f281};
	bar.warp.sync 	-1;
	ld.shared.v2.f32 	{%f245, %f246}, [%r5];
	ld.shared.v2.f32 	{%f247, %f248}, [%r5+8];
	ld.shared.v2.f32 	{%f249, %f250}, [%r5+16];
	ld.shared.v2.f32 	{%f251, %f252}, [%r5+768];
	ld.shared.v2.f32 	{%f253, %f254}, [%r5+776];
	ld.shared.v2.f32 	{%f255, %f256}, [%r5+784];
	cvt.u64.u32 	%rd23, %r4;
	add.s32 	%r136, %r3, %r1;
	cvt.u64.u32 	%rd24, %r136;
	add.s64 	%rd25, %rd24, %rd23;
	mad.lo.s64 	%rd26, %rd25, 24, %rd2;
	st.global.f32 	[%rd26], %f245;
	st.global.f32 	[%rd26+4], %f246;
	st.global.f32 	[%rd26+8], %f247;
	st.global.f32 	[%rd26+12], %f248;
	st.global.f32 	[%rd26+16], %f249;
	st.global.f32 	[%rd26+20], %f250;
	st.global.f32 	[%rd26+768], %f251;
	st.global.f32 	[%rd26+772], %f252;
	st.global.f32 	[%rd26+776], %f253;
	st.global.f32 	[%rd26+780], %f254;
	st.global.f32 	[%rd26+784], %f255;
	st.global.f32 	[%rd26+788], %f256;
	bra.uni 	$L__BB4_51;
$L__BB4_17:
	ld.param.u64 	%rd30, [_ZN3cub18CUB_300001_SM_10006detail10merge_sort30DeviceMergeSortBlockSortKernelINS2_10policy_hubIN6thrust24THRUST_300001_SM_1000_NS6detail15normal_iteratorINS6_10device_ptrI3BoxEEEEE9Policy600ESC_PNS0_8NullTypeESC_SG_j13BoxComparatorSA_SF_EEvbT0_T1_T2_T3_T4_PT6_PT7_T5_NS1_7vsmem_tE_param_6];
	st.shared.v4.f32 	[%r6], {%f292, %f291, %f290, %f289};
	st.shared.v4.f32 	[%r6+16], {%f288, %f287, %f286, %f285};
	st.shared.v4.f32 	[%r6+32], {%f284, %f283, %f282, %f281};
	bar.warp.sync 	-1;
	ld.shared.v2.f32 	{%f257, %f258}, [%r5];
	ld.shared.v2.f32 	{%f259, %f260}, [%r5+8];
	ld.shared.v2.f32 	{%f261, %f262}, [%r5+16];
	ld.shared.v2.f32 	{%f263, %f264}, [%r5+768];
	ld.shared.v2.f32 	{%f265, %f266}, [%r5+776];
	ld.shared.v2.f32 	{%f267, %f268}, [%r5+784];
	cvta.to.global.u64 	%rd27, %rd30;
	mad.lo.s64 	%rd28, %rd3, 24, %rd27;
	st.global.f32 	[%rd28], %f257;
	st.global.f32 	[%rd28+4], %f258;
	st.global.f32 	[%rd28+8], %f259;
	st.global.f32 	[%rd28+12], %f260;
	st.global.f32 	[%rd28+16], %f261;
	st.global.f32 	[%rd28+20], %f262;
	st.global.f32 	[%rd28+768], %f263;
	st.global.f32 	[%rd28+772], %f264;
	st.global.f32 	[%rd28+776], %f265;
	st.global.f32 	[%rd28+780], %f266;
	st.global.f32 	[%rd28+784], %f267;
	st.global.f32 	[%rd28+788], %f268;
	bra.uni 	$L__BB4_51;
$L__BB4_18:
	sub.s32 	%r62, %r58, %r1;
	min.s32 	%r27, %r62, 512;
	// begin inline asm
	griddepcontrol.wait;
	// end inline asm
	cvt.u64.u32 	%rd4, %r1;
	mul.wide.u32 	%rd11, %r1, 24;
	add.s64 	%rd12, %rd1, %rd11;
	mov.u32 	%r28, %tid.x;
	ld.global.f32 	%f311, [%rd12+20];
	ld.global.f32 	%f312, [%rd12+16];
	ld.global.f32 	%f313, [%rd12+12];
	ld.global.f32 	%f314, [%rd12+8];
	ld.global.f32 	%f315, [%rd12+4];
	ld.global.f32 	%f316, [%rd12];
	and.b32  	%r29, %r28, 31;
	shl.b32 	%r63, %r28, 1;
	and.b32  	%r64, %r63, 1984;
	or.b32  	%r30, %r64, %r29;
	setp.ge.s32 	%p10, %r30, %r27;
	mul.lo.s32 	%r65, %r30, 24;
	cvt.u64.u32 	%rd13, %r65;
	add.s64 	%rd5, %rd12, %rd13;
	mov.f32 	%f305, %f311;
	mov.f32 	%f306, %f312;
	mov.f32 	%f307, %f313;
	mov.f32 	%f308, %f314;
	mov.f32 	%f309, %f315;
	mov.f32 	%f310, %f316;
	@%p10 bra 	$L__BB4_20;
	ld.global.f32 	%f310, [%rd5];
	ld.global.f32 	%f309, [%rd5+4];
	ld.global.f32 	%f308, [%rd5+8];
	ld.global.f32 	%f307, [%rd5+12];
	ld.global.f32 	%f306, [%rd5+16];
	ld.global.f32 	%f305, [%rd5+20];
$L__BB4_20:
	add.s32 	%r31, %r30, 32;
	setp.ge.s32 	%p11, %r31, %r27;
	@%p11 bra 	$L__BB4_22;
	ld.global.f32 	%f316, [%rd5+768];
	ld.global.f32 	%f315, [%rd5+772];
	ld.global.f32 	%f314, [%rd5+776];
	ld.global.f32 	%f313, [%rd5+780];
	ld.global.f32 	%f312, [%rd5+784];
	ld.global.f32 	%f311, [%rd5+788];
$L__BB4_22:
	// begin inline asm
	mov.u32 %r66, %laneid;
	// end inline asm
	add.s32 	%r67, %r66, %r64;
	mov.u32 	%r68, _ZZN3cub18CUB_300001_SM_10006detail10merge_sort30DeviceMergeSortBlockSortKernelINS2_10policy_hubIN6thrust24THRUST_300001_SM_1000_NS6detail15normal_iteratorINS6_10device_ptrI3BoxEEEEE9Policy600ESC_PNS0_8NullTypeESC_SG_j13BoxComparatorSA_SF_EEvbT0_T1_T2_T3_T4_PT6_PT7_T5_NS1_7vsmem_tEE19static_temp_storage;
	mad.lo.s32 	%r34, %r67, 24, %r68;
	st.shared.v2.f32 	[%r34], {%f310, %f309};
	st.shared.v2.f32 	[%r34+8], {%f308, %f307};
	st.shared.v2.f32 	[%r34+16], {%f306, %f305};
	st.shared.v2.f32 	[%r34+768], {%f316, %f315};
	st.shared.v2.f32 	[%r34+776], {%f314, %f313};
	st.shared.v2.f32 	[%r34+784], {%f312, %f311};
	bar.warp.sync 	-1;
	mad.lo.s32 	%r35, %r66, 24, %r34;
	ld.shared.v4.f32 	{%f346, %f345, %f344, %f343}, [%r35];
	ld.shared.v4.f32 	{%f342, %f341, %f322, %f321}, [%r35+16];
	ld.shared.v4.f32 	{%f320, %f319, %f318, %f317}, [%r35+32];
	bar.sync 	0;
	// begin inline asm
	griddepcontrol.launch_dependents;
	// end inline asm
	or.b32  	%r69, %r63, 1;
	setp.lt.u32 	%p12, %r69, %r27;
	@%p12 bra 	$L__BB4_24;
	mov.f32 	%f317, %f341;
	mov.f32 	%f318, %f342;
	mov.f32 	%f319, %f343;
	mov.f32 	%f320, %f344;
	mov.f32 	%f321, %f345;
	mov.f32 	%f322, %f346;
$L__BB4_24:
	setp.ge.u32 	%p13, %r63, %r27;
	setp.leu.f32 	%p14, %f318, %f342;
	or.pred  	%p15, %p13, %p14;
	mov.f32 	%f335, %f317;
	mov.f32 	%f336, %f318;
	mov.f32 	%f337, %f319;
	mov.f32 	%f338, %f320;
	mov.f32 	%f339, %f321;
	mov.f32 	%f340, %f322;
	@%p15 bra 	$L__BB4_26;
	mov.f32 	%f335, %f341;
	mov.f32 	%f336, %f342;
	mov.f32 	%f337, %f343;
	mov.f32 	%f338, %f344;
	mov.f32 	%f339, %f345;
	mov.f32 	%f340, %f346;
	mov.f32 	%f341, %f317;
	mov.f32 	%f342, %f318;
	mov.f32 	%f343, %f319;
	mov.f32 	%f344, %f320;
	mov.f32 	%f345, %f321;
	mov.f32 	%f346, %f322;
$L__BB4_26:
	mov.b32 	%r141, 2;
	mad.lo.s32 	%r73, %r28, 48, %r68;
$L__BB4_27:
	bar.sync 	0;
	add.s32 	%r71, %r141, -1;
	st.shared.v4.f32 	[%r73], {%f346, %f345, %f344, %f343};
	st.shared.v4.f32 	[%r73+16], {%f342, %f341, %f340, %f339};
	st.shared.v4.f32 	[%r73+32], {%f338, %f337, %f336, %f335};
	bar.sync 	0;
	neg.s32 	%r74, %r141;
	and.b32  	%r75, %r28, %r74;
	shl.b32 	%r76, %r75, 1;
	and.b32  	%r77, %r71, %r28;
	shl.b32 	%r78, %r77, 1;
	min.s32 	%r37, %r78, %r27;
	min.s32 	%r38, %r76, %r27;
	add.s32 	%r79, %r38, %r141;
	min.s32 	%r39, %r79, %r27;
	add.s32 	%r80, %r39, %r141;
	min.s32 	%r40, %r80, %r27;
	sub.s32 	%r81, %r39, %r38;
	sub.s32 	%r82, %r40, %r39;
	setp.lt.s32 	%p16, %r37, %r82;
	sub.s32 	%r83, %r37, %r82;
	selp.b32 	%r144, 0, %r83, %p16;
	min.s32 	%r142, %r81, %r37;
	setp.ge.s32 	%p17, %r144, %r142;
	@%p17 bra 	$L__BB4_30;
	add.s32 	%r43, %r39, %r37;
$L__BB4_29:
	sub.s32 	%r84, %r142, %r144;
	shr.u32 	%r85, %r84, 31;
	add.s32 	%r86, %r84, %r85;
	shr.s32 	%r87, %r86, 1;
	add.s32 	%r88, %r87, %r144;
	add.s32 	%r89, %r88, %r38;
	mov.u32 	%r90, _ZZN3cub18CUB_300001_SM_10006detail10merge_sort30DeviceMergeSortBlockSortKernelINS2_10policy_hubIN6thrust24THRUST_300001_SM_1000_NS6detail15normal_iteratorINS6_10device_ptrI3BoxEEEEE9Policy600ESC_PNS0_8NullTypeESC_SG_j13BoxComparatorSA_SF_EEvbT0_T1_T2_T3_T4_PT6_PT7_T5_NS1_7vsmem_tEE19static_temp_storage;
	mad.lo.s32 	%r91, %r89, 24, %r90;
	ld.shared.f32 	%f229, [%r91+16];
	not.b32 	%r92, %r88;
	add.s32 	%r93, %r43, %r92;
	mad.lo.s32 	%r94, %r93, 24, %r90;
	ld.shared.f32 	%f230, [%r94+16];
	setp.leu.f32 	%p18, %f230, %f229;
	add.s32 	%r95, %r88, 1;
	selp.b32 	%r144, %r95, %r144, %p18;
	selp.b32 	%r142, %r142, %r88, %p18;
	setp.lt.s32 	%p19, %r144, %r142;
	@%p19 bra 	$L__BB4_29;
$L__BB4_30:
	add.s32 	%r49, %r144, %r38;
	add.s32 	%r96, %r39, %r37;
	sub.s32 	%r50, %r96, %r144;
	mov.u32 	%r97, _ZZN3cub18CUB_300001_SM_10006detail10merge_sort30DeviceMergeSortBlockSortKernelINS2_10policy_hubIN6thrust24THRUST_300001_SM_1000_NS6detail15normal_iteratorINS6_10device_ptrI3BoxEEEEE9Policy600ESC_PNS0_8NullTypeESC_SG_j13BoxComparatorSA_SF_EEvbT0_T1_T2_T3_T4_PT6_PT7_T5_NS1_7vsmem_tEE19static_temp_storage;
	mad.lo.s32 	%r51, %r49, 24, %r97;
	ld.shared.v2.f32 	{%f353, %f354}, [%r51];
	ld.shared.v2.f32 	{%f355, %f356}, [%r51+8];
	ld.shared.v2.f32 	{%f357, %f358}, [%r51+16];
	mad.lo.s32 	%r52, %r50, 24, %r97;
	ld.shared.v2.f32 	{%f347, %f348}, [%r52];
	ld.shared.v2.f32 	{%f349, %f350}, [%r52+8];
	ld.shared.v2.f32 	{%f351, %f352}, [%r52+16];
	setp.ge.s32 	%p21, %r50, %r40;
	mov.pred 	%p55, 0;
	@%p21 bra 	$L__BB4_32;
	setp.ge.s32 	%p22, %r49, %r39;
	setp.gt.f32 	%p23, %f351, %f357;
	or.pred  	%p55, %p22, %p23;
$L__BB4_32:
	selp.f32 	%f341, %f352, %f358, %p55;
	selp.f32 	%f342, %f351, %f357, %p55;
	selp.f32 	%f343, %f350, %f356, %p55;
	selp.f32 	%f344, %f349, %f355, %p55;
	selp.f32 	%f345, %f348, %f354, %p55;
	selp.f32 	%f346, %f347, %f353, %p55;
	selp.u32 	%r98, 1, 0, %p55;
	add.s32 	%r53, %r50, %r98;
	not.pred 	%p24, %p55;
	selp.u32 	%r99, 1, 0, %p24;
	add.s32 	%r54, %r49, %r99;
	@%p24 bra 	$L__BB4_34;
	ld.shared.v2.f32 	{%f347, %f348}, [%r52+24];
	ld.shared.v2.f32 	{%f349, %f350}, [%r52+32];
	ld.shared.v2.f32 	{%f351, %f352}, [%r52+40];
	bra.uni 	$L__BB4_35;
$L__BB4_34:
	ld.shared.v2.f32 	{%f353, %f354}, [%r51+24];
	ld.shared.v2.f32 	{%f355, %f356}, [%r51+32];
	ld.shared.v2.f32 	{%f357, %f358}, [%r51+40];
$L__BB4_35:
	setp.ge.s32 	%p26, %r53, %r40;
	mov.pred 	%p56, 0;
	@%p26 bra 	$L__BB4_37;
	setp.ge.s32 	%p27, %r54, %r39;
	setp.gt.f32 	%p28, %f351, %f357;
	or.pred  	%p56, %p27, %p28;
$L__BB4_37:
	selp.f32 	%f335, %f352, %f358, %p56;
	selp.f32 	%f336, %f351, %f357, %p56;
	selp.f32 	%f337, %f350, %f356, %p56;
	selp.f32 	%f338, %f349, %f355, %p56;
	selp.f32 	%f339, %f348, %f354, %p56;
	selp.f32 	%f340, %f347, %f353, %p56;
	shl.b32 	%r55, %r141, 1;
	setp.lt.u32 	%p29, %r141, 129;
	mov.u32 	%r141, %r55;
	@%p29 bra 	$L__BB4_27;
	ld.param.s8 	%rs2, [_ZN3cub18CUB_300001_SM_10006detail10merge_sort30DeviceMergeSortBlockSortKernelINS2_10policy_hubIN6thrust24THRUST_300001_SM_1000_NS6detail15normal_iteratorINS6_10device_ptrI3BoxEEEEE9Policy600ESC_PNS0_8NullTypeESC_SG_j13BoxComparatorSA_SF_EEvbT0_T1_T2_T3_T4_PT6_PT7_T5_NS1_7vsmem_tE_param_0];
	bar.sync 	0;
	setp.eq.s16 	%p30, %rs2, 0;
	@%p30 bra 	$L__BB4_45;
	st.shared.v4.f32 	[%r35], {%f346, %f345, %f344, %f343};
	st.shared.v4.f32 	[%r35+16], {%f342, %f341, %f340, %f339};
	st.shared.v4.f32 	[%r35+32], {%f338, %f337, %f336, %f335};
	bar.warp.sync 	-1;
	ld.shared.v2.f32 	{%f206, %f205}, [%r34];
	ld.shared.v2.f32 	{%f208, %f207}, [%r34+8];
	ld.shared.v2.f32 	{%f210, %f209}, [%r34+16];
	ld.shared.v2.f32 	{%f212, %f211}, [%r34+768];
	ld.shared.v2.f32 	{%f214, %f213}, [%r34+776];
	ld.shared.v2.f32 	{%f216, %f215}, [%r34+784];
	setp.eq.s32 	%p31, %r28, 0;
	@%p31 bra 	$L__BB4_40;
	bra.uni 	$L__BB4_41;
$L__BB4_40:
	st.volatile.shared.u32 	[_ZZN3cub18CUB_300001_SM_10006detail10merge_sort30DeviceMergeSortBlockSortKernelINS2_10policy_hubIN6thrust24THRUST_300001_SM_1000_NS6detail15normal_iteratorINS6_10device_ptrI3BoxEEEEE9Policy600ESC_PNS0_8NullTypeESC_SG_j13BoxComparatorSA_SF_EEvbT0_T1_T2_T3_T4_PT6_PT7_T5_NS1_7vsmem_tEE19static_temp_storage+12288], %r27;
$L__BB4_41:
	bar.sync 	0;
	ld.volatile.shared.u32 	%r56, [_ZZN3cub18CUB_300001_SM_10006detail10merge_sort30DeviceMergeSortBlockSortKernelINS2_10policy_hubIN6thrust24THRUST_300001_SM_1000_NS6detail15normal_iteratorINS6_10device_ptrI3BoxEEEEE9Policy600ESC_PNS0_8NullTypeESC_SG_j13BoxComparatorSA_SF_EEvbT0_T1_T2_T3_T4_PT6_PT7_T5_NS1_7vsmem_tEE19static_temp_storage+12288];
	cvt.u64.u32 	%rd14, %r64;
	add.s32 	%r100, %r29, %r1;
	cvt.u64.u32 	%rd15, %r100;
	add.s64 	%rd16, %rd15, %rd14;
	setp.ge.s32 	%p32, %r30, %r56;
	mad.lo.s64 	%rd6, %rd16, 24, %rd2;
	@%p32 bra 	$L__BB4_43;
	st.global.f32 	[%rd6], %f206;
	st.global.f32 	[%rd6+4], %f205;
	st.global.f32 	[%rd6+8], %f208;
	st.global.f32 	[%rd6+12], %f207;
	st.global.f32 	[%rd6+16], %f210;
	st.global.f32 	[%rd6+20], %f209;
$L__BB4_43:
	setp.ge.s32 	%p33, %r31, %r56;
	@%p33 bra 	$L__BB4_51;
	st.global.f32 	[%rd6+768], %f212;
	st.global.f32 	[%rd6+772], %f211;
	st.global.f32 	[%rd6+776], %f214;
	st.global.f32 	[%rd6+780], %f213;
	st.global.f32 	[%rd6+784], %f216;
	st.global.f32 	[%rd6+788], %f215;
	bra.uni 	$L__BB4_51;
$L__BB4_45:
	st.shared.v4.f32 	[%r35], {%f346, %f345, %f344, %f343};
	st.shared.v4.f32 	[%r35+16], {%f342, %f341, %f340, %f339};
	st.shared.v4.f32 	[%r35+32], {%f338, %f337, %f336, %f335};
	bar.warp.sync 	-1;
	ld.shared.v2.f32 	{%f218, %f217}, [%r34];
	ld.shared.v2.f32 	{%f220, %f219}, [%r34+8];
	ld.shared.v2.f32 	{%f222, %f221}, [%r34+16];
	ld.shared.v2.f32 	{%f224, %f223}, [%r34+768];
	ld.shared.v2.f32 	{%f226, %f225}, [%r34+776];
	ld.shared.v2.f32 	{%f228, %f227}, [%r34+784];
	setp.eq.s32 	%p34, %r28, 0;
	@%p34 bra 	$L__BB4_46;
	bra.uni 	$L__BB4_47;
$L__BB4_46:
	st.volatile.shared.u32 	[_ZZN3cub18CUB_300001_SM_10006detail10merge_sort30DeviceMergeSortBlockSortKernelINS2_10policy_hubIN6thrust24THRUST_300001_SM_1000_NS6detail15normal_iteratorINS6_10device_ptrI3BoxEEEEE9Policy600ESC_PNS0_8NullTypeESC_SG_j13BoxComparatorSA_SF_EEvbT0_T1_T2_T3_T4_PT6_PT7_T5_NS1_7vsmem_tEE19static_temp_storage+12288], %r27;
$L__BB4_47:
	ld.param.u64 	%rd29, [_ZN3cub18CUB_300001_SM_10006detail10merge_sort30DeviceMergeSortBlockSortKernelINS2_10policy_hubIN6thrust24THRUST_300001_SM_1000_NS6detail15normal_iteratorINS6_10device_ptrI3BoxEEEEE9Policy600ESC_PNS0_8NullTypeESC_SG_j13BoxComparatorSA_SF_EEvbT0_T1_T2_T3_T4_PT6_PT7_T5_NS1_7vsmem_tE_param_6];
	bar.sync 	0;
	ld.volatile.shared.u32 	%r57, [_ZZN3cub18CUB_300001_SM_10006detail10merge_sort30DeviceMergeSortBlockSortKernelINS2_10policy_hubIN6thrust24THRUST_300001_SM_1000_NS6detail15normal_iteratorINS6_10device_ptrI3BoxEEEEE9Policy600ESC_PNS0_8NullTypeESC_SG_j13BoxComparatorSA_SF_EEvbT0_T1_T2_T3_T4_PT6_PT7_T5_NS1_7vsmem_tEE19static_temp_storage+12288];
	setp.ge.s32 	%p35, %r30, %r57;
	cvt.u64.u32 	%rd17, %r30;
	add.s64 	%rd18, %rd17, %rd4;
	cvta.to.global.u64 	%rd19, %rd29;
	mad.lo.s64 	%rd7, %rd18, 24, %rd19;
	@%p35 bra 	$L__BB4_49;
	st.global.f32 	[%rd7], %f218;
	st.global.f32 	[%rd7+4], %f217;
	st.global.f32 	[%rd7+8], %f220;
	st.global.f32 	[%rd7+12], %f219;
	st.global.f32 	[%rd7+16], %f222;
	st.global.f32 	[%rd7+20], %f221;
$L__BB4_49:
	setp.ge.s32 	%p36, %r31, %r57;
	@%p36 bra 	$L__BB4_51;
	st.global.f32 	[%rd7+768], %f224;
	st.global.f32 	[%rd7+772], %f223;
	st.global.f32 	[%rd7+776], %f226;
	st.global.f32 	[%rd7+780], %f225;
	st.global.f32 	[%rd7+784], %f228;
	st.global.f32 	[%rd7+788], %f227;
$L__BB4_51:
	ret;

}
	// .globl	_ZN3cub18CUB_300001_SM_10006detail10merge_sort30DeviceMergeSortPartitionKernelIN6thrust24THRUST_300001_SM_1000_NS6detail15normal_iteratorINS5_10device_ptrI3BoxEEEEj13BoxComparatorS9_EEvbT_PT2_T0_SG_PSG_T1_SG_i
.visible .entry _ZN3cub18CUB_300001_SM_10006detail10merge_sort30DeviceMergeSortPartitionKernelIN6thrust24THRUST_300001_SM_1000_NS6detail15normal_iteratorINS5_10device_ptrI3BoxEEEEj13BoxComparatorS9_EEvbT_PT2_T0_SG_PSG_T1_SG_i(
	.param .u8 _ZN3cub18CUB_300001_SM_10006detail10merge_sort30DeviceMergeSortPartitionKernelIN6thrust24THRUST_300001_SM_1000_NS6detail15normal_iteratorINS5_10device_ptrI3BoxEEEEj13BoxComparatorS9_EEvbT_PT2_T0_SG_PSG_T1_SG_i_param_0,
	.param .align 8 .b8 _ZN3cub18CUB_300001_SM_10006detail10merge_sort30DeviceMergeSortPartitionKernelIN6thrust24THRUST_300001_SM_1000_NS6detail15normal_iteratorINS5_10device_ptrI3BoxEEEEj13BoxComparatorS9_EEvbT_PT2_T0_SG_PSG_T1_SG_i_param_1[8],
	.param .u64 .ptr .align 1 _ZN3cub18CUB_300001_SM_10006detail10merge_sort30DeviceMergeSortPartitionKernelIN6thrust24THRUST_300001_SM_1000_NS6detail15normal_iteratorINS5_10device_ptrI3BoxEEEEj13BoxComparatorS9_EEvbT_PT2_T0_SG_PSG_T1_SG_i_param_2,
	.param .u32 _ZN3cub18CUB_300001_SM_10006detail10merge_sort30DeviceMergeSortPartitionKernelIN6thrust24THRUST_300001_SM_1000_NS6detail15normal_iteratorINS5_10device_ptrI3BoxEEEEj13BoxComparatorS9_EEvbT_PT2_T0_SG_PSG_T1_SG_i_param_3,
	.param .u32 _ZN3cub18CUB_300001_SM_10006detail10merge_sort30DeviceMergeSortPartitionKernelIN6thrust24THRUST_300001_SM_1000_NS6detail15normal_iteratorINS5_10device_ptrI3BoxEEEEj13BoxComparatorS9_EEvbT_PT2_T0_SG_PSG_T1_SG_i_param_4,
	.param .u64 .ptr .align 1 _ZN3cub18CUB_300001_SM_10006detail10merge_sort30DeviceMergeSortPartitionKernelIN6thrust24THRUST_300001_SM_1000_NS6detail15normal_iteratorINS5_10device_ptrI3BoxEEEEj13BoxComparatorS9_EEvbT_PT2_T0_SG_PSG_T1_SG_i_param_5,
	.param .align 1 .b8 _ZN3cub18CUB_300001_SM_10006detail10merge_sort30DeviceMergeSortPartitionKernelIN6thrust24THRUST_300001_SM_1000_NS6detail15normal_iteratorINS5_10device_ptrI3BoxEEEEj13BoxComparatorS9_EEvbT_PT2_T0_SG_PSG_T1_SG_i_param_6[1],
	.param .u32 _ZN3cub18CUB_300001_SM_10006detail10merge_sort30DeviceMergeSortPartitionKernelIN6thrust24THRUST_300001_SM_1000_NS6detail15normal_iteratorINS5_10device_ptrI3BoxEEEEj13BoxComparatorS9_EEvbT_PT2_T0_SG_PSG_T1_SG_i_param_7,
	.param .u32 _ZN3cub18CUB_300001_SM_10006detail10merge_sort30DeviceMergeSortPartitionKernelIN6thrust24THRUST_300001_SM_1000_NS6detail15normal_iteratorINS5_10device_ptrI3BoxEEEEj13BoxComparatorS9_EEvbT_PT2_T0_SG_PSG_T1_SG_i_param_8
)
{
	.reg .pred 	%p<10>;
	.reg .b16 	%rs<2>;
	.reg .b32 	%r<66>;
	.reg .b32 	%f<5>;
	.reg .b64 	%rd<28>;

	ld.param.u64 	%rd9, [_ZN3cub18CUB_300001_SM_10006detail10merge_sort30DeviceMergeSortPartitionKernelIN6thrust24THRUST_300001_SM_1000_NS6detail15normal_iteratorINS5_10device_ptrI3BoxEEEEj13BoxComparatorS9_EEvbT_PT2_T0_SG_PSG_T1_SG_i_param_1];
	ld.param.s8 	%rs1, [_ZN3cub18CUB_300001_SM_10006detail10merge_sort30DeviceMergeSortPartitionKernelIN6thrust24THRUST_300001_SM_1000_NS6detail15normal_iteratorINS5_10device_ptrI3BoxEEEEj13BoxComparatorS9_EEvbT_PT2_T0_SG_PSG_T1_SG_i_param_0];
	ld.param.u64 	%rd10, [_ZN3cub18CUB_300001_SM_10006detail10merge_sort30DeviceMergeSortPartitionKernelIN6thrust24THRUST_300001_SM_1000_NS6detail15normal_iteratorINS5_10device_ptrI3BoxEEEEj13BoxComparatorS9_EEvbT_PT2_T0_SG_PSG_T1_SG_i_param_2];
	ld.param.u32 	%r20, [_ZN3cub18CUB_300001_SM_10006detail10merge_sort30DeviceMergeSortPartitionKernelIN6thrust24THRUST_300001_SM_1000_NS6detail15normal_iteratorINS5_10device_ptrI3BoxEEEEj13BoxComparatorS9_EEvbT_PT2_T0_SG_PSG_T1_SG_i_param_3];
	ld.param.u32 	%r21, [_ZN3cub18CUB_300001_SM_10006detail10merge_sort30DeviceMergeSortPartitionKernelIN6thrust24THRUST_300001_SM_1000_NS6detail15normal_iteratorINS5_10device_ptrI3BoxEEEEj13BoxComparatorS9_EEvbT_PT2_T0_SG_PSG_T1_SG_i_param_4];
	ld.param.u64 	%rd11, [_ZN3cub18CUB_300001_SM_10006detail10merge_sort30DeviceMergeSortPartitionKernelIN6thrust24THRUST_300001_SM_1000_NS6detail15normal_iteratorINS5_10device_ptrI3BoxEEEEj13BoxComparatorS9_EEvbT_PT2_T0_SG_PSG_T1_SG_i_param_5];
	ld.param.u32 	%r22, [_ZN3cub18CUB_300001_SM_10006detail10merge_sort30DeviceMergeSortPartitionKernelIN6thrust24THRUST_300001_SM_1000_NS6detail15normal_iteratorINS5_10device_ptrI3BoxEEEEj13BoxComparatorS9_EEvbT_PT2_T0_SG_PSG_T1_SG_i_param_7];
	ld.param.u32 	%r23, [_ZN3cub18CUB_300001_SM_10006detail10merge_sort30DeviceMergeSortPartitionKernelIN6thrust24THRUST_300001_SM_1000_NS6detail15normal_iteratorINS5_10device_ptrI3BoxEEEEj13BoxComparatorS9_EEvbT_PT2_T0_SG_PSG_T1_SG_i_param_8];
	cvta.to.global.u64 	%rd1, %rd11;
	mov.u32 	%r24, %ntid.x;
	mov.u32 	%r25, %ctaid.x;
	mov.u32 	%r26, %tid.x;
	mad.lo.s32 	%r1, %r24, %r25, %r26;
	setp.ge.u32 	%p1, %r1, %r21;
	@%p1 bra 	$L__BB5_11;
	shr.u32 	%r27, %r22, 1;
	add.s32 	%r2, %r22, -1;
	neg.s32 	%r28, %r22;
	and.b32  	%r29, %r1, %r28;
	mul.lo.s32 	%r30, %r23, %r29;
	mul.lo.s32 	%r31, %r23, %r27;
	min.u32 	%r3, %r30, %r20;
	not.b32 	%r32, %r30;
	min.u32 	%r33, %r31, %r32;
	add.s32 	%r34, %r33, %r30;
	min.u32 	%r4, %r34, %r20;
	not.b32 	%r35, %r4;
	min.u32 	%r36, %r31, %r35;
	add.s32 	%r37, %r36, %r4;
	min.u32 	%r5, %r37, %r20;
	// begin inline asm
	griddepcontrol.wait;
	// end inline asm
	add.s32 	%r38, %r1, 1;
	setp.ne.s32 	%p2, %r38, %r21;
	@%p2 bra 	$L__BB5_3;
	mul.wide.u32 	%rd26, %r1, 4;
	add.s64 	%rd27, %rd1, %rd26;
	st.global.u32 	[%rd27], %r4;
	bra.uni 	$L__BB5_11;
$L__BB5_3:
	sub.s32 	%r39, %r5, %r3;
	and.b32  	%r40, %r2, %r1;
	mul.lo.s32 	%r41, %r40, %r23;
	min.u32 	%r6, %r41, %r39;
	setp.eq.s16 	%p3, %rs1, 0;
	@%p3 bra 	$L__BB5_7;
	sub.s32 	%r42, %r4, %r3;
	sub.s32 	%r43, %r5, %r4;
	max.u32 	%r44, %r6, %r43;
	sub.s32 	%r65, %r44, %r43;
	min.u32 	%r61, %r42, %r6;
	setp.ge.u32 	%p4, %r65, %r61;
	@%p4 bra 	$L__BB5_10;
	cvta.to.global.u64 	%rd3, %rd9;
	cvt.u64.u32 	%rd4, %r4;
	cvt.u64.u32 	%rd5, %r3;
$L__BB5_6:
	sub.s32 	%r45, %r61, %r65;
	shr.u32 	%r46, %r45, 1;
	add.s32 	%r47, %r46, %r65;
	cvt.u64.u32 	%rd12, %r47;
	add.s64 	%rd13, %rd12, %rd5;
	mad.lo.s64 	%rd14, %rd13, 24, %rd3;
	ld.global.f32 	%f1, [%rd14+16];
	not.b32 	%r48, %r47;
	add.s32 	%r49, %r6, %r48;
	cvt.u64.u32 	%rd15, %r49;
	add.s64 	%rd16, %rd15, %rd4;
	mad.lo.s64 	%rd17, %rd16, 24, %rd3;
	ld.global.f32 	%f2, [%rd17+16];
	setp.leu.f32 	%p5, %f2, %f1;
	add.s32 	%r50, %r47, 1;
	selp.b32 	%r65, %r50, %r65, %p5;
	selp.b32 	%r61, %r61, %r47, %p5;
	setp.lt.u32 	%p6, %r65, %r61;
	@%p6 bra 	$L__BB5_6;
	bra.uni 	$L__BB5_10;
$L__BB5_7:
	sub.s32 	%r51, %r4, %r3;
	sub.s32 	%r52, %r5, %r4;
	max.u32 	%r53, %r6, %r52;
	sub.s32 	%r65, %r53, %r52;
	min.u32 	%r63, %r51, %r6;
	setp.ge.u32 	%p7, %r65, %r63;
	@%p7 bra 	$L__BB5_10;
	cvta.to.global.u64 	%rd6, %rd10;
	cvt.u64.u32 	%rd7, %r4;
	cvt.u64.u32 	%rd8, %r3;
$L__BB5_9:
	sub.s32 	%r54, %r63, %r65;
	shr.u32 	%r55, %r54, 1;
	add.s32 	%r56, %r55, %r65;
	cvt.u64.u32 	%rd18, %r56;
	add.s64 	%rd19, %rd18, %rd8;
	mad.lo.s64 	%rd20, %rd19, 24, %rd6;
	ld.global.f32 	%f3, [%rd20+16];
	not.b32 	%r57, %r56;
	add.s32 	%r58, %r6, %r57;
	cvt.u64.u32 	%rd21, %r58;
	add.s64 	%rd22, %rd21, %rd7;
	mad.lo.s64 	%rd23, %rd22, 24, %rd6;
	ld.global.f32 	%f4, [%rd23+16];
	setp.leu.f32 	%p8, %f4, %f3;
	add.s32 	%r59, %r56, 1;
	selp.b32 	%r65, %r59, %r65, %p8;
	selp.b32 	%r63, %r63, %r56, %p8;
	setp.lt.u32 	%p9, %r65, %r63;
	@%p9 bra 	$L__BB5_9;
$L__BB5_10:
	add.s32 	%r60, %r65, %r3;
	mul.wide.u32 	%rd24, %r1, 4;
	add.s64 	%rd25, %rd1, %rd24;
	st.global.u32 	[%rd25], %r60;
$L__BB5_11:
	ret;

}
	// .globl	_ZN3cub18CUB_300001_SM_10006detail10merge_sort26DeviceMergeSortMergeKernelINS2_10policy_hubIN6thrust24THRUST_300001_SM_1000_NS6detail15normal_iteratorINS6_10device_ptrI3BoxEEEEE9Policy600ESC_PNS0_8NullTypeESC_SG_j13BoxComparatorSA_SF_EEvbT2_T3_T4_PT6_PT7_T5_PSK_SK_NS1_7vsmem_tE
.visible .entry _ZN3cub18CUB_300001_SM_10006detail10merge_sort26DeviceMergeSortMergeKernelINS2_10policy_hubIN6thrust24THRUST_300001_SM_1000_NS6detail15normal_iteratorINS6_10device_ptrI3BoxEEEEE9Policy600ESC_PNS0_8NullTypeESC_SG_j13BoxComparatorSA_SF_EEvbT2_T3_T4_PT6_PT7_T5_PSK_SK_NS1_7vsmem_tE(
	.param .u8 _ZN3cub18CUB_300001_SM_10006detail10merge_sort26DeviceMergeSortMergeKernelINS2_10policy_hubIN6thrust24THRUST_300001_SM_1000_NS6detail15normal_iteratorINS6_10device_ptrI3BoxEEEEE9Policy600ESC_PNS0_8NullTypeESC_SG_j13BoxComparatorSA_SF_EEvbT2_T3_T4_PT6_PT7_T5_PSK_SK_NS1_7vsmem_tE_param_0,
	.param .align 8 .b8 _ZN3cub18CUB_300001_SM_10006detail10merge_sort26DeviceMergeSortMergeKernelINS2_10policy_hubIN6thrust24THRUST_300001_SM_1000_NS6detail15normal_iteratorINS6_10device_ptrI3BoxEEEEE9Policy600ESC_PNS0_8NullTypeESC_SG_j13BoxComparatorSA_SF_EEvbT2_T3_T4_PT6_PT7_T5_PSK_SK_NS1_7vsmem_tE_param_1[8],
	.param .u64 .ptr .align 1 _ZN3cub18CUB_300001_SM_10006detail10merge_sort26DeviceMergeSortMergeKernelINS2_10policy_hubIN6thrust24THRUST_300001_SM_1000_NS6detail15normal_iteratorINS6_10device_ptrI3BoxEEEEE9Policy600ESC_PNS0_8NullTypeESC_SG_j13BoxComparatorSA_SF_EEvbT2_T3_T4_PT6_PT7_T5_PSK_SK_NS1_7vsmem_tE_param_2,
	.param .u32 _ZN3cub18CUB_300001_SM_10006detail10merge_sort26DeviceMergeSortMergeKernelINS2_10policy_hubIN6thrust24THRUST_300001_SM_1000_NS6detail15normal_iteratorINS6_10device_ptrI3BoxEEEEE9Policy600ESC_PNS0_8NullTypeESC_SG_j13BoxComparatorSA_SF_EEvbT2_T3_T4_PT6_PT7_T5_PSK_SK_NS1_7vsmem_tE_param_3,
	.param .u64 .ptr .align 1 _ZN3cub18CUB_300001_SM_10006detail10merge_sort26DeviceMergeSortMergeKernelINS2_10policy_hubIN6thrust24THRUST_300001_SM_1000_NS6detail15normal_iteratorINS6_10device_ptrI3BoxEEEEE9Policy600ESC_PNS0_8NullTypeESC_SG_j13BoxComparatorSA_SF_EEvbT2_T3_T4_PT6_PT7_T5_PSK_SK_NS1_7vsmem_tE_param_4,
	.param .u64 .ptr .align 1 _ZN3cub18CUB_300001_SM_10006detail10merge_sort26DeviceMergeSortMergeKernelINS2_10policy_hubIN6thrust24THRUST_300001_SM_1000_NS6detail15normal_iteratorINS6_10device_ptrI3BoxEEEEE9Policy600ESC_PNS0_8NullTypeESC_SG_j13BoxComparatorSA_SF_EEvbT2_T3_T4_PT6_PT7_T5_PSK_SK_NS1_7vsmem_tE_param_5,
	.param .align 1 .b8 _ZN3cub18CUB_300001_SM_10006detail10merge_sort26DeviceMergeSortMergeKernelINS2_10policy_hubIN6thrust24THRUST_300001_SM_1000_NS6detail15normal_iteratorINS6_10device_ptrI3BoxEEEEE9Policy600ESC_PNS0_8NullTypeESC_SG_j13BoxComparatorSA_SF_EEvbT2_T3_T4_PT6_PT7_T5_PSK_SK_NS1_7vsmem_tE_param_6[1],
	.param .u64 .ptr .align 1 _ZN3cub18CUB_300001_SM_10006detail10merge_sort26DeviceMergeSortMergeKernelINS2_10policy_hubIN6thrust24THRUST_300001_SM_1000_NS6detail15normal_iteratorINS6_10device_ptrI3BoxEEEEE9Policy600ESC_PNS0_8NullTypeESC_SG_j13BoxComparatorSA_SF_EEvbT2_T3_T4_PT6_PT7_T5_PSK_SK_NS1_7vsmem_tE_param_7,
	.param .u32 _ZN3cub18CUB_300001_SM_10006detail10merge_sort26DeviceMergeSortMergeKernelINS2_10policy_hubIN6thrust24THRUST_300001_SM_1000_NS6detail15normal_iteratorINS6_10device_ptrI3BoxEEEEE9Policy600ESC_PNS0_8NullTypeESC_SG_j13BoxComparatorSA_SF_EEvbT2_T3_T4_PT6_PT7_T5_PSK_SK_NS1_7vsmem_tE_param_8,
	.param .align 8 .b8 _ZN3cub18CUB_300001_SM_10006detail10merge_sort26DeviceMergeSortMergeKernelINS2_10policy_hubIN6thrust24THRUST_300001_SM_1000_NS6detail15normal_iteratorINS6_10device_ptrI3BoxEEEEE9Policy600ESC_PNS0_8NullTypeESC_SG_j13BoxComparatorSA_SF_EEvbT2_T3_T4_PT6_PT7_T5_PSK_SK_NS1_7vsmem_tE_param_9[8]
)
.maxntid 256
{
	.reg .pred 	%p<66>;
	.reg .b16 	%rs<6>;
	.reg .b32 	%r<189>;
	.reg .b32 	%f<369>;
	.reg .b64 	%rd<83>;
	// demoted variable
	.shared .align 16 .b8 _ZZN3cub18CUB_300001_SM_10006detail10merge_sort26DeviceMergeSortMergeKernelINS2_10policy_hubIN6thrust24THRUST_300001_SM_1000_NS6detail15normal_iteratorINS6_10device_ptrI3BoxEEEEE9Policy600ESC_PNS0_8NullTypeESC_SG_j13BoxComparatorSA_SF_EEvbT2_T3_T4_PT6_PT7_T5_PSK_SK_NS1_7vsmem_tEE19static_temp_storage[12320];
	ld.param.u64 	%rd15, [_ZN3cub18CUB_300001_SM_10006detail10merge_sort26DeviceMergeSortMergeKernelINS2_10policy_hubIN6thrust24THRUST_300001_SM_1000_NS6detail15normal_iteratorINS6_10device_ptrI3BoxEEEEE9Policy600ESC_PNS0_8NullTypeESC_SG_j13BoxComparatorSA_SF_EEvbT2_T3_T4_PT6_PT7_T5_PSK_SK_NS1_7vsmem_tE_param_1];
	ld.param.u32 	%r58, [_ZN3cub18CUB_300001_SM_10006detail10merge_sort26DeviceMergeSortMergeKernelINS2_10policy_hubIN6thrust24THRUST_300001_SM_1000_NS6detail15normal_iteratorINS6_10device_ptrI3BoxEEEEE9Policy600ESC_PNS0_8NullTypeESC_SG_j13BoxComparatorSA_SF_EEvbT2_T3_T4_PT6_PT7_T5_PSK_SK_NS1_7vsmem_tE_param_3];
	ld.param.u64 	%rd14, [_ZN3cub18CUB_300001_SM_10006detail10merge_sort26DeviceMergeSortMergeKernelINS2_10policy_hubIN6thrust24THRUST_300001_SM_1000_NS6detail15normal_iteratorINS6_10device_ptrI3BoxEEEEE9Policy600ESC_PNS0_8NullTypeESC_SG_j13BoxComparatorSA_SF_EEvbT2_T3_T4_PT6_PT7_T5_PSK_SK_NS1_7vsmem_tE_param_4];
	ld.param.u64 	%rd16, [_ZN3cub18CUB_300001_SM_10006detail10merge_sort26DeviceMergeSortMergeKernelINS2_10policy_hubIN6thrust24THRUST_300001_SM_1000_NS6detail15normal_iteratorINS6_10device_ptrI3BoxEEEEE9Policy600ESC_PNS0_8NullTypeESC_SG_j13BoxComparatorSA_SF_EEvbT2_T3_T4_PT6_PT7_T5_PSK_SK_NS1_7vsmem_tE_param_7];
	ld.param.u32 	%r59, [_ZN3cub18CUB_300001_SM_10006detail10merge_sort26DeviceMergeSortMergeKernelINS2_10policy_hubIN6thrust24THRUST_300001_SM_1000_NS6detail15normal_iteratorINS6_10device_ptrI3BoxEEEEE9Policy600ESC_PNS0_8NullTypeESC_SG_j13BoxComparatorSA_SF_EEvbT2_T3_T4_PT6_PT7_T5_PSK_SK_NS1_7vsmem_tE_param_8];
	cvta.to.global.u64 	%rd1, %rd14;
	cvta.to.global.u64 	%rd2, %rd16;
	cvta.to.global.u64 	%rd3, %rd15;
	mov.u32 	%r1, %ctaid.x;
	mov.u32 	%r60, %nctaid.x;
	shl.b32 	%r2, %r1, 9;
	mov.u32 	%r3, %tid.x;
	add.s32 	%r61, %r60, -1;
	setp.ge.u32 	%p9, %r1, %r61;
	@%p9 bra 	$L__BB6_27;
	ld.param.s8 	%rs4, [_ZN3cub18CUB_300001_SM_10006detail10merge_sort26DeviceMergeSortMergeKernelINS2_10policy_hubIN6thrust24THRUST_300001_SM_1000_NS6detail15normal_iteratorINS6_10device_ptrI3BoxEEEEE9Policy600ESC_PNS0_8NullTypeESC_SG_j13BoxComparatorSA_SF_EEvbT2_T3_T4_PT6_PT7_T5_PSK_SK_NS1_7vsmem_tE_param_0];
	mul.wide.u32 	%rd48, %r1, 4;
	add.s64 	%rd49, %rd2, %rd48;
	ld.global.u32 	%r121, [%rd49];
	ld.global.u32 	%r122, [%rd49+4];
	neg.s32 	%r123, %r59;
	and.b32  	%r124, %r1, %r123;
	shl.b32 	%r4, %r124, 9;
	shl.b32 	%r125, %r59, 8;
	and.b32  	%r5, %r125, -512;
	sub.s32 	%r126, %r1, %r124;
	shl.b32 	%r127, %r126, 9;
	sub.s32 	%r6, %r121, %r4;
	sub.s32 	%r128, %r122, %r4;
	sub.s32 	%r129, %r58, %r4;
	max.u32 	%r130, %r129, %r5;
	sub.s32 	%r131, %r130, %r5;
	sub.s32 	%r132, %r127, %r6;
	min.u32 	%r7, %r132, %r131;
	setp.eq.s32 	%p41, %r127, -512;
	selp.b32 	%r133, 511, 512, %p41;
	add.s32 	%r134, %r133, %r127;
	sub.s32 	%r135, %r134, %r128;
	or.b32  	%r136, %r1, %r123;
	setp.eq.s32 	%p42, %r136, -1;
	min.u32 	%r137, %r5, %r129;
	selp.b32 	%r138, %r137, %r128, %p42;
	selp.b32 	%r139, %r5, %r135, %p42;
	min.u32 	%r8, %r139, %r131;
	sub.s32 	%r9, %r138, %r6;
	// begin inline asm
	griddepcontrol.wait;
	// end inline asm
	setp.eq.s16 	%p43, %rs4, 0;
	@%p43 bra 	$L__BB6_8;
	cvt.u64.u32 	%rd50, %r4;
	cvt.u64.u32 	%rd51, %r6;
	add.s64 	%rd52, %rd51, %rd50;
	cvt.u64.u32 	%rd53, %r5;
	add.s64 	%rd54, %rd50, %rd53;
	cvt.u64.u32 	%rd55, %r7;
	add.s64 	%rd56, %rd54, %rd55;
	setp.ge.s32 	%p44, %r3, %r9;
	cvt.u64.u32 	%rd57, %r3;
	add.s64 	%rd58, %rd52, %rd57;
	mad.lo.s64 	%rd4, %rd58, 24, %rd3;
	sub.s32 	%r140, %r3, %r9;
	cvt.s64.s32 	%rd59, %r140;
	add.s64 	%rd60, %rd56, %rd59;
	mad.lo.s64 	%rd5, %rd60, 24, %rd3;
	@%p44 bra 	$L__BB6_4;
	ld.global.f32 	%f320, [%rd4];
	ld.global.f32 	%f319, [%rd4+4];
	ld.global.f32 	%f318, [%rd4+8];
	ld.global.f32 	%f317, [%rd4+12];
	ld.global.f32 	%f316, [%rd4+16];
	ld.global.f32 	%f315, [%rd4+20];
	bra.uni 	$L__BB6_5;
$L__BB6_4:
	ld.global.f32 	%f320, [%rd5];
	ld.global.f32 	%f319, [%rd5+4];
	ld.global.f32 	%f318, [%rd5+8];
	ld.global.f32 	%f317, [%rd5+12];
	ld.global.f32 	%f316, [%rd5+16];
	ld.global.f32 	%f315, [%rd5+20];
$L__BB6_5:
	add.s32 	%r141, %r3, 256;
	setp.lt.s32 	%p45, %r141, %r9;
	@%p45 bra 	$L__BB6_7;
	ld.global.f32 	%f314, [%rd5+6144];
	ld.global.f32 	%f313, [%rd5+6148];
	ld.global.f32 	%f312, [%rd5+6152];
	ld.global.f32 	%f311, [%rd5+6156];
	ld.global.f32 	%f310, [%rd5+6160];
	ld.global.f32 	%f309, [%rd5+6164];
	bra.uni 	$L__BB6_14;
$L__BB6_7:
	ld.global.f32 	%f314, [%rd4+6144];
	ld.global.f32 	%f313, [%rd4+6148];
	ld.global.f32 	%f312, [%rd4+6152];
	ld.global.f32 	%f311, [%rd4+6156];
	ld.global.f32 	%f310, [%rd4+6160];
	ld.global.f32 	%f309, [%rd4+6164];
	bra.uni 	$L__BB6_14;
$L__BB6_8:
	cvt.u64.u32 	%rd61, %r4;
	cvt.u64.u32 	%rd62, %r6;
	add.s64 	%rd63, %rd62, %rd61;
	cvt.u64.u32 	%rd64, %r5;
	add.s64 	%rd65, %rd61, %rd64;
	cvt.u64.u32 	%rd66, %r7;
	add.s64 	%rd67, %rd65, %rd66;
	setp.ge.s32 	%p46, %r3, %r9;
	cvt.u64.u32 	%rd68, %r3;
	add.s64 	%rd69, %rd63, %rd68;
	mad.lo.s64 	%rd6, %rd69, 24, %rd1;
	sub.s32 	%r142, %r3, %r9;
	cvt.s64.s32 	%rd70, %r142;
	add.s64 	%rd71, %rd67, %rd70;
	mad.lo.s64 	%rd7, %rd71, 24, %rd1;
	@%p46 bra 	$L__BB6_10;
	ld.global.f32 	%f320, [%rd6];
	ld.global.f32 	%f319, [%rd6+4];
	ld.global.f32 	%f318, [%rd6+8];
	ld.global.f32 	%f317, [%rd6+12];
	ld.global.f32 	%f316, [%rd6+16];
	ld.global.f32 	%f315, [%rd6+20];
	bra.uni 	$L__BB6_11;
$L__BB6_10:
	ld.global.f32 	%f320, [%rd7];
	ld.global.f32 	%f319, [%rd7+4];
	ld.global.f32 	%f318, [%rd7+8];
	ld.global.f32 	%f317, [%rd7+12];
	ld.global.f32 	%f316, [%rd7+16];
	ld.global.f32 	%f315, [%rd7+20];
$L__BB6_11:
	add.s32 	%r143, %r3, 256;
	setp.lt.s32 	%p47, %r143, %r9;
	@%p47 bra 	$L__BB6_13;
	ld.global.f32 	%f314, [%rd7+6144];
	ld.global.f32 	%f313, [%rd7+6148];
	ld.global.f32 	%f312, [%rd7+6152];
	ld.global.f32 	%f311, [%rd7+6156];
	ld.global.f32 	%f310, [%rd7+6160];
	ld.global.f32 	%f309, [%rd7+6164];
	bra.uni 	$L__BB6_14;
$L__BB6_13:
	ld.global.f32 	%f314, [%rd6+6144];
	ld.global.f32 	%f313, [%rd6+6148];
	ld.global.f32 	%f312, [%rd6+6152];
	ld.global.f32 	%f311, [%rd6+6156];
	ld.global.f32 	%f310, [%rd6+6160];
	ld.global.f32 	%f309, [%rd6+6164];
$L__BB6_14:
	sub.s32 	%r144, %r8, %r7;
	mov.u32 	%r145, _ZZN3cub18CUB_300001_SM_10006detail10merge_sort26DeviceMergeSortMergeKernelINS2_10policy_hubIN6thrust24THRUST_300001_SM_1000_NS6detail15normal_iteratorINS6_10device_ptrI3BoxEEEEE9Policy600ESC_PNS0_8NullTypeESC_SG_j13BoxComparatorSA_SF_EEvbT2_T3_T4_PT6_PT7_T5_PSK_SK_NS1_7vsmem_tEE19static_temp_storage;
	mad.lo.s32 	%r146, %r3, 24, %r145;
	st.shared.v2.f32 	[%r146], {%f320, %f319};
	st.shared.v2.f32 	[%r146+8], {%f318, %f317};
	st.shared.v2.f32 	[%r146+16], {%f316, %f315};
	st.shared.v2.f32 	[%r146+6144], {%f314, %f313};
	st.shared.v2.f32 	[%r146+6152], {%f312, %f311};
	st.shared.v2.f32 	[%r146+6160], {%f310, %f309};
	bar.sync 	0;
	// begin inline asm
	griddepcontrol.launch_dependents;
	// end inline asm
	add.s32 	%r10, %r144, %r9;
	shl.b32 	%r11, %r3, 1;
	min.s32 	%r12, %r11, %r10;
	setp.lt.s32 	%p48, %r12, %r144;
	sub.s32 	%r147, %r12, %r144;
	selp.b32 	%r185, 0, %r147, %p48;
	min.s32 	%r183, %r9, %r12;
	setp.ge.s32 	%p49, %r185, %r183;
	@%p49 bra 	$L__BB6_17;
	add.s32 	%r15, %r12, %r9;
$L__BB6_16:
	sub.s32 	%r148, %r183, %r185;
	shr.u32 	%r149, %r148, 31;
	add.s32 	%r150, %r148, %r149;
	shr.s32 	%r151, %r150, 1;
	add.s32 	%r152, %r151, %r185;
	mad.lo.s32 	%r154, %r152, 24, %r145;
	ld.shared.f32 	%f271, [%r154+16];
	not.b32 	%r155, %r152;
	add.s32 	%r156, %r15, %r155;
	mad.lo.s32 	%r157, %r156, 24, %r145;
	ld.shared.f32 	%f272, [%r157+16];
	setp.leu.f32 	%p50, %f272, %f271;
	add.s32 	%r158, %r152, 1;
	selp.b32 	%r185, %r158, %r185, %p50;
	selp.b32 	%r183, %r183, %r152, %p50;
	setp.lt.s32 	%p51, %r185, %r183;
	@%p51 bra 	$L__BB6_16;
$L__BB6_17:
	sub.s32 	%r159, %r12, %r185;
	add.s32 	%r21, %r159, %r9;
	mad.lo.s32 	%r22, %r21, 24, %r145;
	ld.shared.v2.f32 	{%f325, %f326}, [%r22+16];
	ld.shared.v2.f32 	{%f323, %f324}, [%r22+8];
	ld.shared.v2.f32 	{%f321, %f322}, [%r22];
	mad.lo.s32 	%r23, %r185, 24, %r145;
	ld.shared.v2.f32 	{%f331, %f332}, [%r23+16];
	ld.shared.v2.f32 	{%f329, %f330}, [%r23+8];
	ld.shared.v2.f32 	{%f327, %f328}, [%r23];
	setp.ge.s32 	%p53, %r21, %r10;
	mov.pred 	%p62, 0;
	@%p53 bra 	$L__BB6_19;
	setp.ge.s32 	%p54, %r185, %r9;
	setp.gt.f32 	%p55, %f325, %f331;
	or.pred  	%p62, %p54, %p55;
$L__BB6_19:
	selp.f32 	%f85, %f326, %f332, %p62;
	selp.f32 	%f86, %f325, %f331, %p62;
	selp.f32 	%f87, %f324, %f330, %p62;
	selp.f32 	%f88, %f323, %f329, %p62;
	selp.f32 	%f89, %f322, %f328, %p62;
	selp.f32 	%f90, %f321, %f327, %p62;
	selp.u32 	%r161, 1, 0, %p62;
	add.s32 	%r24, %r21, %r161;
	not.pred 	%p56, %p62;
	selp.u32 	%r162, 1, 0, %p56;
	add.s32 	%r25, %r185, %r162;
	@%p56 bra 	$L__BB6_21;
	ld.shared.v2.f32 	{%f321, %f322}, [%r22+24];
	ld.shared.v2.f32 	{%f323, %f324}, [%r22+32];
	ld.shared.v2.f32 	{%f325, %f326}, [%r22+40];
	bra.uni 	$L__BB6_22;
$L__BB6_21:
	ld.shared.v2.f32 	{%f327, %f328}, [%r23+24];
	ld.shared.v2.f32 	{%f329, %f330}, [%r23+32];
	ld.shared.v2.f32 	{%f331, %f332}, [%r23+40];
$L__BB6_22:
	setp.ge.s32 	%p58, %r24, %r10;
	mov.pred 	%p63, 0;
	@%p58 bra 	$L__BB6_24;
	setp.ge.s32 	%p59, %r25, %r9;
	setp.gt.f32 	%p60, %f325, %f331;
	or.pred  	%p63, %p59, %p60;
$L__BB6_24:
	ld.param.s8 	%rs5, [_ZN3cub18CUB_300001_SM_10006detail10merge_sort26DeviceMergeSortMergeKernelINS2_10policy_hubIN6thrust24THRUST_300001_SM_1000_NS6detail15normal_iteratorINS6_10device_ptrI3BoxEEEEE9Policy600ESC_PNS0_8NullTypeESC_SG_j13BoxComparatorSA_SF_EEvbT2_T3_T4_PT6_PT7_T5_PSK_SK_NS1_7vsmem_tE_param_0];
	setp.eq.s16 	%p61, %rs5, 0;
	selp.f32 	%f115, %f326, %f332, %p63;
	selp.f32 	%f116, %f325, %f331, %p63;
	selp.f32 	%f117, %f324, %f330, %p63;
	selp.f32 	%f118, %f323, %f329, %p63;
	selp.f32 	%f119, %f322, %f328, %p63;
	selp.f32 	%f120, %f321, %f327, %p63;
	bar.sync 	0;
	@%p61 bra 	$L__BB6_26;
	ld.param.u64 	%rd82, [_ZN3cub18CUB_300001_SM_10006detail10merge_sort26DeviceMergeSortMergeKernelINS2_10policy_hubIN6thrust24THRUST_300001_SM_1000_NS6detail15normal_iteratorINS6_10device_ptrI3BoxEEEEE9Policy600ESC_PNS0_8NullTypeESC_SG_j13BoxComparatorSA_SF_EEvbT2_T3_T4_PT6_PT7_T5_PSK_SK_NS1_7vsmem_tE_param_4];
	cvt.u64.u32 	%rd72, %r2;
	// begin inline asm
	mov.u32 %r163, %laneid;
	// end inline asm
	and.b32  	%r164, %r11, 1984;
	shl.b32 	%r165, %r163, 1;
	add.s32 	%r166, %r165, %r164;
	mad.lo.s32 	%r168, %r166, 24, %r145;
	st.shared.v4.f32 	[%r168], {%f90, %f89, %f88, %f87};
	st.shared.v4.f32 	[%r168+16], {%f86, %f85, %f120, %f119};
	st.shared.v4.f32 	[%r168+32], {%f118, %f117, %f116, %f115};
	bar.warp.sync 	-1;
	sub.s32 	%r169, %r166, %r163;
	mad.lo.s32 	%r170, %r169, 24, %r145;
	ld.shared.v2.f32 	{%f273, %f274}, [%r170];
	ld.shared.v2.f32 	{%f275, %f276}, [%r170+8];
	ld.shared.v2.f32 	{%f277, %f278}, [%r170+16];
	ld.shared.v2.f32 	{%f279, %f280}, [%r170+768];
	ld.shared.v2.f32 	{%f281, %f282}, [%r170+776];
	ld.shared.v2.f32 	{%f283, %f284}, [%r170+784];
	and.b32  	%r171, %r3, 31;
	or.b32  	%r172, %r164, %r171;
	cvt.u64.u32 	%rd73, %r172;
	add.s64 	%rd74, %rd73, %rd72;
	cvta.to.global.u64 	%rd75, %rd82;
	mad.lo.s64 	%rd76, %rd74, 24, %rd75;
	st.global.f32 	[%rd76], %f273;
	st.global.f32 	[%rd76+4], %f274;
	st.global.f32 	[%rd76+8], %f275;
	st.global.f32 	[%rd76+12], %f276;
	st.global.f32 	[%rd76+16], %f277;
	st.global.f32 	[%rd76+20], %f278;
	st.global.f32 	[%rd76+768], %f279;
	st.global.f32 	[%rd76+772], %f280;
	st.global.f32 	[%rd76+776], %f281;
	st.global.f32 	[%rd76+780], %f282;
	st.global.f32 	[%rd76+784], %f283;
	st.global.f32 	[%rd76+788], %f284;
	bra.uni 	$L__BB6_67;
$L__BB6_26:
	// begin inline asm
	mov.u32 %r173, %laneid;
	// end inline asm
	and.b32  	%r174, %r11, 1984;
	shl.b32 	%r175, %r173, 1;
	add.s32 	%r176, %r175, %r174;
	mad.lo.s32 	%r178, %r176, 24, %r145;
	st.shared.v4.f32 	[%r178], {%f90, %f89, %f88, %f87};
	st.shared.v4.f32 	[%r178+16], {%f86, %f85, %f120, %f119};
	st.shared.v4.f32 	[%r178+32], {%f118, %f117, %f116, %f115};
	bar.warp.sync 	-1;
	sub.s32 	%r179, %r176, %r173;
	mad.lo.s32 	%r180, %r179, 24, %r145;
	ld.shared.v2.f32 	{%f285, %f286}, [%r180];
	ld.shared.v2.f32 	{%f287, %f288}, [%r180+8];
	ld.shared.v2.f32 	{%f289, %f290}, [%r180+16];
	ld.shared.v2.f32 	{%f291, %f292}, [%r180+768];
	ld.shared.v2.f32 	{%f293, %f294}, [%r180+776];
	ld.shared.v2.f32 	{%f295, %f296}, [%r180+784];
	and.b32  	%r181, %r3, 31;
	cvt.u64.u32 	%rd77, %r174;
	add.s32 	%r182, %r181, %r2;
	cvt.u64.u32 	%rd78, %r182;
	add.s64 	%rd79, %rd78, %rd77;
	mad.lo.s64 	%rd80, %rd79, 24, %rd3;
	st.global.f32 	[%rd80], %f285;
	st.global.f32 	[%rd80+4], %f286;
	st.global.f32 	[%rd80+8], %f287;
	st.global.f32 	[%rd80+12], %f288;
	st.global.f32 	[%rd80+16], %f289;
	st.global.f32 	[%rd80+20], %f290;
	st.global.f32 	[%rd80+768], %f291;
	st.global.f32 	[%rd80+772], %f292;
	st.global.f32 	[%rd80+776], %f293;
	st.global.f32 	[%rd80+780], %f294;
	st.global.f32 	[%rd80+784], %f295;
	st.global.f32 	[%rd80+788], %f296;
	bra.uni 	$L__BB6_67;
$L__BB6_27:
	ld.param.s8 	%rs2, [_ZN3cub18CUB_300001_SM_10006detail10merge_sort26DeviceMergeSortMergeKernelINS2_10policy_hubIN6thrust24THRUST_300001_SM_1000_NS6detail15normal_iteratorINS6_10device_ptrI3BoxEEEEE9Policy600ESC_PNS0_8NullTypeESC_SG_j13BoxComparatorSA_SF_EEvbT2_T3_T4_PT6_PT7_T5_PSK_SK_NS1_7vsmem_tE_param_0];
	mul.wide.u32 	%rd17, %r1, 4;
	add.s64 	%rd18, %rd2, %rd17;
	ld.global.u32 	%r62, [%rd18];
	ld.global.u32 	%r63, [%rd18+4];
	neg.s32 	%r64, %r59;
	and.b32  	%r65, %r1, %r64;
	shl.b32 	%r26, %r65, 9;
	shl.b32 	%r66, %r59, 8;
	and.b32  	%r27, %r66, -512;
	sub.s32 	%r67, %r1, %r65;
	shl.b32 	%r68, %r67, 9;
	sub.s32 	%r28, %r62, %r26;
	sub.s32 	%r69, %r63, %r26;
	sub.s32 	%r70, %r58, %r26;
	max.u32 	%r71, %r70, %r27;
	sub.s32 	%r72, %r71, %r27;
	sub.s32 	%r73, %r68, %r28;
	min.u32 	%r29, %r73, %r72;
	setp.eq.s32 	%p10, %r68, -512;
	selp.b32 	%r74, 511, 512, %p10;
	add.s32 	%r75, %r74, %r68;
	sub.s32 	%r76, %r75, %r69;
	or.b32  	%r77, %r1, %r64;
	setp.eq.s32 	%p11, %r77, -1;
	min.u32 	%r78, %r27, %r70;
	selp.b32 	%r79, %r78, %r69, %p11;
	selp.b32 	%r80, %r27, %r76, %p11;
	min.u32 	%r81, %r80, %r72;
	sub.s32 	%r30, %r79, %r28;
	sub.s32 	%r31, %r81, %r29;
	// begin inline asm
	griddepcontrol.wait;
	// end inline asm
	setp.eq.s16 	%p12, %rs2, 0;
	@%p12 bra 	$L__BB6_36;
	cvt.u64.u32 	%rd19, %r26;
	cvt.u64.u32 	%rd20, %r28;
	add.s64 	%rd21, %rd20, %rd19;
	cvt.u64.u32 	%rd22, %r27;
	add.s64 	%rd23, %rd19, %rd22;
	cvt.u64.u32 	%rd24, %r29;
	add.s64 	%rd25, %rd23, %rd24;
	add.s32 	%r32, %r31, %r30;
	setp.ge.s32 	%p13, %r3, %r32;
	cvt.u64.u32 	%rd26, %r3;
	add.s64 	%rd27, %rd21, %rd26;
	mad.lo.s64 	%rd8, %rd27, 24, %rd3;
	sub.s32 	%r82, %r3, %r30;
	cvt.s64.s32 	%rd28, %r82;
	add.s64 	%rd29, %rd25, %rd28;
	mad.lo.s64 	%rd9, %rd29, 24, %rd3;
	@%p13 bra 	$L__BB6_32;
	setp.ge.s32 	%p14, %r3, %r30;
	@%p14 bra 	$L__BB6_31;
	ld.global.f32 	%f356, [%rd8];
	ld.global.f32 	%f355, [%rd8+4];
	ld.global.f32 	%f354, [%rd8+8];
	ld.global.f32 	%f353, [%rd8+12];
	ld.global.f32 	%f352, [%rd8+16];
	ld.global.f32 	%f351, [%rd8+20];
	bra.uni 	$L__BB6_32;
$L__BB6_31:
	ld.global.f32 	%f356, [%rd9];
	ld.global.f32 	%f355, [%rd9+4];
	ld.global.f32 	%f354, [%rd9+8];
	ld.global.f32 	%f353, [%rd9+12];
	ld.global.f32 	%f352, [%rd9+16];
	ld.global.f32 	%f351, [%rd9+20];
$L__BB6_32:
	add.s32 	%r33, %r3, 256;
	setp.ge.s32 	%p15, %r33, %r32;
	@%p15 bra 	$L__BB6_44;
	setp.lt.s32 	%p16, %r33, %r30;
	@%p16 bra 	$L__BB6_35;
	ld.global.f32 	%f350, [%rd9+6144];
	ld.global.f32 	%f349, [%rd9+6148];
	ld.global.f32 	%f348, [%rd9+6152];
	ld.global.f32 	%f347, [%rd9+6156];
	ld.global.f32 	%f346, [%rd9+6160];
	ld.global.f32 	%f345, [%rd9+6164];
	bra.uni 	$L__BB6_44;
$L__BB6_35:
	ld.global.f32 	%f350, [%rd8+6144];
	ld.global.f32 	%f349, [%rd8+6148];
	ld.global.f32 	%f348, [%rd8+6152];
	ld.global.f32 	%f347, [%rd8+6156];
	ld.global.f32 	%f346, [%rd8+6160];
	ld.global.f32 	%f345, [%rd8+6164];
	bra.uni 	$L__BB6_44;
$L__BB6_36:
	cvt.u64.u32 	%rd30, %r26;
	cvt.u64.u32 	%rd31, %r28;
	add.s64 	%rd32, %rd31, %rd30;
	cvt.u64.u32 	%rd33, %r27;
	add.s64 	%rd34, %rd30, %rd33;
	cvt.u64.u32 	%rd35, %r29;
	add.s64 	%rd36, %rd34, %rd35;
	add.s32 	%r34, %r31, %r30;
	setp.ge.s32 	%p17, %r3, %r34;
	cvt.u64.u32 	%rd37, %r3;
	add.s64 	%rd38, %rd32, %rd37;
	mad.lo.s64 	%rd10, %rd38, 24, %rd1;
	sub.s32 	%r83, %r3, %r30;
	cvt.s64.s32 	%rd39, %r83;
	add.s64 	%rd40, %rd36, %rd39;
	mad.lo.s64 	%rd11, %rd40, 24, %rd1;
	@%p17 bra 	$L__BB6_40;
	setp.ge.s32 	%p18, %r3, %r30;
	@%p18 bra 	$L__BB6_39;
	ld.global.f32 	%f356, [%rd10];
	ld.global.f32 	%f355, [%rd10+4];
	ld.global.f32 	%f354, [%rd10+8];
	ld.global.f32 	%f353, [%rd10+12];
	ld.global.f32 	%f352, [%rd10+16];
	ld.global.f32 	%f351, [%rd10+20];
	bra.uni 	$L__BB6_40;
$L__BB6_39:
	ld.global.f32 	%f356, [%rd11];
	ld.global.f32 	%f355, [%rd11+4];
	ld.global.f32 	%f354, [%rd11+8];
	ld.global.f32 	%f353, [%rd11+12];
	ld.global.f32 	%f352, [%rd11+16];
	ld.global.f32 	%f351, [%rd11+20];
$L__BB6_40:
	add.s32 	%r35, %r3, 256;
	setp.ge.s32 	%p19, %r35, %r34;
	@%p19 bra 	$L__BB6_44;
	setp.lt.s32 	%p20, %r35, %r30;
	@%p20 bra 	$L__BB6_43;
	ld.global.f32 	%f350, [%rd11+6144];
	ld.global.f32 	%f349, [%rd11+6148];
	ld.global.f32 	%f348, [%rd11+6152];
	ld.global.f32 	%f347, [%rd11+6156];
	ld.global.f32 	%f346, [%rd11+6160];
	ld.global.f32 	%f345, [%rd11+6164];
	bra.uni 	$L__BB6_44;
$L__BB6_43:
	ld.global.f32 	%f350, [%rd10+6144];
	ld.global.f32 	%f349, [%rd10+6148];
	ld.global.f32 	%f348, [%rd10+6152];
	ld.global.f32 	%f347, [%rd10+6156];
	ld.global.f32 	%f346, [%rd10+6160];
	ld.global.f32 	%f345, [%rd10+6164];
$L__BB6_44:
	mov.u32 	%r84, _ZZN3cub18CUB_300001_SM_10006detail10merge_sort26DeviceMergeSortMergeKernelINS2_10policy_hubIN6thrust24THRUST_300001_SM_1000_NS6detail15normal_iteratorINS6_10device_ptrI3BoxEEEEE9Policy600ESC_PNS0_8NullTypeESC_SG_j13BoxComparatorSA_SF_EEvbT2_T3_T4_PT6_PT7_T5_PSK_SK_NS1_7vsmem_tEE19static_temp_storage;
	mad.lo.s32 	%r85, %r3, 24, %r84;
	st.shared.v2.f32 	[%r85], {%f356, %f355};
	st.shared.v2.f32 	[%r85+8], {%f354, %f353};
	st.shared.v2.f32 	[%r85+16], {%f352, %f351};
	st.shared.v2.f32 	[%r85+6144], {%f350, %f349};
	st.shared.v2.f32 	[%r85+6152], {%f348, %f347};
	st.shared.v2.f32 	[%r85+6160], {%f346, %f345};
	bar.sync 	0;
	// begin inline asm
	griddepcontrol.launch_dependents;
	// end inline asm
	add.s32 	%r36, %r31, %r30;
	shl.b32 	%r37, %r3, 1;
	min.s32 	%r38, %r37, %r36;
	setp.lt.s32 	%p21, %r38, %r31;
	sub.s32 	%r86, %r38, %r31;
	selp.b32 	%r188, 0, %r86, %p21;
	min.s32 	%r186, %r30, %r38;
	setp.ge.s32 	%p22, %r188, %r186;
	@%p22 bra 	$L__BB6_47;
	add.s32 	%r41, %r38, %r30;
$L__BB6_46:
	sub.s32 	%r87, %r186, %r188;
	shr.u32 	%r88, %r87, 31;
	add.s32 	%r89, %r87, %r88;
	shr.s32 	%r90, %r89, 1;
	add.s32 	%r91, %r90, %r188;
	mad.lo.s32 	%r93, %r91, 24, %r84;
	ld.shared.f32 	%f269, [%r93+16];
	not.b32 	%r94, %r91;
	add.s32 	%r95, %r41, %r94;
	mad.lo.s32 	%r96, %r95, 24, %r84;
	ld.shared.f32 	%f270, [%r96+16];
	setp.leu.f32 	%p23, %f270, %f269;
	add.s32 	%r97, %r91, 1;
	selp.b32 	%r188, %r97, %r188, %p23;
	selp.b32 	%r186, %r186, %r91, %p23;
	setp.lt.s32 	%p24, %r188, %r186;
	@%p24 bra 	$L__BB6_46;
$L__BB6_47:
	sub.s32 	%r98, %r38, %r188;
	add.s32 	%r47, %r98, %r30;
	mad.lo.s32 	%r48, %r47, 24, %r84;
	ld.shared.v2.f32 	{%f361, %f362}, [%r48+16];
	ld.shared.v2.f32 	{%f359, %f360}, [%r48+8];
	ld.shared.v2.f32 	{%f357, %f358}, [%r48];
	mad.lo.s32 	%r49, %r188, 24, %r84;
	ld.shared.v2.f32 	{%f367, %f368}, [%r49+16];
	ld.shared.v2.f32 	{%f365, %f366}, [%r49+8];
	ld.shared.v2.f32 	{%f363, %f364}, [%r49];
	setp.ge.s32 	%p26, %r47, %r36;
	mov.pred 	%p64, 0;
	@%p26 bra 	$L__BB6_49;
	setp.ge.s32 	%p27, %r188, %r30;
	setp.gt.f32 	%p28, %f361, %f367;
	or.pred  	%p64, %p27, %p28;
$L__BB6_49:
	selp.f32 	%f205, %f362, %f368, %p64;
	selp.f32 	%f206, %f361, %f367, %p64;
	selp.f32 	%f207, %f360, %f366, %p64;
	selp.f32 	%f208, %f359, %f365, %p64;
	selp.f32 	%f209, %f358, %f364, %p64;
	selp.f32 	%f210, %f357, %f363, %p64;
	selp.u32 	%r100, 1, 0, %p64;
	add.s32 	%r50, %r47, %r100;
	not.pred 	%p29, %p64;
	selp.u32 	%r101, 1, 0, %p29;
	add.s32 	%r51, %r188, %r101;
	@%p29 bra 	$L__BB6_51;
	ld.shared.v2.f32 	{%f357, %f358}, [%r48+24];
	ld.shared.v2.f32 	{%f359, %f360}, [%r48+32];
	ld.shared.v2.f32 	{%f361, %f362}, [%r48+40];
	bra.uni 	$L__BB6_52;
$L__BB6_51:
	ld.shared.v2.f32 	{%f363, %f364}, [%r49+24];
	ld.shared.v2.f32 	{%f365, %f366}, [%r49+32];
	ld.shared.v2.f32 	{%f367, %f368}, [%r49+40];
$L__BB6_52:
	setp.ge.s32 	%p31, %r50, %r36;
	mov.pred 	%p65, 0;
	@%p31 bra 	$L__BB6_54;
	setp.ge.s32 	%p32, %r51, %r30;
	setp.gt.f32 	%p33, %f361, %f367;
	or.pred  	%p65, %p32, %p33;
$L__BB6_54:
	ld.param.s8 	%rs3, [_ZN3cub18CUB_300001_SM_10006detail10merge_sort26DeviceMergeSortMergeKernelINS2_10policy_hubIN6thrust24THRUST_300001_SM_1000_NS6detail15normal_iteratorINS6_10device_ptrI3BoxEEEEE9Policy600ESC_PNS0_8NullTypeESC_SG_j13BoxComparatorSA_SF_EEvbT2_T3_T4_PT6_PT7_T5_PSK_SK_NS1_7vsmem_tE_param_0];
	setp.eq.s16 	%p34, %rs3, 0;
	selp.f32 	%f235, %f362, %f368, %p65;
	selp.f32 	%f236, %f361, %f367, %p65;
	selp.f32 	%f237, %f360, %f366, %p65;
	selp.f32 	%f238, %f359, %f365, %p65;
	selp.f32 	%f239, %f358, %f364, %p65;
	selp.f32 	%f240, %f357, %f363, %p65;
	bar.sync 	0;
	@%p34 bra 	$L__BB6_61;
	// begin inline asm
	mov.u32 %r102, %laneid;
	// end inline asm
	and.b32  	%r52, %r37, 1984;
	shl.b32 	%r103, %r102, 1;
	add.s32 	%r104, %r103, %r52;
	mad.lo.s32 	%r106, %r104, 24, %r84;
	st.shared.v4.f32 	[%r106], {%f210, %f209, %f208, %f207};
	st.shared.v4.f32 	[%r106+16], {%f206, %f205, %f240, %f239};
	st.shared.v4.f32 	[%r106+32], {%f238, %f237, %f236, %f235};
	bar.warp.sync 	-1;
	sub.s32 	%r107, %r104, %r102;
	mad.lo.s32 	%r108, %r107, 24, %r84;
	ld.shared.v2.f32 	{%f242, %f241}, [%r108];
	ld.shared.v2.f32 	{%f244, %f243}, [%r108+8];
	ld.shared.v2.f32 	{%f246, %f245}, [%r108+16];
	ld.shared.v2.f32 	{%f248, %f247}, [%r108+768];
	ld.shared.v2.f32 	{%f250, %f249}, [%r108+776];
	ld.shared.v2.f32 	{%f252, %f251}, [%r108+784];
	setp.ne.s32 	%p35, %r3, 0;
	@%p35 bra 	$L__BB6_57;
	st.volatile.shared.u32 	[_ZZN3cub18CUB_300001_SM_10006detail10merge_sort26DeviceMergeSortMergeKernelINS2_10policy_hubIN6thrust24THRUST_300001_SM_1000_NS6detail15normal_iteratorINS6_10device_ptrI3BoxEEEEE9Policy600ESC_PNS0_8NullTypeESC_SG_j13BoxComparatorSA_SF_EEvbT2_T3_T4_PT6_PT7_T5_PSK_SK_NS1_7vsmem_tEE19static_temp_storage+12288], %r36;
$L__BB6_57:
	ld.param.u64 	%rd81, [_ZN3cub18CUB_300001_SM_10006detail10merge_sort26DeviceMergeSortMergeKernelINS2_10policy_hubIN6thrust24THRUST_300001_SM_1000_NS6detail15normal_iteratorINS6_10device_ptrI3BoxEEEEE9Policy600ESC_PNS0_8NullTypeESC_SG_j13BoxComparatorSA_SF_EEvbT2_T3_T4_PT6_PT7_T5_PSK_SK_NS1_7vsmem_tE_param_4];
	bar.sync 	0;
	ld.volatile.shared.u32 	%r53, [_ZZN3cub18CUB_300001_SM_10006detail10merge_sort26DeviceMergeSortMergeKernelINS2_10policy_hubIN6thrust24THRUST_300001_SM_1000_NS6detail15normal_iteratorINS6_10device_ptrI3BoxEEEEE9Policy600ESC_PNS0_8NullTypeESC_SG_j13BoxComparatorSA_SF_EEvbT2_T3_T4_PT6_PT7_T5_PSK_SK_NS1_7vsmem_tEE19static_temp_storage+12288];
	and.b32  	%r109, %r3, 31;
	add.s32 	%r54, %r52, %r109;
	setp.ge.s32 	%p36, %r54, %r53;
	cvt.u64.u32 	%rd41, %r54;
	cvt.u64.u32 	%rd42, %r2;
	add.s64 	%rd43, %rd41, %rd42;
	cvta.to.global.u64 	%rd44, %rd81;
	mad.lo.s64 	%rd12, %rd43, 24, %rd44;
	@%p36 bra 	$L__BB6_59;
	st.global.f32 	[%rd12], %f242;
	st.global.f32 	[%rd12+4], %f241;
	st.global.f32 	[%rd12+8], %f244;
	st.global.f32 	[%rd12+12], %f243;
	st.global.f32 	[%rd12+16], %f246;
	st.global.f32 	[%rd12+20], %f245;
$L__BB6_59:
	add.s32 	%r110, %r54, 32;
	setp.ge.s32 	%p37, %r110, %r53;
	@%p37 bra 	$L__BB6_67;
	st.global.f32 	[%rd12+768], %f248;
	st.global.f32 	[%rd12+772], %f247;
	st.global.f32 	[%rd12+776], %f250;
	st.global.f32 	[%rd12+780], %f249;
	st.global.f32 	[%rd12+784], %f252;
	st.global.f32 	[%rd12+788], %f251;
	bra.uni 	$L__BB6_67;
$L__BB6_61:
	// begin inline asm
	mov.u32 %r111, %laneid;
	// end inline asm
	and.b32  	%r55, %r37, 1984;
	shl.b32 	%r112, %r111, 1;
	add.s32 	%r113, %r112, %r55;
	mad.lo.s32 	%r115, %r113, 24, %r84;
	st.shared.v4.f32 	[%r115], {%f210, %f209, %f208, %f207};
	st.shared.v4.f32 	[%r115+16], {%f206, %f205, %f240, %f239};
	st.shared.v4.f32 	[%r115+32], {%f238, %f237, %f236, %f235};
	bar.warp.sync 	-1;
	sub.s32 	%r116, %r113, %r111;
	mad.lo.s32 	%r117, %r116, 24, %r84;
	ld.shared.v2.f32 	{%f254, %f253}, [%r117];
	ld.shared.v2.f32 	{%f256, %f255}, [%r117+8];
	ld.shared.v2.f32 	{%f258, %f257}, [%r117+16];
	ld.shared.v2.f32 	{%f260, %f259}, [%r117+768];
	ld.shared.v2.f32 	{%f262, %f261}, [%r117+776];
	ld.shared.v2.f32 	{%f264, %f263}, [%r117+784];
	setp.ne.s32 	%p38, %r3, 0;
	@%p38 bra 	$L__BB6_63;
	st.volatile.shared.u32 	[_ZZN3cub18CUB_300001_SM_10006detail10merge_sort26DeviceMergeSortMergeKernelINS2_10policy_hubIN6thrust24THRUST_300001_SM_1000_NS6detail15normal_iteratorINS6_10device_ptrI3BoxEEEEE9Policy600ESC_PNS0_8NullTypeESC_SG_j13BoxComparatorSA_SF_EEvbT2_T3_T4_PT6_PT7_T5_PSK_SK_NS1_7vsmem_tEE19static_temp_storage+12288], %r36;
$L__BB6_63:
	bar.sync 	0;
	ld.volatile.shared.u32 	%r56, [_ZZN3cub18CUB_300001_SM_10006detail10merge_sort26DeviceMergeSortMergeKernelINS2_10policy_hubIN6thrust24THRUST_300001_SM_1000_NS6detail15normal_iteratorINS6_10device_ptrI3BoxEEEEE9Policy600ESC_PNS0_8NullTypeESC_SG_j13BoxComparatorSA_SF_EEvbT2_T3_T4_PT6_PT7_T5_PSK_SK_NS1_7vsmem_tEE19static_temp_storage+12288];
	and.b32  	%r118, %r3, 31;
	cvt.u64.u32 	%rd45, %r55;
	add.s32 	%r57, %r55, %r118;
	add.s32 	%r119, %r118, %r2;
	cvt.u64.u32 	%rd46, %r119;
	add.s64 	%rd47, %rd46, %rd45;
	setp.ge.s32 	%p39, %r57, %r56;
	mad.lo.s64 	%rd13, %rd47, 24, %rd3;
	@%p39 bra 	$L__BB6_65;
	st.global.f32 	[%rd13], %f254;
	st.global.f32 	[%rd13+4], %f253;
	st.global.f32 	[%rd13+8], %f256;
	st.global.f32 	[%rd13+12], %f255;
	st.global.f32 	[%rd13+16], %f258;
	st.global.f32 	[%rd13+20], %f257;
$L__BB6_65:
	add.s32 	%r120, %r57, 32;
	setp.ge.s32 	%p40, %r120, %r56;
	@%p40 bra 	$L__BB6_67;
	st.global.f32 	[%rd13+768], %f260;
	st.global.f32 	[%rd13+772], %f259;
	st.global.f32 	[%rd13+776], %f262;
	st.global.f32 	[%rd13+780], %f261;
	st.global.f32 	[%rd13+784], %f264;
	st.global.f32 	[%rd13+788], %f263;
$L__BB6_67:
	ret;

}
	// .globl	_ZN3cub18CUB_300001_SM_10006detail10merge_sort30DeviceMergeSortBlockSortKernelINS2_10policy_hubIN6thrust24THRUST_300001_SM_1000_NS6detail15normal_iteratorINS6_10device_ptrI3BoxEEEEE9Policy600ESC_PNS0_8NullTypeESC_SG_m13BoxComparatorSA_SF_EEvbT0_T1_T2_T3_T4_PT6_PT7_T5_NS1_7vsmem_tE
.visible .entry _ZN3cub18CUB_300001_SM_10006detail10merge_sort30DeviceMergeSortBlockSortKernelINS2_10policy_hubIN6thrust24THRUST_300001_SM_1000_NS6detail15normal_iteratorINS6_10device_ptrI3BoxEEEEE9Policy600ESC_PNS0_8NullTypeESC_SG_m13BoxComparatorSA_SF_EEvbT0_T1_T2_T3_T4_PT6_PT7_T5_NS1_7vsmem_tE(
	.param .u8 _ZN3cub18CUB_300001_SM_10006detail10merge_sort30DeviceMergeSortBlockSortKernelINS2_10policy_hubIN6thrust24THRUST_300001_SM_1000_NS6detail15normal_iteratorINS6_10device_ptrI3BoxEEEEE9Policy600ESC_PNS0_8NullTypeESC_SG_m13BoxComparatorSA_SF_EEvbT0_T1_T2_T3_T4_PT6_PT7_T5_NS1_7vsmem_tE_param_0,
	.param .align 8 .b8 _ZN3cub18CUB_300001_SM_10006detail10merge_sort30DeviceMergeSortBlockSortKernelINS2_10policy_hubIN6thrust24THRUST_300001_SM_1000_NS6detail15normal_iteratorINS6_10device_ptrI3BoxEEEEE9Policy600ESC_PNS0_8NullTypeESC_SG_m13BoxComparatorSA_SF_EEvbT0_T1_T2_T3_T4_PT6_PT7_T5_NS1_7vsmem_tE_param_1[8],
	.param .u64 .ptr .align 1 _ZN3cub18CUB_300001_SM_10006detail10merge_sort30DeviceMergeSortBlockSortKernelINS2_10policy_hubIN6thrust24THRUST_300001_SM_1000_NS6detail15normal_iteratorINS6_10device_ptrI3BoxEEEEE9Policy600ESC_PNS0_8NullTypeESC_SG_m13BoxComparatorSA_SF_EEvbT0_T1_T2_T3_T4_PT6_PT7_T5_NS1_7vsmem_tE_param_2,
	.param .align 8 .b8 _ZN3cub18CUB_300001_SM_10006detail10merge_sort30DeviceMergeSortBlockSortKernelINS2_10policy_hubIN6thrust24THRUST_300001_SM_1000_NS6detail15normal_iteratorINS6_10device_ptrI3BoxEEEEE9Policy600ESC_PNS0_8NullTypeESC_SG_m13BoxComparatorSA_SF_EEvbT0_T1_T2_T3_T4_PT6_PT7_T5_NS1_7vsmem_tE_param_3[8],
	.param .u64 .ptr .align 1 _ZN3cub18CUB_300001_SM_10006detail10merge_sort30DeviceMergeSortBlockSortKernelINS2_10policy_hubIN6thrust24THRUST_300001_SM_1000_NS6detail15normal_iteratorINS6_10device_ptrI3BoxEEEEE9Policy600ESC_PNS0_8NullTypeESC_SG_m13BoxComparatorSA_SF_EEvbT0_T1_T2_T3_T4_PT6_PT7_T5_NS1_7vsmem_tE_param_4,
	.param .u64 _ZN3cub18CUB_300001_SM_10006detail10merge_sort30DeviceMergeSortBlockSortKernelINS2_10policy_hubIN6thrust24THRUST_300001_SM_1000_NS6detail15normal_iteratorINS6_10device_ptrI3BoxEEEEE9Policy600ESC_PNS0_8NullTypeESC_SG_m13BoxComparatorSA_SF_EEvbT0_T1_T2_T3_T4_PT6_PT7_T5_NS1_7vsmem_tE_param_5,
	.param .u64 .ptr .align 1 _ZN3cub18CUB_300001_SM_10006detail10merge_sort30DeviceMergeSortBlockSortKernelINS2_10policy_hubIN6thrust24THRUST_300001_SM_1000_NS6detail15normal_iteratorINS6_10device_ptrI3BoxEEEEE9Policy600ESC_PNS0_8NullTypeESC_SG_m13BoxComparatorSA_SF_EEvbT0_T1_T2_T3_T4_PT6_PT7_T5_NS1_7vsmem_tE_param_6,
	.param .u64 .ptr .align 1 _ZN3cub18CUB_300001_SM_10006detail10merge_sort30DeviceMergeSortBlockSortKernelINS2_10policy_hubIN6thrust24THRUST_300001_SM_1000_NS6detail15normal_iteratorINS6_10device_ptrI3BoxEEEEE9Policy600ESC_PNS0_8NullTypeESC_SG_m13BoxComparatorSA_SF_EEvbT0_T1_T2_T3_T4_PT6_PT7_T5_NS1_7vsmem_tE_param_7,
	.param .align 1 .b8 _ZN3cub18CUB_300001_SM_10006detail10merge_sort30DeviceMergeSortBlockSortKernelINS2_10policy_hubIN6thrust24THRUST_300001_SM_1000_NS6detail15normal_iteratorINS6_10device_ptrI3BoxEEEEE9Policy600ESC_PNS0_8NullTypeESC_SG_m13BoxComparatorSA_SF_EEvbT0_T1_T2_T3_T4_PT6_PT7_T5_NS1_7vsmem_tE_param_8[1],
	.param .align 8 .b8 _ZN3cub18CUB_300001_SM_10006detail10merge_sort30DeviceMergeSortBlockSortKernelINS2_10policy_hubIN6thrust24THRUST_300001_SM_1000_NS6detail15normal_iteratorINS6_10device_ptrI3BoxEEEEE9Policy600ESC_PNS0_8NullTypeESC_SG_m13BoxComparatorSA_SF_EEvbT0_T1_T2_T3_T4_PT6_PT7_T5_NS1_7vsmem_tE_param_9[8]
)
.maxntid 256
{
	.reg .pred 	%p<57>;
	.reg .b16 	%rs<4>;
	.reg .b32 	%r<142>;
	.reg .b32 	%f<359>;
	.reg .b64 	%rd<35>;
	// demoted variable
	.shared .align 16 .b8 _ZZN3cub18CUB_300001_SM_10006detail10merge_sort30DeviceMergeSortBlockSortKernelINS2_10policy_hubIN6thrust24THRUST_300001_SM_1000_NS6detail15normal_iteratorINS6_10device_ptrI3BoxEEEEE9Policy600ESC_PNS0_8NullTypeESC_SG_m13BoxComparatorSA_SF_EEvbT0_T1_T2_T3_T4_PT6_PT7_T5_NS1_7vsmem_tEE19static_temp_storage[12320];
	ld.param.u64 	%rd10, [_ZN3cub18CUB_300001_SM_10006detail10merge_sort30DeviceMergeSortBlockSortKernelINS2_10policy_hubIN6thrust24THRUST_300001_SM_1000_NS6detail15normal_iteratorINS6_10device_ptrI3BoxEEEEE9Policy600ESC_PNS0_8NullTypeESC_SG_m13BoxComparatorSA_SF_EEvbT0_T1_T2_T3_T4_PT6_PT7_T5_NS1_7vsmem_tE_param_3];
	ld.param.u64 	%rd11, [_ZN3cub18CUB_300001_SM_10006detail10merge_sort30DeviceMergeSortBlockSortKernelINS2_10policy_hubIN6thrust24THRUST_300001_SM_1000_NS6detail15normal_iteratorINS6_10device_ptrI3BoxEEEEE9Policy600ESC_PNS0_8NullTypeESC_SG_m13BoxComparatorSA_SF_EEvbT0_T1_T2_T3_T4_PT6_PT7_T5_NS1_7vsmem_tE_param_1];
	ld.param.u64 	%rd8, [_ZN3cub18CUB_300001_SM_10006detail10merge_sort30DeviceMergeSortBlockSortKernelINS2_10policy_hubIN6thrust24THRUST_300001_SM_1000_NS6detail15normal_iteratorINS6_10device_ptrI3BoxEEEEE9Policy600ESC_PNS0_8NullTypeESC_SG_m13BoxComparatorSA_SF_EEvbT0_T1_T2_T3_T4_PT6_PT7_T5_NS1_7vsmem_tE_param_5];
	cvta.to.global.u64 	%rd1, %rd11;
	cvta.to.global.u64 	%rd2, %rd10;
	mov.u32 	%r57, %ctaid.x;
	cvt.u64.u32 	%rd12, %r57;
	mov.u32 	%r58, %nctaid.x;
	cvt.u64.u32 	%rd13, %r58;
	mul.wide.u32 	%rd3, %r57, 512;
	add.s64 	%rd14, %rd13, -1;
	setp.le.u64 	%p9, %rd14, %rd12;
	@%p9 bra 	$L__BB7_18;
	// begin inline asm
	griddepcontrol.wait;
	// end inline asm
	mov.u32 	%r1, %tid.x;
	and.b32  	%r2, %r1, 31;
	shl.b32 	%r100, %r1, 1;
	and.b32  	%r3, %r100, 1984;
	or.b32  	%r101, %r3, %r2;
	cvt.u64.u32 	%rd24, %r101;
	add.s64 	%rd4, %rd3, %rd24;
	mad.lo.s64 	%rd25, %rd4, 24, %rd1;
	ld.global.f32 	%f231, [%rd25];
	ld.global.f32 	%f232, [%rd25+4];
	ld.global.f32 	%f233, [%rd25+8];
	ld.global.f32 	%f234, [%rd25+12];
	ld.global.f32 	%f235, [%rd25+16];
	ld.global.f32 	%f236, [%rd25+20];
	ld.global.f32 	%f237, [%rd25+768];
	ld.global.f32 	%f238, [%rd25+772];
	ld.global.f32 	%f239, [%rd25+776];
	ld.global.f32 	%f240, [%rd25+780];
	ld.global.f32 	%f241, [%rd25+784];
	ld.global.f32 	%f242, [%rd25+788];
	// begin inline asm
	mov.u32 %r99, %laneid;
	// end inline asm
	add.s32 	%r102, %r99, %r3;
	mov.u32 	%r103, _ZZN3cub18CUB_300001_SM_10006detail10merge_sort30DeviceMergeSortBlockSortKernelINS2_10policy_hubIN6thrust24THRUST_300001_SM_1000_NS6detail15normal_iteratorINS6_10device_ptrI3BoxEEEEE9Policy600ESC_PNS0_8NullTypeESC_SG_m13BoxComparatorSA_SF_EEvbT0_T1_T2_T3_T4_PT6_PT7_T5_NS1_7vsmem_tEE19static_temp_storage;
	mad.lo.s32 	%r4, %r102, 24, %r103;
	st.shared.v2.f32 	[%r4], {%f231, %f232};
	st.shared.v2.f32 	[%r4+8], {%f233, %f234};
	st.shared.v2.f32 	[%r4+16], {%f235, %f236};
	st.shared.v2.f32 	[%r4+768], {%f237, %f238};
	st.shared.v2.f32 	[%r4+776], {%f239, %f240};
	st.shared.v2.f32 	[%r4+784], {%f241, %f242};
	bar.warp.sync 	-1;
	mad.lo.s32 	%r5, %r99, 24, %r4;
	ld.shared.v4.f32 	{%f292, %f291, %f290, %f289}, [%r5];
	ld.shared.v4.f32 	{%f5, %f287, %f7, %f8}, [%r5+16];
	ld.shared.v4.f32 	{%f9, %f10, %f282, %f12}, [%r5+32];
	bar.sync 	0;
	// begin inline asm
	griddepcontrol.launch_dependents;
	// end inline asm
	setp.leu.f32 	%p37, %f282, %f5;
	mov.f32 	%f281, %f12;
	mov.f32 	%f283, %f10;
	mov.f32 	%f284, %f9;
	mov.f32 	%f285, %f8;
	mov.f32 	%f286, %f7;
	mov.f32 	%f288, %f5;
	@%p37 bra 	$L__BB7_3;
	mov.f32 	%f281, %f287;
	mov.f32 	%f283, %f289;
	mov.f32 	%f284, %f290;
	mov.f32 	%f285, %f291;
	mov.f32 	%f286, %f292;
	mov.f32 	%f287, %f12;
	mov.f32 	%f289, %f10;
	mov.f32 	%f290, %f9;
	mov.f32 	%f291, %f8;
	mov.f32 	%f292, %f7;
	mov.f32 	%f288, %f282;
	mov.f32 	%f282, %f5;
$L__BB7_3:
	mov.b32 	%r134, 2;
	mad.lo.s32 	%r107, %r1, 48, %r103;
$L__BB7_4:
	bar.sync 	0;
	add.s32 	%r105, %r134, -1;
	st.shared.v4.f32 	[%r107], {%f292, %f291, %f290, %f289};
	st.shared.v4.f32 	[%r107+16], {%f288, %f287, %f286, %f285};
	st.shared.v4.f32 	[%r107+32], {%f284, %f283, %f282, %f281};
	bar.sync 	0;
	neg.s32 	%r108, %r134;
	and.b32  	%r109, %r1, %r108;
	shl.b32 	%r110, %r109, 1;
	and.b32  	%r111, %r105, %r1;
	shl.b32 	%r112, %r111, 1;
	min.u32 	%r7, %r112, 512;
	min.u32 	%r8, %r110, 512;
	add.s32 	%r113, %r8, %r134;
	min.s32 	%r9, %r113, 512;
	add.s32 	%r114, %r9, %r134;
	min.s32 	%r10, %r114, 512;
	sub.s32 	%r115, %r9, %r8;
	sub.s32 	%r116, %r10, %r9;
	setp.lt.s32 	%p38, %r7, %r116;
	sub.s32 	%r117, %r7, %r116;
	selp.b32 	%r137, 0, %r117, %p38;
	min.s32 	%r135, %r115, %r7;
	setp.ge.s32 	%p39, %r137, %r135;
	@%p39 bra 	$L__BB7_7;
	add.s32 	%r13, %r9, %r7;
$L__BB7_6:
	sub.s32 	%r118, %r135, %r137;
	shr.u32 	%r119, %r118, 31;
	add.s32 	%r120, %r118, %r119;
	shr.s32 	%r121, %r120, 1;
	add.s32 	%r122, %r121, %r137;
	add.s32 	%r123, %r122, %r8;
	mov.u32 	%r124, _ZZN3cub18CUB_300001_SM_10006detail10merge_sort30DeviceMergeSortBlockSortKernelINS2_10policy_hubIN6thrust24THRUST_300001_SM_1000_NS6detail15normal_iteratorINS6_10device_ptrI3BoxEEEEE9Policy600ESC_PNS0_8NullTypeESC_SG_m13BoxComparatorSA_SF_EEvbT0_T1_T2_T3_T4_PT6_PT7_T5_NS1_7vsmem_tEE19static_temp_storage;
	mad.lo.s32 	%r125, %r123, 24, %r124;
	ld.shared.f32 	%f243, [%r125+16];
	not.b32 	%r126, %r122;
	add.s32 	%r127, %r13, %r126;
	mad.lo.s32 	%r128, %r127, 24, %r124;
	ld.shared.f32 	%f244, [%r128+16];
	setp.leu.f32 	%p40, %f244, %f243;
	add.s32 	%r129, %r122, 1;
	selp.b32 	%r137, %r129, %r137, %p40;
	selp.b32 	%r135, %r135, %r122, %p40;
	setp.lt.s32 	%p41, %r137, %r135;
	@%p41 bra 	$L__BB7_6;
$L__BB7_7:
	add.s32 	%r19, %r137, %r8;
	add.s32 	%r130, %r9, %r7;
	sub.s32 	%r20, %r130, %r137;
	mov.u32 	%r131, _ZZN3cub18CUB_300001_SM_10006detail10merge_sort30DeviceMergeSortBlockSortKernelINS2_10policy_hubIN6thrust24THRUST_300001_SM_1000_NS6detail15normal_iteratorINS6_10device_ptrI3BoxEEEEE9Policy600ESC_PNS0_8NullTypeESC_SG_m13BoxComparatorSA_SF_EEvbT0_T1_T2_T3_T4_PT6_PT7_T5_NS1_7vsmem_tEE19static_temp_storage;
	mad.lo.s32 	%r21, %r19, 24, %r131;
	ld.shared.v2.f32 	{%f299, %f300}, [%r21];
	ld.shared.v2.f32 	{%f301, %f302}, [%r21+8];
	ld.shared.v2.f32 	{%f303, %f304}, [%r21+16];
	mad.lo.s32 	%r22, %r20, 24, %r131;
	ld.shared.v2.f32 	{%f293, %f294}, [%r22];
	ld.shared.v2.f32 	{%f295, %f296}, [%r22+8];
	ld.shared.v2.f32 	{%f297, %f298}, [%r22+16];
	setp.ge.s32 	%p43, %r20, %r10;
	mov.pred 	%p53, 0;
	@%p43 bra 	$L__BB7_9;
	setp.ge.s32 	%p44, %r19, %r9;
	setp.gt.f32 	%p45, %f297, %f303;
	or.pred  	%p53, %p44, %p45;
$L__BB7_9:
	selp.f32 	%f287, %f298, %f304, %p53;
	selp.f32 	%f288, %f297, %f303, %p53;
	selp.f32 	%f289, %f296, %f302, %p53;
	selp.f32 	%f290, %f295, %f301, %p53;
	selp.f32 	%f291, %f294, %f300, %p53;
	selp.f32 	%f292, %f293, %f299, %p53;
	selp.u32 	%r132, 1, 0, %p53;
	add.s32 	%r23, %r20, %r132;
	not.pred 	%p46, %p53;
	selp.u32 	%r133, 1, 0, %p46;
	add.s32 	%r24, %r19, %r133;
	@%p46 bra 	$L__BB7_11;
	ld.shared.v2.f32 	{%f293, %f294}, [%r22+24];
	ld.shared.v2.f32 	{%f295, %f296}, [%r22+32];
	ld.shared.v2.f32 	{%f297, %f298}, [%r22+40];
	bra.uni 	$L__BB7_12;
$L__BB7_11:
	ld.shared.v2.f32 	{%f299, %f300}, [%r21+24];
	ld.shared.v2.f32 	{%f301, %f302}, [%r21+32];
	ld.shared.v2.f32 	{%f303, %f304}, [%r21+40];
$L__BB7_12:
	setp.ge.s32 	%p48, %r23, %r10;
	mov.pred 	%p54, 0;
	@%p48 bra 	$L__BB7_14;
	setp.ge.s32 	%p49, %r24, %r9;
	setp.gt.f32 	%p50, %f297, %f303;
	or.pred  	%p54, %p49, %p50;
$L__BB7_14:
	selp.f32 	%f281, %f298, %f304, %p54;
	selp.f32 	%f282, %f297, %f303, %p54;
	selp.f32 	%f283, %f296, %f302, %p54;
	selp.f32 	%f284, %f295, %f301, %p54;
	selp.f32 	%f285, %f294, %f300, %p54;
	selp.f32 	%f286, %f293, %f299, %p54;
	shl.b32 	%r25, %r134, 1;
	setp.lt.u32 	%p51, %r134, 129;
	mov.u32 	%r134, %r25;
	@%p51 bra 	$L__BB7_4;
	ld.param.s8 	%rs3, [_ZN3cub18CUB_300001_SM_10006detail10merge_sort30DeviceMergeSortBlockSortKernelINS2_10policy_hubIN6thrust24THRUST_300001_SM_1000_NS6detail15normal_iteratorINS6_10device_ptrI3BoxEEEEE9Policy600ESC_PNS0_8NullTypeESC_SG_m13BoxComparatorSA_SF_EEvbT0_T1_T2_T3_T4_PT6_PT7_T5_NS1_7vsmem_tE_param_0];
	bar.sync 	0;
	setp.eq.s16 	%p52, %rs3, 0;
	@%p52 bra 	$L__BB7_17;
	st.shared.v4.f32 	[%r5], {%f292, %f291, %f290, %f289};
	st.shared.v4.f32 	[%r5+16], {%f288, %f287, %f286, %f285};
	st.shared.v4.f32 	[%r5+32], {%f284, %f283, %f282, %f281};
	bar.warp.sync 	-1;
	ld.shared.v2.f32 	{%f245, %f246}, [%r4];
	ld.shared.v2.f32 	{%f247, %f248}, [%r4+8];
	ld.shared.v2.f32 	{%f249, %f250}, [%r4+16];
	ld.shared.v2.f32 	{%f251, %f252}, [%r4+768];
	ld.shared.v2.f32 	{%f253, %f254}, [%r4+776];
	ld.shared.v2.f32 	{%f255, %f256}, [%r4+784];
	cvt.u64.u32 	%rd26, %r3;
	cvt.u64.u32 	%rd27, %r2;
	add.s64 	%rd28, %rd3, %rd27;
	add.s64 	%rd29, %rd28, %rd26;
	mad.lo.s64 	%rd30, %rd29, 24, %rd2;
	st.global.f32 	[%rd30], %f245;
	st.global.f32 	[%rd30+4], %f246;
	st.global.f32 	[%rd30+8], %f247;
	st.global.f32 	[%rd30+12], %f248;
	st.global.f32 	[%rd30+16], %f249;
	st.global.f32 	[%rd30+20], %f250;
	st.global.f32 	[%rd30+768], %f251;
	st.global.f32 	[%rd30+772], %f252;
	st.global.f32 	[%rd30+776], %f253;
	st.global.f32 	[%rd30+780], %f254;
	st.global.f32 	[%rd30+784], %f255;
	st.global.f32 	[%rd30+788], %f256;
	bra.uni 	$L__BB7_51;
$L__BB7_17:
	ld.param.u64 	%rd34, [_ZN3cub18CUB_300001_SM_10006detail10merge_sort30DeviceMergeSortBlockSortKernelINS2_10policy_hubIN6thrust24THRUST_300001_SM_1000_NS6detail15normal_iteratorINS6_10device_ptrI3BoxEEEEE9Policy600ESC_PNS0_8NullTypeESC_SG_m13BoxComparatorSA_SF_EEvbT0_T1_T2_T3_T4_PT6_PT7_T5_NS1_7vsmem_tE_param_6];
	st.shared.v4.f32 	[%r5], {%f292, %f291, %f290, %f289};
	st.shared.v4.f32 	[%r5+16], {%f288, %f287, %f286, %f285};
	st.shared.v4.f32 	[%r5+32], {%f284, %f283, %f282, %f281};
	bar.warp.sync 	-1;
	ld.shared.v2.f32 	{%f257, %f258}, [%r4];
	ld.shared.v2.f32 	{%f259, %f260}, [%r4+8];
	ld.shared.v2.f32 	{%f261, %f262}, [%r4+16];
	ld.shared.v2.f32 	{%f263, %f264}, [%r4+768];
	ld.shared.v2.f32 	{%f265, %f266}, [%r4+776];
	ld.shared.v2.f32 	{%f267, %f268}, [%r4+784];
	cvta.to.global.u64 	%rd31, %rd34;
	mad.lo.s64 	%rd32, %rd4, 24, %rd31;
	st.global.f32 	[%rd32], %f257;
	st.global.f32 	[%rd32+4], %f258;
	st.global.f32 	[%rd32+8], %f259;
	st.global.f32 	[%rd32+12], %f260;
	st.global.f32 	[%rd32+16], %f261;
	st.global.f32 	[%rd32+20], %f262;
	st.global.f32 	[%rd32+768], %f263;
	st.global.f32 	[%rd32+772], %f264;
	st.global.f32 	[%rd32+776], %f265;
	st.global.f32 	[%rd32+780], %f266;
	st.global.f32 	[%rd32+784], %f267;
	st.global.f32 	[%rd32+788], %f268;
	bra.uni 	$L__BB7_51;
$L__BB7_18:
	cvt.u32.u64 	%r59, %rd3;
	cvt.u32.u64 	%r60, %rd8;
	sub.s32 	%r61, %r60, %r59;
	min.s32 	%r26, %r61, 512;
	// begin inline asm
	griddepcontrol.wait;
	// end inline asm
	mad.lo.s64 	%rd15, %rd3, 24, %rd1;
	mov.u32 	%r27, %tid.x;
	ld.global.f32 	%f311, [%rd15+20];
	ld.global.f32 	%f312, [%rd15+16];
	ld.global.f32 	%f313, [%rd15+12];
	ld.global.f32 	%f314, [%rd15+8];
	ld.global.f32 	%f315, [%rd15+4];
	ld.global.f32 	%f316, [%rd15];
	and.b32  	%r28, %r27, 31;
	shl.b32 	%r62, %r27, 1;
	and.b32  	%r63, %r62, 1984;
	or.b32  	%r29, %r63, %r28;
	setp.ge.s32 	%p10, %r29, %r26;
	mul.lo.s32 	%r64, %r29, 24;
	cvt.u64.u32 	%rd16, %r64;
	add.s64 	%rd5, %rd15, %rd16;
	mov.f32 	%f305, %f311;
	mov.f32 	%f306, %f312;
	mov.f32 	%f307, %f313;
	mov.f32 	%f308, %f314;
	mov.f32 	%f309, %f315;
	mov.f32 	%f310, %f316;
	@%p10 bra 	$L__BB7_20;
	ld.global.f32 	%f310, [%rd5];
	ld.global.f32 	%f309, [%rd5+4];
	ld.global.f32 	%f308, [%rd5+8];
	ld.global.f32 	%f307, [%rd5+12];
	ld.global.f32 	%f306, [%rd5+16];
	ld.global.f32 	%f305, [%rd5+20];
$L__BB7_20:
	add.s32 	%r30, %r29, 32;
	setp.ge.s32 	%p11, %r30, %r26;
	@%p11 bra 	$L__BB7_22;
	ld.global.f32 	%f316, [%rd5+768];
	ld.global.f32 	%f315, [%rd5+772];
	ld.global.f32 	%f314, [%rd5+776];
	ld.global.f32 	%f313, [%rd5+780];
	ld.global.f32 	%f312, [%rd5+784];
	ld.global.f32 	%f311, [%rd5+788];
$L__BB7_22:
	// begin inline asm
	mov.u32 %r65, %laneid;
	// end inline asm
	add.s32 	%r66, %r65, %r63;
	mov.u32 	%r67, _ZZN3cub18CUB_300001_SM_10006detail10merge_sort30DeviceMergeSortBlockSortKernelINS2_10policy_hubIN6thrust24THRUST_300001_SM_1000_NS6detail15normal_iteratorINS6_10device_ptrI3BoxEEEEE9Policy600ESC_PNS0_8NullTypeESC_SG_m13BoxComparatorSA_SF_EEvbT0_T1_T2_T3_T4_PT6_PT7_T5_NS1_7vsmem_tEE19static_temp_storage;
	mad.lo.s32 	%r33, %r66, 24, %r67;
	st.shared.v2.f32 	[%r33], {%f310, %f309};
	st.shared.v2.f32 	[%r33+8], {%f308, %f307};
	st.shared.v2.f32 	[%r33+16], {%f306, %f305};
	st.shared.v2.f32 	[%r33+768], {%f316, %f315};
	st.shared.v2.f32 	[%r33+776], {%f314, %f313};
	st.shared.v2.f32 	[%r33+784], {%f312, %f311};
	bar.warp.sync 	-1;
	mad.lo.s32 	%r34, %r65, 24, %r33;
	ld.shared.v4.f32 	{%f346, %f345, %f344, %f343}, [%r34];
	ld.shared.v4.f32 	{%f342, %f341, %f322, %f321}, [%r34+16];
	ld.shared.v4.f32 	{%f320, %f319, %f318, %f317}, [%r34+32];
	bar.sync 	0;
	// begin inline asm
	griddepcontrol.launch_dependents;
	// end inline asm
	or.b32  	%r68, %r62, 1;
	setp.lt.u32 	%p12, %r68, %r26;
	@%p12 bra 	$L__BB7_24;
	mov.f32 	%f317, %f341;
	mov.f32 	%f318, %f342;
	mov.f32 	%f319, %f343;
	mov.f32 	%f320, %f344;
	mov.f32 	%f321, %f345;
	mov.f32 	%f322, %f346;
$L__BB7_24:
	setp.ge.u32 	%p13, %r62, %r26;
	setp.leu.f32 	%p14, %f318, %f342;
	or.pred  	%p15, %p13, %p14;
	mov.f32 	%f335, %f317;
	mov.f32 	%f336, %f318;
	mov.f32 	%f337, %f319;
	mov.f32 	%f338, %f320;
	mov.f32 	%f339, %f321;
	mov.f32 	%f340, %f322;
	@%p15 bra 	$L__BB7_26;
	mov.f32 	%f335, %f341;
	mov.f32 	%f336, %f342;
	mov.f32 	%f337, %f343;
	mov.f32 	%f338, %f344;
	mov.f32 	%f339, %f345;
	mov.f32 	%f340, %f346;
	mov.f32 	%f341, %f317;
	mov.f32 	%f342, %f318;
	mov.f32 	%f343, %f319;
	mov.f32 	%f344, %f320;
	mov.f32 	%f345, %f321;
	mov.f32 	%f346, %f322;
$L__BB7_26:
	mov.b32 	%r138, 2;
	mad.lo.s32 	%r72, %r27, 48, %r67;
$L__BB7_27:
	bar.sync 	0;
	add.s32 	%r70, %r138, -1;
	st.shared.v4.f32 	[%r72], {%f346, %f345, %f344, %f343};
	st.shared.v4.f32 	[%r72+16], {%f342, %f341, %f340, %f339};
	st.shared.v4.f32 	[%r72+32], {%f338, %f337, %f336, %f335};
	bar.sync 	0;
	neg.s32 	%r73, %r138;
	and.b32  	%r74, %r27, %r73;
	shl.b32 	%r75, %r74, 1;
	and.b32  	%r76, %r70, %r27;
	shl.b32 	%r77, %r76, 1;
	min.s32 	%r36, %r77, %r26;
	min.s32 	%r37, %r75, %r26;
	add.s32 	%r78, %r37, %r138;
	min.s32 	%r38, %r78, %r26;
	add.s32 	%r79, %r38, %r138;
	min.s32 	%r39, %r79, %r26;
	sub.s32 	%r80, %r38, %r37;
	sub.s32 	%r81, %r39, %r38;
	setp.lt.s32 	%p16, %r36, %r81;
	sub.s32 	%r82, %r36, %r81;
	selp.b32 	%r141, 0, %r82, %p16;
	min.s32 	%r139, %r80, %r36;
	setp.ge.s32 	%p17, %r141, %r139;
	@%p17 bra 	$L__BB7_30;
	add.s32 	%r42, %r38, %r36;
$L__BB7_29:
	sub.s32 	%r83, %r139, %r141;
	shr.u32 	%r84, %r83, 31;
	add.s32 	%r85, %r83, %r84;
	shr.s32 	%r86, %r85, 1;
	add.s32 	%r87, %r86, %r141;
	add.s32 	%r88, %r87, %r37;
	mov.u32 	%r89, _ZZN3cub18CUB_300001_SM_10006detail10merge_sort30DeviceMergeSortBlockSortKernelINS2_10policy_hubIN6thrust24THRUST_300001_SM_1000_NS6detail15normal_iteratorINS6_10device_ptrI3BoxEEEEE9Policy600ESC_PNS0_8NullTypeESC_SG_m13BoxComparatorSA_SF_EEvbT0_T1_T2_T3_T4_PT6_PT7_T5_NS1_7vsmem_tEE19static_temp_storage;
	mad.lo.s32 	%r90, %r88, 24, %r89;
	ld.shared.f32 	%f229, [%r90+16];
	not.b32 	%r91, %r87;
	add.s32 	%r92, %r42, %r91;
	mad.lo.s32 	%r93, %r92, 24, %r89;
	ld.shared.f32 	%f230, [%r93+16];
	setp.leu.f32 	%p18, %f230, %f229;
	add.s32 	%r94, %r87, 1;
	selp.b32 	%r141, %r94, %r141, %p18;
	selp.b32 	%r139, %r139, %r87, %p18;
	setp.lt.s32 	%p19, %r141, %r139;
	@%p19 bra 	$L__BB7_29;
$L__BB7_30:
	add.s32 	%r48, %r141, %r37;
	add.s32 	%r95, %r38, %r36;
	sub.s32 	%r49, %r95, %r141;
	mov.u32 	%r96, _ZZN3cub18CUB_300001_SM_10006detail10merge_sort30DeviceMergeSortBlockSortKernelINS2_10policy_hubIN6thrust24THRUST_300001_SM_1000_NS6detail15normal_iteratorINS6_10device_ptrI3BoxEEEEE9Policy600ESC_PNS0_8NullTypeESC_SG_m13BoxComparatorSA_SF_EEvbT0_T1_T2_T3_T4_PT6_PT7_T5_NS1_7vsmem_tEE19static_temp_storage;
	mad.lo.s32 	%r50, %r48, 24, %r96;
	ld.shared.v2.f32 	{%f353, %f354}, [%r50];
	ld.shared.v2.f32 	{%f355, %f356}, [%r50+8];
	ld.shared.v2.f32 	{%f357, %f358}, [%r50+16];
	mad.lo.s32 	%r51, %r49, 24, %r96;
	ld.shared.v2.f32 	{%f347, %f348}, [%r51];
	ld.shared.v2.f32 	{%f349, %f350}, [%r51+8];
	ld.shared.v2.f32 	{%f351, %f352}, [%r51+16];
	setp.ge.s32 	%p21, %r49, %r39;
	mov.pred 	%p55, 0;
	@%p21 bra 	$L__BB7_32;
	setp.ge.s32 	%p22, %r48, %r38;
	setp.gt.f32 	%p23, %f351, %f357;
	or.pred  	%p55, %p22, %p23;
$L__BB7_32:
	selp.f32 	%f341, %f352, %f358, %p55;
	selp.f32 	%f342, %f351, %f357, %p55;
	selp.f32 	%f343, %f350, %f356, %p55;
	selp.f32 	%f344, %f349, %f355, %p55;
	selp.f32 	%f345, %f348, %f354, %p55;
	selp.f32 	%f346, %f347, %f353, %p55;
	selp.u32 	%r97, 1, 0, %p55;
	add.s32 	%r52, %r49, %r97;
	not.pred 	%p24, %p55;
	selp.u32 	%r98, 1, 0, %p24;
	add.s32 	%r53, %r48, %r98;
	@%p24 bra 	$L__BB7_34;
	ld.shared.v2.f32 	{%f347, %f348}, [%r51+24];
	ld.shared.v2.f32 	{%f349, %f350}, [%r51+32];
	ld.shared.v2.f32 	{%f351, %f352}, [%r51+40];
	bra.uni 	$L__BB7_35;
$L__BB7_34:
	ld.shared.v2.f32 	{%f353, %f354}, [%r50+24];
	ld.shared.v2.f32 	{%f355, %f356}, [%r50+32];
	ld.shared.v2.f32 	{%f357, %f358}, [%r50+40];
$L__BB7_35:
	setp.ge.s32 	%p26, %r52, %r39;
	mov.pred 	%p56, 0;
	@%p26 bra 	$L__BB7_37;
	setp.ge.s32 	%p27, %r53, %r38;
	setp.gt.f32 	%p28, %f351, %f357;
	or.pred  	%p56, %p27, %p28;
$L__BB7_37:
	selp.f32 	%f335, %f352, %f358, %p56;
	selp.f32 	%f336, %f351, %f357, %p56;
	selp.f32 	%f337, %f350, %f356, %p56;
	selp.f32 	%f338, %f349, %f355, %p56;
	selp.f32 	%f339, %f348, %f354, %p56;
	selp.f32 	%f340, %f347, %f353, %p56;
	shl.b32 	%r54, %r138, 1;
	setp.lt.u32 	%p29, %r138, 129;
	mov.u32 	%r138, %r54;
	@%p29 bra 	$L__BB7_27;
	ld.param.s8 	%rs2, [_ZN3cub18CUB_300001_SM_10006detail10merge_sort30DeviceMergeSortBlockSortKernelINS2_10policy_hubIN6thrust24THRUST_300001_SM_1000_NS6detail15normal_iteratorINS6_10device_ptrI3BoxEEEEE9Policy600ESC_PNS0_8NullTypeESC_SG_m13BoxComparatorSA_SF_EEvbT0_T1_T2_T3_T4_PT6_PT7_T5_NS1_7vsmem_tE_param_0];
	bar.sync 	0;
	setp.eq.s16 	%p30, %rs2, 0;
	@%p30 bra 	$L__BB7_45;
	st.shared.v4.f32 	[%r34], {%f346, %f345, %f344, %f343};
	st.shared.v4.f32 	[%r34+16], {%f342, %f341, %f340, %f339};
	st.shared.v4.f32 	[%r34+32], {%f338, %f337, %f336, %f335};
	bar.warp.sync 	-1;
	ld.shared.v2.f32 	{%f206, %f205}, [%r33];
	ld.shared.v2.f32 	{%f208, %f207}, [%r33+8];
	ld.shared.v2.f32 	{%f210, %f209}, [%r33+16];
	ld.shared.v2.f32 	{%f212, %f211}, [%r33+768];
	ld.shared.v2.f32 	{%f214, %f213}, [%r33+776];
	ld.shared.v2.f32 	{%f216, %f215}, [%r33+784];
	setp.eq.s32 	%p31, %r27, 0;
	@%p31 bra 	$L__BB7_40;
	bra.uni 	$L__BB7_41;
$L__BB7_40:
	st.volatile.shared.u32 	[_ZZN3cub18CUB_300001_SM_10006detail10merge_sort30DeviceMergeSortBlockSortKernelINS2_10policy_hubIN6thrust24THRUST_300001_SM_1000_NS6detail15normal_iteratorINS6_10device_ptrI3BoxEEEEE9Policy600ESC_PNS0_8NullTypeESC_SG_m13BoxComparatorSA_SF_EEvbT0_T1_T2_T3_T4_PT6_PT7_T5_NS1_7vsmem_tEE19static_temp_storage+12288], %r26;
$L__BB7_41:
	bar.sync 	0;
	ld.volatile.shared.u32 	%r55, [_ZZN3cub18CUB_300001_SM_10006detail10merge_sort30DeviceMergeSortBlockSortKernelINS2_10policy_hubIN6thrust24THRUST_300001_SM_1000_NS6detail15normal_iteratorINS6_10device_ptrI3BoxEEEEE9Policy600ESC_PNS0_8NullTypeESC_SG_m13BoxComparatorSA_SF_EEvbT0_T1_T2_T3_T4_PT6_PT7_T5_NS1_7vsmem_tEE19static_temp_storage+12288];
	cvt.u64.u32 	%rd17, %r63;
	cvt.u64.u32 	%rd18, %r28;
	add.s64 	%rd19, %rd3, %rd18;
	add.s64 	%rd20, %rd19, %rd17;
	setp.ge.s32 	%p32, %r29, %r55;
	mad.lo.s64 	%rd6, %rd20, 24, %rd2;
	@%p32 bra 	$L__BB7_43;
	st.global.f32 	[%rd6], %f206;
	st.global.f32 	[%rd6+4], %f205;
	st.global.f32 	[%rd6+8], %f208;
	st.global.f32 	[%rd6+12], %f207;
	st.global.f32 	[%rd6+16], %f210;
	st.global.f32 	[%rd6+20], %f209;
$L__BB7_43:
	setp.ge.s32 	%p33, %r30, %r55;
	@%p33 bra 	$L__BB7_51;
	st.global.f32 	[%rd6+768], %f212;
	st.global.f32 	[%rd6+772], %f211;
	st.global.f32 	[%rd6+776], %f214;
	st.global.f32 	[%rd6+780], %f213;
	st.global.f32 	[%rd6+784], %f216;
	st.global.f32 	[%rd6+788], %f215;
	bra.uni 	$L__BB7_51;
$L__BB7_45:
	st.shared.v4.f32 	[%r34], {%f346, %f345, %f344, %f343};
	st.shared.v4.f32 	[%r34+16], {%f342, %f341, %f340, %f339};
	st.shared.v4.f32 	[%r34+32], {%f338, %f337, %f336, %f335};
	bar.warp.sync 	-1;
	ld.shared.v2.f32 	{%f218, %f217}, [%r33];
	ld.shared.v2.f32 	{%f220, %f219}, [%r33+8];
	ld.shared.v2.f32 	{%f222, %f221}, [%r33+16];
	ld.shared.v2.f32 	{%f224, %f223}, [%r33+768];
	ld.shared.v2.f32 	{%f226, %f225}, [%r33+776];
	ld.shared.v2.f32 	{%f228, %f227}, [%r33+784];
	setp.eq.s32 	%p34, %r27, 0;
	@%p34 bra 	$L__BB7_46;
	bra.uni 	$L__BB7_47;
$L__BB7_46:
	st.volatile.shared.u32 	[_ZZN3cub18CUB_300001_SM_10006detail10merge_sort30DeviceMergeSortBlockSortKernelINS2_10policy_hubIN6thrust24THRUST_300001_SM_1000_NS6detail15normal_iteratorINS6_10device_ptrI3BoxEEEEE9Policy600ESC_PNS0_8NullTypeESC_SG_m13BoxComparatorSA_SF_EEvbT0_T1_T2_T3_T4_PT6_PT7_T5_NS1_7vsmem_tEE19static_temp_storage+12288], %r26;
$L__BB7_47:
	ld.param.u64 	%rd33, [_ZN3cub18CUB_300001_SM_10006detail10merge_sort30DeviceMergeSortBlockSortKernelINS2_10policy_hubIN6thrust24THRUST_300001_SM_1000_NS6detail15normal_iteratorINS6_10device_ptrI3BoxEEEEE9Policy600ESC_PNS0_8NullTypeESC_SG_m13BoxComparatorSA_SF_EEvbT0_T1_T2_T3_T4_PT6_PT7_T5_NS1_7vsmem_tE_param_6];
	bar.sync 	0;
	ld.volatile.shared.u32 	%r56, [_ZZN3cub18CUB_300001_SM_10006detail10merge_sort30DeviceMergeSortBlockSortKernelINS2_10policy_hubIN6thrust24THRUST_300001_SM_1000_NS6detail15normal_iteratorINS6_10device_ptrI3BoxEEEEE9Policy600ESC_PNS0_8NullTypeESC_SG_m13BoxComparatorSA_SF_EEvbT0_T1_T2_T3_T4_PT6_PT7_T5_NS1_7vsmem_tEE19static_temp_storage+12288];
	setp.ge.s32 	%p35, %r29, %r56;
	cvt.u64.u32 	%rd21, %r29;
	add.s64 	%rd22, %rd3, %rd21;
	cvta.to.global.u64 	%rd23, %rd33;
	mad.lo.s64 	%rd7, %rd22, 24, %rd23;
	@%p35 bra 	$L__BB7_49;
	st.global.f32 	[%rd7], %f218;
	st.global.f32 	[%rd7+4], %f217;
	st.global.f32 	[%rd7+8], %f220;
	st.global.f32 	[%rd7+12], %f219;
	st.global.f32 	[%rd7+16], %f222;
	st.global.f32 	[%rd7+20], %f221;
$L__BB7_49:
	setp.ge.s32 	%p36, %r30, %r56;
	@%p36 bra 	$L__BB7_51;
	st.global.f32 	[%rd7+768], %f224;
	st.global.f32 	[%rd7+772], %f223;
	st.global.f32 	[%rd7+776], %f226;
	st.global.f32 	[%rd7+780], %f225;
	st.global.f32 	[%rd7+784], %f228;
	st.global.f32 	[%rd7+788], %f227;
$L__BB7_51:
	ret;

}
	// .globl	_ZN3cub18CUB_300001_SM_10006detail10merge_sort30DeviceMergeSortPartitionKernelIN6thrust24THRUST_300001_SM_1000_NS6detail15normal_iteratorINS5_10device_ptrI3BoxEEEEm13BoxComparatorS9_EEvbT_PT2_T0_SG_PSG_T1_SG_i
.visible .entry _ZN3cub18CUB_300001_SM_10006detail10merge_sort30DeviceMergeSortPartitionKernelIN6thrust24THRUST_300001_SM_1000_NS6detail15normal_iteratorINS5_10device_ptrI3BoxEEEEm13BoxComparatorS9_EEvbT_PT2_T0_SG_PSG_T1_SG_i(
	.param .u8 _ZN3cub18CUB_300001_SM_10006detail10merge_sort30DeviceMergeSortPartitionKernelIN6thrust24THRUST_300001_SM_1000_NS6detail15normal_iteratorINS5_10device_ptrI3BoxEEEEm13BoxComparatorS9_EEvbT_PT2_T0_SG_PSG_T1_SG_i_param_0,
	.param .align 8 .b8 _ZN3cub18CUB_300001_SM_10006detail10merge_sort30DeviceMergeSortPartitionKernelIN6thrust24THRUST_300001_SM_1000_NS6detail15normal_iteratorINS5_10device_ptrI3BoxEEEEm13BoxComparatorS9_EEvbT_PT2_T0_SG_PSG_T1_SG_i_param_1[8],
	.param .u64 .ptr .align 1 _ZN3cub18CUB_300001_SM_10006detail10merge_sort30DeviceMergeSortPartitionKernelIN6thrust24THRUST_300001_SM_1000_NS6detail15normal_iteratorINS5_10device_ptrI3BoxEEEEm13BoxComparatorS9_EEvbT_PT2_T0_SG_PSG_T1_SG_i_param_2,
	.param .u64 _ZN3cub18CUB_300001_SM_10006detail10merge_sort30DeviceMergeSortPartitionKernelIN6thrust24THRUST_300001_SM_1000_NS6detail15normal_iteratorINS5_10device_ptrI3BoxEEEEm13BoxComparatorS9_EEvbT_PT2_T0_SG_PSG_T1_SG_i_param_3,
	.param .u64 _ZN3cub18CUB_300001_SM_10006detail10merge_sort30DeviceMergeSortPartitionKernelIN6thrust24THRUST_300001_SM_1000_NS6detail15normal_iteratorINS5_10device_ptrI3BoxEEEEm13BoxComparatorS9_EEvbT_PT2_T0_SG_PSG_T1_SG_i_param_4,
	.param .u64 .ptr .align 1 _ZN3cub18CUB_300001_SM_10006detail10merge_sort30DeviceMergeSortPartitionKernelIN6thrust24THRUST_300001_SM_1000_NS6detail15normal_iteratorINS5_10device_ptrI3BoxEEEEm13BoxComparatorS9_EEvbT_PT2_T0_SG_PSG_T1_SG_i_param_5,
	.param .align 1 .b8 _ZN3cub18CUB_300001_SM_10006detail10merge_sort30DeviceMergeSortPartitionKernelIN6thrust24THRUST_300001_SM_1000_NS6detail15normal_iteratorINS5_10device_ptrI3BoxEEEEm13BoxComparatorS9_EEvbT_PT2_T0_SG_PSG_T1_SG_i_param_6[1],
	.param .u64 _ZN3cub18CUB_300001_SM_10006detail10merge_sort30DeviceMergeSortPartitionKernelIN6thrust24THRUST_300001_SM_1000_NS6detail15normal_iteratorINS5_10device_ptrI3BoxEEEEm13BoxComparatorS9_EEvbT_PT2_T0_SG_PSG_T1_SG_i_param_7,
	.param .u32 _ZN3cub18CUB_300001_SM_10006detail10merge_sort30DeviceMergeSortPartitionKernelIN6thrust24THRUST_300001_SM_1000_NS6detail15normal_iteratorINS5_10device_ptrI3BoxEEEEm13BoxComparatorS9_EEvbT_PT2_T0_SG_PSG_T1_SG_i_param_8
)
{
	.reg .pred 	%p<10>;
	.reg .b16 	%rs<2>;
	.reg .b32 	%r<6>;
	.reg .b32 	%f<5>;
	.reg .b64 	%rd<82>;

	ld.param.u64 	%rd27, [_ZN3cub18CUB_300001_SM_10006detail10merge_sort30DeviceMergeSortPartitionKernelIN6thrust24THRUST_300001_SM_1000_NS6detail15normal_iteratorINS5_10device_ptrI3BoxEEEEm13BoxComparatorS9_EEvbT_PT2_T0_SG_PSG_T1_SG_i_param_1];
	ld.param.s8 	%rs1, [_ZN3cub18CUB_300001_SM_10006detail10merge_sort30DeviceMergeSortPartitionKernelIN6thrust24THRUST_300001_SM_1000_NS6detail15normal_iteratorINS5_10device_ptrI3BoxEEEEm13BoxComparatorS9_EEvbT_PT2_T0_SG_PSG_T1_SG_i_param_0];
	ld.param.u64 	%rd28, [_ZN3cub18CUB_300001_SM_10006detail10merge_sort30DeviceMergeSortPartitionKernelIN6thrust24THRUST_300001_SM_1000_NS6detail15normal_iteratorINS5_10device_ptrI3BoxEEEEm13BoxComparatorS9_EEvbT_PT2_T0_SG_PSG_T1_SG_i_param_2];
	ld.param.u64 	%rd29, [_ZN3cub18CUB_300001_SM_10006detail10merge_sort30DeviceMergeSortPartitionKernelIN6thrust24THRUST_300001_SM_1000_NS6detail15normal_iteratorINS5_10device_ptrI3BoxEEEEm13BoxComparatorS9_EEvbT_PT2_T0_SG_PSG_T1_SG_i_param_3];
	ld.param.u64 	%rd30, [_ZN3cub18CUB_300001_SM_10006detail10merge_sort30DeviceMergeSortPartitionKernelIN6thrust24THRUST_300001_SM_1000_NS6detail15normal_iteratorINS5_10device_ptrI3BoxEEEEm13BoxComparatorS9_EEvbT_PT2_T0_SG_PSG_T1_SG_i_param_4];
	ld.param.u64 	%rd32, [_ZN3cub18CUB_300001_SM_10006detail10merge_sort30DeviceMergeSortPartitionKernelIN6thrust24THRUST_300001_SM_1000_NS6detail15normal_iteratorINS5_10device_ptrI3BoxEEEEm13BoxComparatorS9_EEvbT_PT2_T0_SG_PSG_T1_SG_i_param_5];
	ld.param.u64 	%rd31, [_ZN3cub18CUB_300001_SM_10006detail10merge_sort30DeviceMergeSortPartitionKernelIN6thrust24THRUST_300001_SM_1000_NS6detail15normal_iteratorINS5_10device_ptrI3BoxEEEEm13BoxComparatorS9_EEvbT_PT2_T0_SG_PSG_T1_SG_i_param_7];
	ld.param.u32 	%r1, [_ZN3cub18CUB_300001_SM_10006detail10merge_sort30DeviceMergeSortPartitionKernelIN6thrust24THRUST_300001_SM_1000_NS6detail15normal_iteratorINS5_10device_ptrI3BoxEEEEm13BoxComparatorS9_EEvbT_PT2_T0_SG_PSG_T1_SG_i_param_8];
	cvta.to.global.u64 	%rd1, %rd32;
	mov.u32 	%r2, %ntid.x;
	mov.u32 	%r3, %ctaid.x;
	mov.u32 	%r4, %tid.x;
	mad.lo.s32 	%r5, %r2, %r3, %r4;
	cvt.u64.u32 	%rd2, %r5;
	setp.le.u64 	%p1, %rd30, %rd2;
	@%p1 bra 	$L__BB8_11;
	shr.u64 	%rd33, %rd31, 1;
	add.s64 	%rd4, %rd31, 4294967295;
	neg.s64 	%rd34, %rd31;
	and.b64  	%rd35, %rd34, %rd2;
	cvt.s64.s32 	%rd5, %r1;
	mul.lo.s64 	%rd36, %rd35, %rd5;
	mul.lo.s64 	%rd37, %rd33, %rd5;
	min.u64 	%rd6, %rd36, %rd29;
	not.b64 	%rd38, %rd36;
	min.u64 	%rd39, %rd37, %rd38;
	add.s64 	%rd40, %rd39, %rd36;
	min.u64 	%rd7, %rd40, %rd29;
	not.b64 	%rd41, %rd7;
	min.u64 	%rd42, %rd37, %rd41;
	add.s64 	%rd43, %rd42, %rd7;
	min.u64 	%rd8, %rd43, %rd29;
	// begin inline asm
	griddepcontrol.wait;
	// end inline asm
	add.s64 	%rd44, %rd2, 1;
	setp.ne.s64 	%p2, %rd44, %rd30;
	@%p2 bra 	$L__BB8_3;
	shl.b64 	%rd75, %rd2, 3;
	add.s64 	%rd76, %rd1, %rd75;
	st.global.u64 	[%rd76], %rd7;
	bra.uni 	$L__BB8_11;
$L__BB8_3:
	sub.s64 	%rd45, %rd8, %rd6;
	and.b64  	%rd46, %rd4, %rd2;
	mul.lo.s64 	%rd47, %rd46, %rd5;
	min.u64 	%rd9, %rd47, %rd45;
	setp.eq.s16 	%p3, %rs1, 0;
	@%p3 bra 	$L__BB8_7;
	sub.s64 	%rd48, %rd7, %rd6;
	sub.s64 	%rd49, %rd8, %rd7;
	max.u64 	%rd50, %rd9, %rd49;
	sub.s64 	%rd81, %rd50, %rd49;
	min.u64 	%rd77, %rd48, %rd9;
	setp.ge.u64 	%p4, %rd81, %rd77;
	@%p4 bra 	$L__BB8_10;
	cvta.to.global.u64 	%rd12, %rd27;
	add.s64 	%rd13, %rd9, %rd7;
$L__BB8_6:
	sub.s64 	%rd51, %rd77, %rd81;
	shr.u64 	%rd52, %rd51, 1;
	add.s64 	%rd53, %rd52, %rd81;
	add.s64 	%rd54, %rd53, %rd6;
	mad.lo.s64 	%rd55, %rd54, 24, %rd12;
	ld.global.f32 	%f1, [%rd55+16];
	not.b64 	%rd56, %rd53;
	add.s64 	%rd57, %rd13, %rd56;
	mad.lo.s64 	%rd58, %rd57, 24, %rd12;
	ld.global.f32 	%f2, [%rd58+16];
	setp.leu.f32 	%p5, %f2, %f1;
	add.s64 	%rd59, %rd53, 1;
	selp.b64 	%rd81, %rd59, %rd81, %p5;
	selp.b64 	%rd77, %rd77, %rd53, %p5;
	setp.lt.u64 	%p6, %rd81, %rd77;
	@%p6 bra 	$L__BB8_6;
	bra.uni 	$L__BB8_10;
$L__BB8_7:
	sub.s64 	%rd60, %rd7, %rd6;
	sub.s64 	%rd61, %rd8, %rd7;
	max.u64 	%rd62, %rd9, %rd61;
	sub.s64 	%rd81, %rd62, %rd61;
	min.u64 	%rd79, %rd60, %rd9;
	setp.ge.u64 	%p7, %rd81, %rd79;
	@%p7 bra 	$L__BB8_10;
	cvta.to.global.u64 	%rd20, %rd28;
	add.s64 	%rd21, %rd9, %rd7;
$L__BB8_9:
	sub.s64 	%rd63, %rd79, %rd81;
	shr.u64 	%rd64, %rd63, 1;
	add.s64 	%rd65, %rd64, %rd81;
	add.s64 	%rd66, %rd65, %rd6;
	mad.lo.s64 	%rd67, %rd66, 24, %rd20;
	ld.global.f32 	%f3, [%rd67+16];
	not.b64 	%rd68, %rd65;
	add.s64 	%rd69, %rd21, %rd68;
	mad.lo.s64 	%rd70, %rd69, 24, %rd20;
	ld.global.f32 	%f4, [%rd70+16];
	setp.leu.f32 	%p8, %f4, %f3;
	add.s64 	%rd71, %rd65, 1;
	selp.b64 	%rd81, %rd71, %rd81, %p8;
	selp.b64 	%rd79, %rd79, %rd65, %p8;
	setp.lt.u64 	%p9, %rd81, %rd79;
	@%p9 bra 	$L__BB8_9;
$L__BB8_10:
	add.s64 	%rd72, %rd81, %rd6;
	shl.b64 	%rd73, %rd2, 3;
	add.s64 	%rd74, %rd1, %rd73;
	st.global.u64 	[%rd74], %rd72;
$L__BB8_11:
	ret;

}
	// .globl	_ZN3cub18CUB_300001_SM_10006detail10merge_sort26DeviceMergeSortMergeKernelINS2_10policy_hubIN6thrust24THRUST_300001_SM_1000_NS6detail15normal_iteratorINS6_10device_ptrI3BoxEEEEE9Policy600ESC_PNS0_8NullTypeESC_SG_m13BoxComparatorSA_SF_EEvbT2_T3_T4_PT6_PT7_T5_PSK_SK_NS1_7vsmem_tE
.visible .entry _ZN3cub18CUB_300001_SM_10006detail10merge_sort26DeviceMergeSortMergeKernelINS2_10policy_hubIN6thrust24THRUST_300001_SM_1000_NS6detail15normal_iteratorINS6_10device_ptrI3BoxEEEEE9Policy600ESC_PNS0_8NullTypeESC_SG_m13BoxComparatorSA_SF_EEvbT2_T3_T4_PT6_PT7_T5_PSK_SK_NS1_7vsmem_tE(
	.param .u8 _ZN3cub18CUB_300001_SM_10006detail10merge_sort26DeviceMergeSortMergeKernelINS2_10policy_hubIN6thrust24THRUST_300001_SM_1000_NS6detail15normal_iteratorINS6_10device_ptrI3BoxEEEEE9Policy600ESC_PNS0_8NullTypeESC_SG_m13BoxComparatorSA_SF_EEvbT2_T3_T4_PT6_PT7_T5_PSK_SK_NS1_7vsmem_tE_param_0,
	.param .align 8 .b8 _ZN3cub18CUB_300001_SM_10006detail10merge_sort26DeviceMergeSortMergeKernelINS2_10policy_hubIN6thrust24THRUST_300001_SM_1000_NS6detail15normal_iteratorINS6_10device_ptrI3BoxEEEEE9Policy600ESC_PNS0_8NullTypeESC_SG_m13BoxComparatorSA_SF_EEvbT2_T3_T4_PT6_PT7_T5_PSK_SK_NS1_7vsmem_tE_param_1[8],
	.param .u64 .ptr .align 1 _ZN3cub18CUB_300001_SM_10006detail10merge_sort26DeviceMergeSortMergeKernelINS2_10policy_hubIN6thrust24THRUST_300001_SM_1000_NS6detail15normal_iteratorINS6_10device_ptrI3BoxEEEEE9Policy600ESC_PNS0_8NullTypeESC_SG_m13BoxComparatorSA_SF_EEvbT2_T3_T4_PT6_PT7_T5_PSK_SK_NS1_7vsmem_tE_param_2,
	.param .u64 _ZN3cub18CUB_300001_SM_10006detail10merge_sort26DeviceMergeSortMergeKernelINS2_10policy_hubIN6thrust24THRUST_300001_SM_1000_NS6detail15normal_iteratorINS6_10device_ptrI3BoxEEEEE9Policy600ESC_PNS0_8NullTypeESC_SG_m13BoxComparatorSA_SF_EEvbT2_T3_T4_PT6_PT7_T5_PSK_SK_NS1_7vsmem_tE_param_3,
	.param .u64 .ptr .align 1 _ZN3cub18CUB_300001_SM_10006detail10merge_sort26DeviceMergeSortMergeKernelINS2_10policy_hubIN6thrust24THRUST_300001_SM_1000_NS6detail15normal_iteratorINS6_10device_ptrI3BoxEEEEE9Policy600ESC_PNS0_8NullTypeESC_SG_m13BoxComparatorSA_SF_EEvbT2_T3_T4_PT6_PT7_T5_PSK_SK_NS1_7vsmem_tE_param_4,
	.param .u64 .ptr .align 1 _ZN3cub18CUB_300001_SM_10006detail10merge_sort26DeviceMergeSortMergeKernelINS2_10policy_hubIN6thrust24THRUST_300001_SM_1000_NS6detail15normal_iteratorINS6_10device_ptrI3BoxEEEEE9Policy600ESC_PNS0_8NullTypeESC_SG_m13BoxComparatorSA_SF_EEvbT2_T3_T4_PT6_PT7_T5_PSK_SK_NS1_7vsmem_tE_param_5,
	.param .align 1 .b8 _ZN3cub18CUB_300001_SM_10006detail10merge_sort26DeviceMergeSortMergeKernelINS2_10policy_hubIN6thrust24THRUST_300001_SM_1000_NS6detail15normal_iteratorINS6_10device_ptrI3BoxEEEEE9Policy600ESC_PNS0_8NullTypeESC_SG_m13BoxComparatorSA_SF_EEvbT2_T3_T4_PT6_PT7_T5_PSK_SK_NS1_7vsmem_tE_param_6[1],
	.param .u64 .ptr .align 1 _ZN3cub18CUB_300001_SM_10006detail10merge_sort26DeviceMergeSortMergeKernelINS2_10policy_hubIN6thrust24THRUST_300001_SM_1000_NS6detail15normal_iteratorINS6_10device_ptrI3BoxEEEEE9Policy600ESC_PNS0_8NullTypeESC_SG_m13BoxComparatorSA_SF_EEvbT2_T3_T4_PT6_PT7_T5_PSK_SK_NS1_7vsmem_tE_param_7,
	.param .u64 _ZN3cub18CUB_300001_SM_10006detail10merge_sort26DeviceMergeSortMergeKernelINS2_10policy_hubIN6thrust24THRUST_300001_SM_1000_NS6detail15normal_iteratorINS6_10device_ptrI3BoxEEEEE9Policy600ESC_PNS0_8NullTypeESC_SG_m13BoxComparatorSA_SF_EEvbT2_T3_T4_PT6_PT7_T5_PSK_SK_NS1_7vsmem_tE_param_8,
	.param .align 8 .b8 _ZN3cub18CUB_300001_SM_10006detail10merge_sort26DeviceMergeSortMergeKernelINS2_10policy_hubIN6thrust24THRUST_300001_SM_1000_NS6detail15normal_iteratorINS6_10device_ptrI3BoxEEEEE9Policy600ESC_PNS0_8NullTypeESC_SG_m13BoxComparatorSA_SF_EEvbT2_T3_T4_PT6_PT7_T5_PSK_SK_NS1_7vsmem_tE_param_9[8]
)
.maxntid 256
{
	.reg .pred 	%p<66>;
	.reg .b16 	%rs<6>;
	.reg .b32 	%r<144>;
	.reg .b32 	%f<369>;
	.reg .b64 	%rd<125>;
	// demoted variable
	.shared .align 16 .b8 _ZZN3cub18CUB_300001_SM_10006detail10merge_sort26DeviceMergeSortMergeKernelINS2_10policy_hubIN6thrust24THRUST_300001_SM_1000_NS6detail15normal_iteratorINS6_10device_ptrI3BoxEEEEE9Policy600ESC_PNS0_8NullTypeESC_SG_m13BoxComparatorSA_SF_EEvbT2_T3_T4_PT6_PT7_T5_PSK_SK_NS1_7vsmem_tEE19static_temp_storage[12320];
	ld.param.u64 	%rd26, [_ZN3cub18CUB_300001_SM_10006detail10merge_sort26DeviceMergeSortMergeKernelINS2_10policy_hubIN6thrust24THRUST_300001_SM_1000_NS6detail15normal_iteratorINS6_10device_ptrI3BoxEEEEE9Policy600ESC_PNS0_8NullTypeESC_SG_m13BoxComparatorSA_SF_EEvbT2_T3_T4_PT6_PT7_T5_PSK_SK_NS1_7vsmem_tE_param_1];
	cvta.to.global.u64 	%rd1, %rd26;
	mov.u32 	%r48, %ctaid.x;
	mov.u32 	%r49, %nctaid.x;
	cvt.u64.u32 	%rd2, %r48;
	mul.wide.u32 	%rd3, %r48, 512;
	mov.u32 	%r1, %tid.x;
	add.s32 	%r50, %r49, -1;
	setp.ge.u32 	%p9, %r48, %r50;
	@%p9 bra 	$L__BB9_27;
	ld.param.u64 	%rd124, [_ZN3cub18CUB_300001_SM_10006detail10merge_sort26DeviceMergeSortMergeKernelINS2_10policy_hubIN6thrust24THRUST_300001_SM_1000_NS6detail15normal_iteratorINS6_10device_ptrI3BoxEEEEE9Policy600ESC_PNS0_8NullTypeESC_SG_m13BoxComparatorSA_SF_EEvbT2_T3_T4_PT6_PT7_T5_PSK_SK_NS1_7vsmem_tE_param_8];
	ld.param.u64 	%rd122, [_ZN3cub18CUB_300001_SM_10006detail10merge_sort26DeviceMergeSortMergeKernelINS2_10policy_hubIN6thrust24THRUST_300001_SM_1000_NS6detail15normal_iteratorINS6_10device_ptrI3BoxEEEEE9Policy600ESC_PNS0_8NullTypeESC_SG_m13BoxComparatorSA_SF_EEvbT2_T3_T4_PT6_PT7_T5_PSK_SK_NS1_7vsmem_tE_param_7];
	ld.param.u64 	%rd116, [_ZN3cub18CUB_300001_SM_10006detail10merge_sort26DeviceMergeSortMergeKernelINS2_10policy_hubIN6thrust24THRUST_300001_SM_1000_NS6detail15normal_iteratorINS6_10device_ptrI3BoxEEEEE9Policy600ESC_PNS0_8NullTypeESC_SG_m13BoxComparatorSA_SF_EEvbT2_T3_T4_PT6_PT7_T5_PSK_SK_NS1_7vsmem_tE_param_3];
	ld.param.s8 	%rs4, [_ZN3cub18CUB_300001_SM_10006detail10merge_sort26DeviceMergeSortMergeKernelINS2_10policy_hubIN6thrust24THRUST_300001_SM_1000_NS6detail15normal_iteratorINS6_10device_ptrI3BoxEEEEE9Policy600ESC_PNS0_8NullTypeESC_SG_m13BoxComparatorSA_SF_EEvbT2_T3_T4_PT6_PT7_T5_PSK_SK_NS1_7vsmem_tE_param_0];
	cvta.to.global.u64 	%rd70, %rd122;
	shl.b64 	%rd71, %rd2, 3;
	add.s64 	%rd72, %rd70, %rd71;
	ld.global.u64 	%rd4, [%rd72];
	ld.global.u64 	%rd73, [%rd72+8];
	neg.s64 	%rd74, %rd124;
	and.b64  	%rd75, %rd74, %rd2;
	shl.b64 	%rd5, %rd75, 9;
	shl.b64 	%rd76, %rd124, 8;
	and.b64  	%rd6, %rd76, -512;
	sub.s64 	%rd77, %rd2, %rd75;
	shl.b64 	%rd78, %rd77, 9;
	sub.s64 	%rd79, %rd4, %rd5;
	sub.s64 	%rd80, %rd73, %rd5;
	sub.s64 	%rd81, %rd116, %rd5;
	max.u64 	%rd82, %rd81, %rd6;
	sub.s64 	%rd83, %rd82, %rd6;
	sub.s64 	%rd84, %rd78, %rd79;
	min.u64 	%rd7, %rd84, %rd83;
	setp.eq.s64 	%p41, %rd77, -1;
	selp.b64 	%rd85, 511, 512, %p41;
	add.s64 	%rd86, %rd85, %rd78;
	sub.s64 	%rd87, %rd86, %rd80;
	or.b64  	%rd88, %rd74, %rd2;
	setp.eq.s64 	%p42, %rd88, -1;
	min.u64 	%rd89, %rd6, %rd81;
	selp.b64 	%rd90, %rd89, %rd80, %p42;
	selp.b64 	%rd91, %rd6, %rd87, %p42;
	min.u64 	%rd92, %rd91, %rd83;
	cvt.u32.u64 	%r93, %rd79;
	cvt.u32.u64 	%r94, %rd90;
	sub.s32 	%r2, %r94, %r93;
	cvt.u32.u64 	%r95, %rd92;
	cvt.u32.u64 	%r96, %rd7;
	sub.s32 	%r3, %r95, %r96;
	// begin inline asm
	griddepcontrol.wait;
	// end inline asm
	setp.eq.s16 	%p43, %rs4, 0;
	@%p43 bra 	$L__BB9_8;
	add.s64 	%rd93, %rd5, %rd6;
	add.s64 	%rd94, %rd93, %rd7;
	setp.ge.s32 	%p44, %r1, %r2;
	cvt.u64.u32 	%rd95, %r1;
	add.s64 	%rd96, %rd4, %rd95;
	mad.lo.s64 	%rd8, %rd96, 24, %rd1;
	sub.s32 	%r97, %r1, %r2;
	cvt.s64.s32 	%rd97, %r97;
	add.s64 	%rd98, %rd94, %rd97;
	mad.lo.s64 	%rd9, %rd98, 24, %rd1;
	@%p44 bra 	$L__BB9_4;
	ld.global.f32 	%f320, [%rd8];
	ld.global.f32 	%f319, [%rd8+4];
	ld.global.f32 	%f318, [%rd8+8];
	ld.global.f32 	%f317, [%rd8+12];
	ld.global.f32 	%f316, [%rd8+16];
	ld.global.f32 	%f315, [%rd8+20];
	bra.uni 	$L__BB9_5;
$L__BB9_4:
	ld.global.f32 	%f320, [%rd9];
	ld.global.f32 	%f319, [%rd9+4];
	ld.global.f32 	%f318, [%rd9+8];
	ld.global.f32 	%f317, [%rd9+12];
	ld.global.f32 	%f316, [%rd9+16];
	ld.global.f32 	%f315, [%rd9+20];
$L__BB9_5:
	add.s32 	%r98, %r1, 256;
	setp.lt.s32 	%p45, %r98, %r2;
	@%p45 bra 	$L__BB9_7;
	ld.global.f32 	%f314, [%rd9+6144];
	ld.global.f32 	%f313, [%rd9+6148];
	ld.global.f32 	%f312, [%rd9+6152];
	ld.global.f32 	%f311, [%rd9+6156];
	ld.global.f32 	%f310, [%rd9+6160];
	ld.global.f32 	%f309, [%rd9+6164];
	bra.uni 	$L__BB9_14;
$L__BB9_7:
	ld.global.f32 	%f314, [%rd8+6144];
	ld.global.f32 	%f313, [%rd8+6148];
	ld.global.f32 	%f312, [%rd8+6152];
	ld.global.f32 	%f311, [%rd8+6156];
	ld.global.f32 	%f310, [%rd8+6160];
	ld.global.f32 	%f309, [%rd8+6164];
	bra.uni 	$L__BB9_14;
$L__BB9_8:
	ld.param.u64 	%rd119, [_ZN3cub18CUB_300001_SM_10006detail10merge_sort26DeviceMergeSortMergeKernelINS2_10policy_hubIN6thrust24THRUST_300001_SM_1000_NS6detail15normal_iteratorINS6_10device_ptrI3BoxEEEEE9Policy600ESC_PNS0_8NullTypeESC_SG_m13BoxComparatorSA_SF_EEvbT2_T3_T4_PT6_PT7_T5_PSK_SK_NS1_7vsmem_tE_param_4];
	add.s64 	%rd99, %rd5, %rd6;
	add.s64 	%rd100, %rd99, %rd7;
	setp.ge.s32 	%p46, %r1, %r2;
	cvt.u64.u32 	%rd101, %r1;
	add.s64 	%rd102, %rd4, %rd101;
	cvta.to.global.u64 	%rd103, %rd119;
	mad.lo.s64 	%rd10, %rd102, 24, %rd103;
	sub.s32 	%r99, %r1, %r2;
	cvt.s64.s32 	%rd104, %r99;
	add.s64 	%rd105, %rd100, %rd104;
	mad.lo.s64 	%rd11, %rd105, 24, %rd103;
	@%p46 bra 	$L__BB9_10;
	ld.global.f32 	%f320, [%rd10];
	ld.global.f32 	%f319, [%rd10+4];
	ld.global.f32 	%f318, [%rd10+8];
	ld.global.f32 	%f317, [%rd10+12];
	ld.global.f32 	%f316, [%rd10+16];
	ld.global.f32 	%f315, [%rd10+20];
	bra.uni 	$L__BB9_11;
$L__BB9_10:
	ld.global.f32 	%f320, [%rd11];
	ld.global.f32 	%f319, [%rd11+4];
	ld.global.f32 	%f318, [%rd11+8];
	ld.global.f32 	%f317, [%rd11+12];
	ld.global.f32 	%f316, [%rd11+16];
	ld.global.f32 	%f315, [%rd11+20];
$L__BB9_11:
	add.s32 	%r100, %r1, 256;
	setp.lt.s32 	%p47, %r100, %r2;
	@%p47 bra 	$L__BB9_13;
	ld.global.f32 	%f314, [%rd11+6144];
	ld.global.f32 	%f313, [%rd11+6148];
	ld.global.f32 	%f312, [%rd11+6152];
	ld.global.f32 	%f311, [%rd11+6156];
	ld.global.f32 	%f310, [%rd11+6160];
	ld.global.f32 	%f309, [%rd11+6164];
	bra.uni 	$L__BB9_14;
$L__BB9_13:
	ld.global.f32 	%f314, [%rd10+6144];
	ld.global.f32 	%f313, [%rd10+6148];
	ld.global.f32 	%f312, [%rd10+6152];
	ld.global.f32 	%f311, [%rd10+6156];
	ld.global.f32 	%f310, [%rd10+6160];
	ld.global.f32 	%f309, [%rd10+6164];
$L__BB9_14:
	mov.u32 	%r101, _ZZN3cub18CUB_300001_SM_10006detail10merge_sort26DeviceMergeSortMergeKernelINS2_10policy_hubIN6thrust24THRUST_300001_SM_1000_NS6detail15normal_iteratorINS6_10device_ptrI3BoxEEEEE9Policy600ESC_PNS0_8NullTypeESC_SG_m13BoxComparatorSA_SF_EEvbT2_T3_T4_PT6_PT7_T5_PSK_SK_NS1_7vsmem_tEE19static_temp_storage;
	mad.lo.s32 	%r102, %r1, 24, %r101;
	st.shared.v2.f32 	[%r102], {%f320, %f319};
	st.shared.v2.f32 	[%r102+8], {%f318, %f317};
	st.shared.v2.f32 	[%r102+16], {%f316, %f315};
	st.shared.v2.f32 	[%r102+6144], {%f314, %f313};
	st.shared.v2.f32 	[%r102+6152], {%f312, %f311};
	st.shared.v2.f32 	[%r102+6160], {%f310, %f309};
	bar.sync 	0;
	// begin inline asm
	griddepcontrol.launch_dependents;
	// end inline asm
	add.s32 	%r4, %r3, %r2;
	shl.b32 	%r5, %r1, 1;
	min.s32 	%r6, %r5, %r4;
	setp.lt.s32 	%p48, %r6, %r3;
	sub.s32 	%r103, %r6, %r3;
	selp.b32 	%r140, 0, %r103, %p48;
	min.s32 	%r138, %r6, %r2;
	setp.ge.s32 	%p49, %r140, %r138;
	@%p49 bra 	$L__BB9_17;
	add.s32 	%r9, %r6, %r2;
$L__BB9_16:
	sub.s32 	%r104, %r138, %r140;
	shr.u32 	%r105, %r104, 31;
	add.s32 	%r106, %r104, %r105;
	shr.s32 	%r107, %r106, 1;
	add.s32 	%r108, %r107, %r140;
	mad.lo.s32 	%r110, %r108, 24, %r101;
	ld.shared.f32 	%f271, [%r110+16];
	not.b32 	%r111, %r108;
	add.s32 	%r112, %r9, %r111;
	mad.lo.s32 	%r113, %r112, 24, %r101;
	ld.shared.f32 	%f272, [%r113+16];
	setp.leu.f32 	%p50, %f272, %f271;
	add.s32 	%r114, %r108, 1;
	selp.b32 	%r140, %r114, %r140, %p50;
	selp.b32 	%r138, %r138, %r108, %p50;
	setp.lt.s32 	%p51, %r140, %r138;
	@%p51 bra 	$L__BB9_16;
$L__BB9_17:
	sub.s32 	%r115, %r6, %r140;
	add.s32 	%r15, %r115, %r2;
	mad.lo.s32 	%r16, %r15, 24, %r101;
	ld.shared.v2.f32 	{%f325, %f326}, [%r16+16];
	ld.shared.v2.f32 	{%f323, %f324}, [%r16+8];
	ld.shared.v2.f32 	{%f321, %f322}, [%r16];
	mad.lo.s32 	%r17, %r140, 24, %r101;
	ld.shared.v2.f32 	{%f331, %f332}, [%r17+16];
	ld.shared.v2.f32 	{%f329, %f330}, [%r17+8];
	ld.shared.v2.f32 	{%f327, %f328}, [%r17];
	setp.ge.s32 	%p53, %r15, %r4;
	mov.pred 	%p62, 0;
	@%p53 bra 	$L__BB9_19;
	setp.ge.s32 	%p54, %r140, %r2;
	setp.gt.f32 	%p55, %f325, %f331;
	or.pred  	%p62, %p54, %p55;
$L__BB9_19:
	selp.f32 	%f85, %f326, %f332, %p62;
	selp.f32 	%f86, %f325, %f331, %p62;
	selp.f32 	%f87, %f324, %f330, %p62;
	selp.f32 	%f88, %f323, %f329, %p62;
	selp.f32 	%f89, %f322, %f328, %p62;
	selp.f32 	%f90, %f321, %f327, %p62;
	selp.u32 	%r117, 1, 0, %p62;
	add.s32 	%r18, %r15, %r117;
	not.pred 	%p56, %p62;
	selp.u32 	%r118, 1, 0, %p56;
	add.s32 	%r19, %r140, %r118;
	@%p56 bra 	$L__BB9_21;
	ld.shared.v2.f32 	{%f321, %f322}, [%r16+24];
	ld.shared.v2.f32 	{%f323, %f324}, [%r16+32];
	ld.shared.v2.f32 	{%f325, %f326}, [%r16+40];
	bra.uni 	$L__BB9_22;
$L__BB9_21:
	ld.shared.v2.f32 	{%f327, %f328}, [%r17+24];
	ld.shared.v2.f32 	{%f329, %f330}, [%r17+32];
	ld.shared.v2.f32 	{%f331, %f332}, [%r17+40];
$L__BB9_22:
	setp.ge.s32 	%p58, %r18, %r4;
	mov.pred 	%p63, 0;
	@%p58 bra 	$L__BB9_24;
	setp.ge.s32 	%p59, %r19, %r2;
	setp.gt.f32 	%p60, %f325, %f331;
	or.pred  	%p63, %p59, %p60;
$L__BB9_24:
	ld.param.s8 	%rs5, [_ZN3cub18CUB_300001_SM_10006detail10merge_sort26DeviceMergeSortMergeKernelINS2_10policy_hubIN6thrust24THRUST_300001_SM_1000_NS6detail15normal_iteratorINS6_10device_ptrI3BoxEEEEE9Policy600ESC_PNS0_8NullTypeESC_SG_m13BoxComparatorSA_SF_EEvbT2_T3_T4_PT6_PT7_T5_PSK_SK_NS1_7vsmem_tE_param_0];
	setp.eq.s16 	%p61, %rs5, 0;
	selp.f32 	%f115, %f326, %f332, %p63;
	selp.f32 	%f116, %f325, %f331, %p63;
	selp.f32 	%f117, %f324, %f330, %p63;
	selp.f32 	%f118, %f323, %f329, %p63;
	selp.f32 	%f119, %f322, %f328, %p63;
	selp.f32 	%f120, %f321, %f327, %p63;
	bar.sync 	0;
	@%p61 bra 	$L__BB9_26;
	ld.param.u64 	%rd120, [_ZN3cub18CUB_300001_SM_10006detail10merge_sort26DeviceMergeSortMergeKernelINS2_10policy_hubIN6thrust24THRUST_300001_SM_1000_NS6detail15normal_iteratorINS6_10device_ptrI3BoxEEEEE9Policy600ESC_PNS0_8NullTypeESC_SG_m13BoxComparatorSA_SF_EEvbT2_T3_T4_PT6_PT7_T5_PSK_SK_NS1_7vsmem_tE_param_4];
	// begin inline asm
	mov.u32 %r119, %laneid;
	// end inline asm
	and.b32  	%r120, %r5, 1984;
	shl.b32 	%r121, %r119, 1;
	add.s32 	%r122, %r121, %r120;
	mov.u32 	%r123, _ZZN3cub18CUB_300001_SM_10006detail10merge_sort26DeviceMergeSortMergeKernelINS2_10policy_hubIN6thrust24THRUST_300001_SM_1000_NS6detail15normal_iteratorINS6_10device_ptrI3BoxEEEEE9Policy600ESC_PNS0_8NullTypeESC_SG_m13BoxComparatorSA_SF_EEvbT2_T3_T4_PT6_PT7_T5_PSK_SK_NS1_7vsmem_tEE19static_temp_storage;
	mad.lo.s32 	%r124, %r122, 24, %r123;
	st.shared.v4.f32 	[%r124], {%f90, %f89, %f88, %f87};
	st.shared.v4.f32 	[%r124+16], {%f86, %f85, %f120, %f119};
	st.shared.v4.f32 	[%r124+32], {%f118, %f117, %f116, %f115};
	bar.warp.sync 	-1;
	sub.s32 	%r125, %r122, %r119;
	mad.lo.s32 	%r126, %r125, 24, %r123;
	ld.shared.v2.f32 	{%f273, %f274}, [%r126];
	ld.shared.v2.f32 	{%f275, %f276}, [%r126+8];
	ld.shared.v2.f32 	{%f277, %f278}, [%r126+16];
	ld.shared.v2.f32 	{%f279, %f280}, [%r126+768];
	ld.shared.v2.f32 	{%f281, %f282}, [%r126+776];
	ld.shared.v2.f32 	{%f283, %f284}, [%r126+784];
	and.b32  	%r127, %r1, 31;
	or.b32  	%r128, %r120, %r127;
	cvt.u64.u32 	%rd106, %r128;
	add.s64 	%rd107, %rd3, %rd106;
	cvta.to.global.u64 	%rd108, %rd120;
	mad.lo.s64 	%rd109, %rd107, 24, %rd108;
	st.global.f32 	[%rd109], %f273;
	st.global.f32 	[%rd109+4], %f274;
	st.global.f32 	[%rd109+8], %f275;
	st.global.f32 	[%rd109+12], %f276;
	st.global.f32 	[%rd109+16], %f277;
	st.global.f32 	[%rd109+20], %f278;
	st.global.f32 	[%rd109+768], %f279;
	st.global.f32 	[%rd109+772], %f280;
	st.global.f32 	[%rd109+776], %f281;
	st.global.f32 	[%rd109+780], %f282;
	st.global.f32 	[%rd109+784], %f283;
	st.global.f32 	[%rd109+788], %f284;
	bra.uni 	$L__BB9_67;
$L__BB9_26:
	// begin inline asm
	mov.u32 %r129, %laneid;
	// end inline asm
	and.b32  	%r130, %r5, 1984;
	shl.b32 	%r131, %r129, 1;
	add.s32 	%r132, %r131, %r130;
	mov.u32 	%r133, _ZZN3cub18CUB_300001_SM_10006detail10merge_sort26DeviceMergeSortMergeKernelINS2_10policy_hubIN6thrust24THRUST_300001_SM_1000_NS6detail15normal_iteratorINS6_10device_ptrI3BoxEEEEE9Policy600ESC_PNS0_8NullTypeESC_SG_m13BoxComparatorSA_SF_EEvbT2_T3_T4_PT6_PT7_T5_PSK_SK_NS1_7vsmem_tEE19static_temp_storage;
	mad.lo.s32 	%r134, %r132, 24, %r133;
	st.shared.v4.f32 	[%r134], {%f90, %f89, %f88, %f87};
	st.shared.v4.f32 	[%r134+16], {%f86, %f85, %f120, %f119};
	st.shared.v4.f32 	[%r134+32], {%f118, %f117, %f116, %f115};
	bar.warp.sync 	-1;
	sub.s32 	%r135, %r132, %r129;
	mad.lo.s32 	%r136, %r135, 24, %r133;
	ld.shared.v2.f32 	{%f285, %f286}, [%r136];
	ld.shared.v2.f32 	{%f287, %f288}, [%r136+8];
	ld.shared.v2.f32 	{%f289, %f290}, [%r136+16];
	ld.shared.v2.f32 	{%f291, %f292}, [%r136+768];
	ld.shared.v2.f32 	{%f293, %f294}, [%r136+776];
	ld.shared.v2.f32 	{%f295, %f296}, [%r136+784];
	and.b32  	%r137, %r1, 31;
	cvt.u64.u32 	%rd110, %r130;
	cvt.u64.u32 	%rd111, %r137;
	add.s64 	%rd112, %rd3, %rd111;
	add.s64 	%rd113, %rd112, %rd110;
	mad.lo.s64 	%rd114, %rd113, 24, %rd1;
	st.global.f32 	[%rd114], %f285;
	st.global.f32 	[%rd114+4], %f286;
	st.global.f32 	[%rd114+8], %f287;
	st.global.f32 	[%rd114+12], %f288;
	st.global.f32 	[%rd114+16], %f289;
	st.global.f32 	[%rd114+20], %f290;
	st.global.f32 	[%rd114+768], %f291;
	st.global.f32 	[%rd114+772], %f292;
	st.global.f32 	[%rd114+776], %f293;
	st.global.f32 	[%rd114+780], %f294;
	st.global.f32 	[%rd114+784], %f295;
	st.global.f32 	[%rd114+788], %f296;
	bra.uni 	$L__BB9_67;
$L__BB9_27:
	ld.param.u64 	%rd123, [_ZN3cub18CUB_300001_SM_10006detail10merge_sort26DeviceMergeSortMergeKernelINS2_10policy_hubIN6thrust24THRUST_300001_SM_1000_NS6detail15normal_iteratorINS6_10device_ptrI3BoxEEEEE9Policy600ESC_PNS0_8NullTypeESC_SG_m13BoxComparatorSA_SF_EEvbT2_T3_T4_PT6_PT7_T5_PSK_SK_NS1_7vsmem_tE_param_8];
	ld.param.u64 	%rd121, [_ZN3cub18CUB_300001_SM_10006detail10merge_sort26DeviceMergeSortMergeKernelINS2_10policy_hubIN6thrust24THRUST_300001_SM_1000_NS6detail15normal_iteratorINS6_10device_ptrI3BoxEEEEE9Policy600ESC_PNS0_8NullTypeESC_SG_m13BoxComparatorSA_SF_EEvbT2_T3_T4_PT6_PT7_T5_PSK_SK_NS1_7vsmem_tE_param_7];
	ld.param.u64 	%rd115, [_ZN3cub18CUB_300001_SM_10006detail10merge_sort26DeviceMergeSortMergeKernelINS2_10policy_hubIN6thrust24THRUST_300001_SM_1000_NS6detail15normal_iteratorINS6_10device_ptrI3BoxEEEEE9Policy600ESC_PNS0_8NullTypeESC_SG_m13BoxComparatorSA_SF_EEvbT2_T3_T4_PT6_PT7_T5_PSK_SK_NS1_7vsmem_tE_param_3];
	ld.param.s8 	%rs2, [_ZN3cub18CUB_300001_SM_10006detail10merge_sort26DeviceMergeSortMergeKernelINS2_10policy_hubIN6thrust24THRUST_300001_SM_1000_NS6detail15normal_iteratorINS6_10device_ptrI3BoxEEEEE9Policy600ESC_PNS0_8NullTypeESC_SG_m13BoxComparatorSA_SF_EEvbT2_T3_T4_PT6_PT7_T5_PSK_SK_NS1_7vsmem_tE_param_0];
	cvta.to.global.u64 	%rd27, %rd121;
	shl.b64 	%rd28, %rd2, 3;
	add.s64 	%rd29, %rd27, %rd28;
	ld.global.u64 	%rd12, [%rd29];
	ld.global.u64 	%rd30, [%rd29+8];
	neg.s64 	%rd31, %rd123;
	and.b64  	%rd32, %rd31, %rd2;
	shl.b64 	%rd13, %rd32, 9;
	shl.b64 	%rd33, %rd123, 8;
	and.b64  	%rd14, %rd33, -512;
	sub.s64 	%rd34, %rd2, %rd32;
	shl.b64 	%rd35, %rd34, 9;
	sub.s64 	%rd36, %rd12, %rd13;
	sub.s64 	%rd37, %rd30, %rd13;
	sub.s64 	%rd38, %rd115, %rd13;
	max.u64 	%rd39, %rd38, %rd14;
	sub.s64 	%rd40, %rd39, %rd14;
	sub.s64 	%rd41, %rd35, %rd36;
	min.u64 	%rd15, %rd41, %rd40;
	setp.eq.s64 	%p10, %rd34, -1;
	selp.b64 	%rd42, 511, 512, %p10;
	add.s64 	%rd43, %rd42, %rd35;
	sub.s64 	%rd44, %rd43, %rd37;
	or.b64  	%rd45, %rd31, %rd2;
	setp.eq.s64 	%p11, %rd45, -1;
	min.u64 	%rd46, %rd14, %rd38;
	selp.b64 	%rd47, %rd46, %rd37, %p11;
	selp.b64 	%rd48, %rd14, %rd44, %p11;
	min.u64 	%rd49, %rd48, %rd40;
	cvt.u32.u64 	%r51, %rd36;
	cvt.u32.u64 	%r52, %rd47;
	sub.s32 	%r20, %r52, %r51;
	cvt.u32.u64 	%r53, %rd49;
	cvt.u32.u64 	%r54, %rd15;
	sub.s32 	%r21, %r53, %r54;
	// begin inline asm
	griddepcontrol.wait;
	// end inline asm
	setp.eq.s16 	%p12, %rs2, 0;
	@%p12 bra 	$L__BB9_36;
	add.s64 	%rd50, %rd13, %rd14;
	add.s64 	%rd51, %rd50, %rd15;
	add.s32 	%r22, %r21, %r20;
	setp.ge.s32 	%p13, %r1, %r22;
	cvt.u64.u32 	%rd52, %r1;
	add.s64 	%rd53, %rd12, %rd52;
	mad.lo.s64 	%rd16, %rd53, 24, %rd1;
	sub.s32 	%r55, %r1, %r20;
	cvt.s64.s32 	%rd54, %r55;
	add.s64 	%rd55, %rd51, %rd54;
	mad.lo.s64 	%rd17, %rd55, 24, %rd1;
	@%p13 bra 	$L__BB9_32;
	setp.ge.s32 	%p14, %r1, %r20;
	@%p14 bra 	$L__BB9_31;
	ld.global.f32 	%f356, [%rd16];
	ld.global.f32 	%f355, [%rd16+4];
	ld.global.f32 	%f354, [%rd16+8];
	ld.global.f32 	%f353, [%rd16+12];
	ld.global.f32 	%f352, [%rd16+16];
	ld.global.f32 	%f351, [%rd16+20];
	bra.uni 	$L__BB9_32;
$L__BB9_31:
	ld.global.f32 	%f356, [%rd17];
	ld.global.f32 	%f355, [%rd17+4];
	ld.global.f32 	%f354, [%rd17+8];
	ld.global.f32 	%f353, [%rd17+12];
	ld.global.f32 	%f352, [%rd17+16];
	ld.global.f32 	%f351, [%rd17+20];
$L__BB9_32:
	add.s32 	%r23, %r1, 256;
	setp.ge.s32 	%p15, %r23, %r22;
	@%p15 bra 	$L__BB9_44;
	setp.lt.s32 	%p16, %r23, %r20;
	@%p16 bra 	$L__BB9_35;
	ld.global.f32 	%f350, [%rd17+6144];
	ld.global.f32 	%f349, [%rd17+6148];
	ld.global.f32 	%f348, [%rd17+6152];
	ld.global.f32 	%f347, [%rd17+6156];
	ld.global.f32 	%f346, [%rd17+6160];
	ld.global.f32 	%f345, [%rd17+6164];
	bra.uni 	$L__BB9_44;
$L__BB9_35:
	ld.global.f32 	%f350, [%rd16+6144];
	ld.global.f32 	%f349, [%rd16+6148];
	ld.global.f32 	%f348, [%rd16+6152];
	ld.global.f32 	%f347, [%rd16+6156];
	ld.global.f32 	%f346, [%rd16+6160];
	ld.global.f32 	%f345, [%rd16+6164];
	bra.uni 	$L__BB9_44;
$L__BB9_36:
	ld.param.u64 	%rd117, [_ZN3cub18CUB_300001_SM_10006detail10merge_sort26DeviceMergeSortMergeKernelINS2_10policy_hubIN6thrust24THRUST_300001_SM_1000_NS6detail15normal_iteratorINS6_10device_ptrI3BoxEEEEE9Policy600ESC_PNS0_8NullTypeESC_SG_m13BoxComparatorSA_SF_EEvbT2_T3_T4_PT6_PT7_T5_PSK_SK_NS1_7vsmem_tE_param_4];
	add.s64 	%rd56, %rd13, %rd14;
	add.s64 	%rd57, %rd56, %rd15;
	add.s32 	%r24, %r21, %r20;
	setp.ge.s32 	%p17, %r1, %r24;
	cvt.u64.u32 	%rd58, %r1;
	add.s64 	%rd59, %rd12, %rd58;
	cvta.to.global.u64 	%rd60, %rd117;
	mad.lo.s64 	%rd18, %rd59, 24, %rd60;
	sub.s32 	%r56, %r1, %r20;
	cvt.s64.s32 	%rd61, %r56;
	add.s64 	%rd62, %rd57, %rd61;
	mad.lo.s64 	%rd19, %rd62, 24, %rd60;
	@%p17 bra 	$L__BB9_40;
	setp.ge.s32 	%p18, %r1, %r20;
	@%p18 bra 	$L__BB9_39;
	ld.global.f32 	%f356, [%rd18];
	ld.global.f32 	%f355, [%rd18+4];
	ld.global.f32 	%f354, [%rd18+8];
	ld.global.f32 	%f353, [%rd18+12];
	ld.global.f32 	%f352, [%rd18+16];
	ld.global.f32 	%f351, [%rd18+20];
	bra.uni 	$L__BB9_40;
$L__BB9_39:
	ld.global.f32 	%f356, [%rd19];
	ld.global.f32 	%f355, [%rd19+4];
	ld.global.f32 	%f354, [%rd19+8];
	ld.global.f32 	%f353, [%rd19+12];
	ld.global.f32 	%f352, [%rd19+16];
	ld.global.f32 	%f351, [%rd19+20];
$L__BB9_40:
	add.s32 	%r25, %r1, 256;
	setp.ge.s32 	%p19, %r25, %r24;
	@%p19 bra 	$L__BB9_44;
	setp.lt.s32 	%p20, %r25, %r20;
	@%p20 bra 	$L__BB9_43;
	ld.global.f32 	%f350, [%rd19+6144];
	ld.global.f32 	%f349, [%rd19+6148];
	ld.global.f32 	%f348, [%rd19+6152];
	ld.global.f32 	%f347, [%rd19+6156];
	ld.global.f32 	%f346, [%rd19+6160];
	ld.global.f32 	%f345, [%rd19+6164];
	bra.uni 	$L__BB9_44;
$L__BB9_43:
	ld.global.f32 	%f350, [%rd18+6144];
	ld.global.f32 	%f349, [%rd18+6148];
	ld.global.f32 	%f348, [%rd18+6152];
	ld.global.f32 	%f347, [%rd18+6156];
	ld.global.f32 	%f346, [%rd18+6160];
	ld.global.f32 	%f345, [%rd18+6164];
$L__BB9_44:
	mov.u32 	%r57, _ZZN3cub18CUB_300001_SM_10006detail10merge_sort26DeviceMergeSortMergeKernelINS2_10policy_hubIN6thrust24THRUST_300001_SM_1000_NS6detail15normal_iteratorINS6_10device_ptrI3BoxEEEEE9Policy600ESC_PNS0_8NullTypeESC_SG_m13BoxComparatorSA_SF_EEvbT2_T3_T4_PT6_PT7_T5_PSK_SK_NS1_7vsmem_tEE19static_temp_storage;
	mad.lo.s32 	%r58, %r1, 24, %r57;
	st.shared.v2.f32 	[%r58], {%f356, %f355};
	st.shared.v2.f32 	[%r58+8], {%f354, %f353};
	st.shared.v2.f32 	[%r58+16], {%f352, %f351};
	st.shared.v2.f32 	[%r58+6144], {%f350, %f349};
	st.shared.v2.f32 	[%r58+6152], {%f348, %f347};
	st.shared.v2.f32 	[%r58+6160], {%f346, %f345};
	bar.sync 	0;
	// begin inline asm
	griddepcontrol.launch_dependents;
	// end inline asm
	add.s32 	%r26, %r21, %r20;
	shl.b32 	%r27, %r1, 1;
	min.s32 	%r28, %r27, %r26;
	setp.lt.s32 	%p21, %r28, %r21;
	sub.s32 	%r59, %r28, %r21;
	selp.b32 	%r143, 0, %r59, %p21;
	min.s32 	%r141, %r28, %r20;
	setp.ge.s32 	%p22, %r143, %r141;
	@%p22 bra 	$L__BB9_47;
	add.s32 	%r31, %r28, %r20;
$L__BB9_46:
	sub.s32 	%r60, %r141, %r143;
	shr.u32 	%r61, %r60, 31;
	add.s32 	%r62, %r60, %r61;
	shr.s32 	%r63, %r62, 1;
	add.s32 	%r64, %r63, %r143;
	mad.lo.s32 	%r66, %r64, 24, %r57;
	ld.shared.f32 	%f269, [%r66+16];
	not.b32 	%r67, %r64;
	add.s32 	%r68, %r31, %r67;
	mad.lo.s32 	%r69, %r68, 24, %r57;
	ld.shared.f32 	%f270, [%r69+16];
	setp.leu.f32 	%p23, %f270, %f269;
	add.s32 	%r70, %r64, 1;
	selp.b32 	%r143, %r70, %r143, %p23;
	selp.b32 	%r141, %r141, %r64, %p23;
	setp.lt.s32 	%p24, %r143, %r141;
	@%p24 bra 	$L__BB9_46;
$L__BB9_47:
	sub.s32 	%r71, %r28, %r143;
	add.s32 	%r37, %r71, %r20;
	mad.lo.s32 	%r38, %r37, 24, %r57;
	ld.shared.v2.f32 	{%f361, %f362}, [%r38+16];
	ld.shared.v2.f32 	{%f359, %f360}, [%r38+8];
	ld.shared.v2.f32 	{%f357, %f358}, [%r38];
	mad.lo.s32 	%r39, %r143, 24, %r57;
	ld.shared.v2.f32 	{%f367, %f368}, [%r39+16];
	ld.shared.v2.f32 	{%f365, %f366}, [%r39+8];
	ld.shared.v2.f32 	{%f363, %f364}, [%r39];
	setp.ge.s32 	%p26, %r37, %r26;
	mov.pred 	%p64, 0;
	@%p26 bra 	$L__BB9_49;
	setp.ge.s32 	%p27, %r143, %r20;
	setp.gt.f32 	%p28, %f361, %f367;
	or.pred  	%p64, %p27, %p28;
$L__BB9_49:
	selp.f32 	%f205, %f362, %f368, %p64;
	selp.f32 	%f206, %f361, %f367, %p64;
	selp.f32 	%f207, %f360, %f366, %p64;
	selp.f32 	%f208, %f359, %f365, %p64;
	selp.f32 	%f209, %f358, %f364, %p64;
	selp.f32 	%f210, %f357, %f363, %p64;
	selp.u32 	%r73, 1, 0, %p64;
	add.s32 	%r40, %r37, %r73;
	not.pred 	%p29, %p64;
	selp.u32 	%r74, 1, 0, %p29;
	add.s32 	%r41, %r143, %r74;
	@%p29 bra 	$L__BB9_51;
	ld.shared.v2.f32 	{%f357, %f358}, [%r38+24];
	ld.shared.v2.f32 	{%f359, %f360}, [%r38+32];
	ld.shared.v2.f32 	{%f361, %f362}, [%r38+40];
	bra.uni 	$L__BB9_52;
$L__BB9_51:
	ld.shared.v2.f32 	{%f363, %f364}, [%r39+24];
	ld.shared.v2.f32 	{%f365, %f366}, [%r39+32];
	ld.shared.v2.f32 	{%f367, %f368}, [%r39+40];
$L__BB9_52:
	setp.ge.s32 	%p31, %r40, %r26;
	mov.pred 	%p65, 0;
	@%p31 bra 	$L__BB9_54;
	setp.ge.s32 	%p32, %r41, %r20;
	setp.gt.f32 	%p33, %f361, %f367;
	or.pred  	%p65, %p32, %p33;
$L__BB9_54:
	ld.param.s8 	%rs3, [_ZN3cub18CUB_300001_SM_10006detail10merge_sort26DeviceMergeSortMergeKernelINS2_10policy_hubIN6thrust24THRUST_300001_SM_1000_NS6detail15normal_iteratorINS6_10device_ptrI3BoxEEEEE9Policy600ESC_PNS0_8NullTypeESC_SG_m13BoxComparatorSA_SF_EEvbT2_T3_T4_PT6_PT7_T5_PSK_SK_NS1_7vsmem_tE_param_0];
	setp.eq.s16 	%p34, %rs3, 0;
	selp.f32 	%f235, %f362, %f368, %p65;
	selp.f32 	%f236, %f361, %f367, %p65;
	selp.f32 	%f237, %f360, %f366, %p65;
	selp.f32 	%f238, %f359, %f365, %p65;
	selp.f32 	%f239, %f358, %f364, %p65;
	selp.f32 	%f240, %f357, %f363, %p65;
	bar.sync 	0;
	@%p34 bra 	$L__BB9_61;
	// begin inline asm
	mov.u32 %r75, %laneid;
	// end inline asm
	and.b32  	%r42, %r27, 1984;
	shl.b32 	%r76, %r75, 1;
	add.s32 	%r77, %r76, %r42;
	mov.u32 	%r78, _ZZN3cub18CUB_300001_SM_10006detail10merge_sort26DeviceMergeSortMergeKernelINS2_10policy_hubIN6thrust24THRUST_300001_SM_1000_NS6detail15normal_iteratorINS6_10device_ptrI3BoxEEEEE9Policy600ESC_PNS0_8NullTypeESC_SG_m13BoxComparatorSA_SF_EEvbT2_T3_T4_PT6_PT7_T5_PSK_SK_NS1_7vsmem_tEE19static_temp_storage;
	mad.lo.s32 	%r79, %r77, 24, %r78;
	st.shared.v4.f32 	[%r79], {%f210, %f209, %f208, %f207};
	st.shared.v4.f32 	[%r79+16], {%f206, %f205, %f240, %f239};
	st.shared.v4.f32 	[%r79+32], {%f238, %f237, %f236, %f235};
	bar.warp.sync 	-1;
	sub.s32 	%r80, %r77, %r75;
	mad.lo.s32 	%r81, %r80, 24, %r78;
	ld.shared.v2.f32 	{%f242, %f241}, [%r81];
	ld.shared.v2.f32 	{%f244, %f243}, [%r81+8];
	ld.shared.v2.f32 	{%f246, %f245}, [%r81+16];
	ld.shared.v2.f32 	{%f248, %f247}, [%r81+768];
	ld.shared.v2.f32 	{%f250, %f249}, [%r81+776];
	ld.shared.v2.f32 	{%f252, %f251}, [%r81+784];
	setp.ne.s32 	%p35, %r1, 0;
	@%p35 bra 	$L__BB9_57;
	st.volatile.shared.u32 	[_ZZN3cub18CUB_300001_SM_10006detail10merge_sort26DeviceMergeSortMergeKernelINS2_10policy_hubIN6thrust24THRUST_300001_SM_1000_NS6detail15normal_iteratorINS6_10device_ptrI3BoxEEEEE9Policy600ESC_PNS0_8NullTypeESC_SG_m13BoxComparatorSA_SF_EEvbT2_T3_T4_PT6_PT7_T5_PSK_SK_NS1_7vsmem_tEE19static_temp_storage+12288], %r26;
$L__BB9_57:
	ld.param.u64 	%rd118, [_ZN3cub18CUB_300001_SM_10006detail10merge_sort26DeviceMergeSortMergeKernelINS2_10policy_hubIN6thrust24THRUST_300001_SM_1000_NS6detail15normal_iteratorINS6_10device_ptrI3BoxEEEEE9Policy600ESC_PNS0_8NullTypeESC_SG_m13BoxComparatorSA_SF_EEvbT2_T3_T4_PT6_PT7_T5_PSK_SK_NS1_7vsmem_tE_param_4];
	bar.sync 	0;
	ld.volatile.shared.u32 	%r43, [_ZZN3cub18CUB_300001_SM_10006detail10merge_sort26DeviceMergeSortMergeKernelINS2_10policy_hubIN6thrust24THRUST_300001_SM_1000_NS6detail15normal_iteratorINS6_10device_ptrI3BoxEEEEE9Policy600ESC_PNS0_8NullTypeESC_SG_m13BoxComparatorSA_SF_EEvbT2_T3_T4_PT6_PT7_T5_PSK_SK_NS1_7vsmem_tEE19static_temp_storage+12288];
	and.b32  	%r82, %r1, 31;
	add.s32 	%r44, %r42, %r82;
	setp.ge.s32 	%p36, %r44, %r43;
	cvt.u64.u32 	%rd63, %r44;
	add.s64 	%rd64, %rd3, %rd63;
	cvta.to.global.u64 	%rd65, %rd118;
	mad.lo.s64 	%rd20, %rd64, 24, %rd65;
	@%p36 bra 	$L__BB9_59;
	st.global.f32 	[%rd20], %f242;
	st.global.f32 	[%rd20+4], %f241;
	st.global.f32 	[%rd20+8], %f244;
	st.global.f32 	[%rd20+12], %f243;
	st.global.f32 	[%rd20+16], %f246;
	st.global.f32 	[%rd20+20], %f245;
$L__BB9_59:
	add.s32 	%r83, %r44, 32;
	setp.ge.s32 	%p37, %r83, %r43;
	@%p37 bra 	$L__BB9_67;
	st.global.f32 	[%rd20+768], %f248;
	st.global.f32 	[%rd20+772], %f247;
	st.global.f32 	[%rd20+776], %f250;
	st.global.f32 	[%rd20+780], %f249;
	st.global.f32 	[%rd20+784], %f252;
	st.global.f32 	[%rd20+788], %f251;
	bra.uni 	$L__BB9_67;
$L__BB9_61:
	// begin inline asm
	mov.u32 %r84, %laneid;
	// end inline asm
	and.b32  	%r45, %r27, 1984;
	shl.b32 	%r85, %r84, 1;
	add.s32 	%r86, %r85, %r45;
	mov.u32 	%r87, _ZZN3cub18CUB_300001_SM_10006detail10merge_sort26DeviceMergeSortMergeKernelINS2_10policy_hubIN6thrust24THRUST_300001_SM_1000_NS6detail15normal_iteratorINS6_10device_ptrI3BoxEEEEE9Policy600ESC_PNS0_8NullTypeESC_SG_m13BoxComparatorSA_SF_EEvbT2_T3_T4_PT6_PT7_T5_PSK_SK_NS1_7vsmem_tEE19static_temp_storage;
	mad.lo.s32 	%r88, %r86, 24, %r87;
	st.shared.v4.f32 	[%r88], {%f210, %f209, %f208, %f207};
	st.shared.v4.f32 	[%r88+16], {%f206, %f205, %f240, %f239};
	st.shared.v4.f32 	[%r88+32], {%f238, %f237, %f236, %f235};
	bar.warp.sync 	-1;
	sub.s32 	%r89, %r86, %r84;
	mad.lo.s32 	%r90, %r89, 24, %r87;
	ld.shared.v2.f32 	{%f254, %f253}, [%r90];
	ld.shared.v2.f32 	{%f256, %f255}, [%r90+8];
	ld.shared.v2.f32 	{%f258, %f257}, [%r90+16];
	ld.shared.v2.f32 	{%f260, %f259}, [%r90+768];
	ld.shared.v2.f32 	{%f262, %f261}, [%r90+776];
	ld.shared.v2.f32 	{%f264, %f263}, [%r90+784];
	setp.ne.s32 	%p38, %r1, 0;
	@%p38 bra 	$L__BB9_63;
	st.volatile.shared.u32 	[_ZZN3cub18CUB_300001_SM_10006detail10merge_sort26DeviceMergeSortMergeKernelINS2_10policy_hubIN6thrust24THRUST_300001_SM_1000_NS6detail15normal_iteratorINS6_10device_ptrI3BoxEEEEE9Policy600ESC_PNS0_8NullTypeESC_SG_m13BoxComparatorSA_SF_EEvbT2_T3_T4_PT6_PT7_T5_PSK_SK_NS1_7vsmem_tEE19static_temp_storage+12288], %r26;
$L__BB9_63:
	bar.sync 	0;
	ld.volatile.shared.u32 	%r46, [_ZZN3cub18CUB_300001_SM_10006detail10merge_sort26DeviceMergeSortMergeKernelINS2_10policy_hubIN6thrust24THRUST_300001_SM_1000_NS6detail15normal_iteratorINS6_10device_ptrI3BoxEEEEE9Policy600ESC_PNS0_8NullTypeESC_SG_m13BoxComparatorSA_SF_EEvbT2_T3_T4_PT6_PT7_T5_PSK_SK_NS1_7vsmem_tEE19static_temp_storage+12288];
	and.b32  	%r91, %r1, 31;
	cvt.u64.u32 	%rd66, %r45;
	cvt.u64.u32 	%rd67, %r91;
	add.s32 	%r47, %r45, %r91;
	add.s64 	%rd68, %rd3, %rd67;
	add.s64 	%rd69, %rd68, %rd66;
	setp.ge.s32 	%p39, %r47, %r46;
	mad.lo.s64 	%rd21, %rd69, 24, %rd1;
	@%p39 bra 	$L__BB9_65;
	st.global.f32 	[%rd21], %f254;
	st.global.f32 	[%rd21+4], %f253;
	st.global.f32 	[%rd21+8], %f256;
	st.global.f32 	[%rd21+12], %f255;
	st.global.f32 	[%rd21+16], %f258;
	st.global.f32 	[%rd21+20], %f257;
$L__BB9_65:
	add.s32 	%r92, %r47, 32;
	setp.ge.s32 	%p40, %r92, %r46;
	@%p40 bra 	$L__BB9_67;
	st.global.f32 	[%rd21+768], %f260;
	st.global.f32 	[%rd21+772], %f259;
	st.global.f32 	[%rd21+776], %f262;
	st.global.f32 	[%rd21+780], %f261;
	st.global.f32 	[%rd21+784], %f264;
	st.global.f32 	[%rd21+788], %f263;
$L__BB9_67:
	ret;

}


// ===== COMPILED SASS (sm_100) =====

	.target	sm_100

	.elftype	@"ET_EXEC"


//--------------------- .note.nv.tkinfo           --------------------------
	.section	.note.nv.tkinfo,"",@"SHT_NOTE"
	.sectionflags	@"SHF_NOTE_NV_TKINFO"
	.tkinfo
        /*0018*/ 	.word	0x00000002
        /*0030*/ 	.string	""
        /*0030*/ 	.string	"ptxas"
        /*0030*/ 	.string	"Cuda compilation tools, release 13.0, V13.0.88"
        /*0030*/ 	.string	"Build cuda_13.0.r13.0/compiler.36424714_0"
        /*0030*/ 	.string	"-arch sm_100 -m 64 "



//--------------------- .note.nv.cuinfo           --------------------------
	.section	.note.nv.cuinfo,"",@"SHT_NOTE"
	.sectionflags	@"SHF_NOTE_NV_CUINFO"
        /*0018*/ 	.short	0x0002
        /*001a*/ 	.short	0x0064
        /*001c*/ 	.short	0x0082
	.zero		2


//--------------------- .nv.info                  --------------------------
	.section	.nv.info,"",@"SHT_CUDA_INFO"
	.align	4


	//----- nvinfo : EIATTR_REGCOUNT
	.align		4
        /*0000*/ 	.byte	0x04, 0x2f
        /*0002*/ 	.short	(.L_46 - .L_45)
	.align		4
.L_45:
        /*0004*/ 	.word	index@(_Z19nms_kernel_ultimatePK3BoxifPy)
        /*0008*/ 	.word	0x0000001d


	//----- nvinfo : EIATTR_FRAME_SIZE
	.align		4
.L_46:
        /*000c*/ 	.byte	0x04, 0x11
        /*000e*/ 	.short	(.L_48 - .L_47)
	.align		4
.L_47:
        /*0010*/ 	.word	index@($__internal_0_$__cuda_sm3x_div_rn_noftz_f32_slowpath)
        /*0014*/ 	.word	0x00000000


	//----- nvinfo : EIATTR_FRAME_SIZE
	.align		4
.L_48:
        /*0018*/ 	.byte	0x04, 0x11
        /*001a*/ 	.short	(.L_50 - .L_49)
	.align		4
.L_49:
        /*001c*/ 	.word	index@(_Z19nms_kernel_ultimatePK3BoxifPy)
        /*0020*/ 	.word	0x00000000


	//----- nvinfo : EIATTR_REGCOUNT
	.align		4
.L_50:
        /*0024*/ 	.byte	0x04, 0x2f
        /*0026*/ 	.short	(.L_52 - .L_51)
	.align		4
.L_51:
        /*0028*/ 	.word	index@(_ZN3cub18CUB_300001_SM_10006detail11EmptyKernelIvEEvv)
        /*002c*/ 	.word	0x00000004


	//----- nvinfo : EIATTR_FRAME_SIZE
	.align		4
.L_52:
        /*0030*/ 	.byte	0x04, 0x11
        /*0032*/ 	.short	(.L_54 - .L_53)
	.align		4
.L_53:
        /*0034*/ 	.word	index@(_ZN3cub18CUB_300001_SM_10006detail11EmptyKernelIvEEvv)
        /*0038*/ 	.word	0x00000000


	//----- nvinfo : EIATTR_REGCOUNT
	.align		4
.L_54:
        /*003c*/ 	.byte	0x04, 0x2f
        /*003e*/ 	.short	(.L_56 - .L_55)
	.align		4
.L_55:
        /*0040*/ 	.word	index@(_ZN3cub18CUB_300001_SM_10006detail8for_each13static_kernelINS2_12policy_hub_t12policy_500_tEmN6thrust24THRUST_300001_SM_1000_NS8cuda_cub20__uninitialized_fill7functorINS7_10device_ptrI3BoxEESC_EEEEvT0_T1_)
        /*0044*/ 	.word	0x0000000e


	//----- nvinfo : EIATTR_FRAME_SIZE
	.align		4
.L_56:
        /*0048*/ 	.byte	0x04, 0x11
        /*004a*/ 	.short	(.L_58 - .L_57)
	.align		4
.L_57:
        /*004c*/ 	.word	index@(_ZN3cub18CUB_300001_SM_10006detail8for_each13static_kernelINS2_12policy_hub_t12policy_500_tEmN6thrust24THRUST_300001_SM_1000_NS8cuda_cub20__uninitialized_fill7functorINS7_10device_ptrI3BoxEESC_EEEEvT0_T1_)
        /*0050*/ 	.word	0x00000000


	//----- nvinfo : EIATTR_REGCOUNT
	.align		4
.L_58:
        /*0054*/ 	.byte	0x04, 0x2f
        /*0056*/ 	.short	(.L_60 - .L_59)
	.align		4
.L_59:
        /*0058*/ 	.word	index@(_ZN3cub18CUB_300001_SM_10006detail8for_each13static_kernelINS2_12policy_hub_t12policy_500_tEmN6thrust24THRUST_300001_SM_1000_NS8cuda_cub20__uninitialized_fill7functorINS7_10device_ptrIyEEyEEEEvT0_T1_)
        /*005c*/ 	.word	0x00000009


	//----- nvinfo : EIATTR_FRAME_SIZE
	.align		4
.L_60:
        /*0060*/ 	.byte	0x04, 0x11
        /*0062*/ 	.short	(.L_62 - .L_61)
	.align		4
.L_61:
        /*0064*/ 	.word	index@(_ZN3cub18CUB_300001_SM_10006detail8for_each13static_kernelINS2_12policy_hub_t12policy_500_tEmN6thrust24THRUST_300001_SM_1000_NS8cuda_cub20__uninitialized_fill7functorINS7_10device_ptrIyEEyEEEEvT0_T1_)
        /*0068*/ 	.word	0x00000000


	//----- nvinfo : EIATTR_REGCOUNT
	.align		4
.L_62:
        /*006c*/ 	.byte	0x04, 0x2f
        /*006e*/ 	.short	(.L_64 - .L_63)
	.align		4
.L_63:
        /*0070*/ 	.word	index@(_ZN3cub18CUB_300001_SM_10006detail10merge_sort30DeviceMergeSortBlockSortKernelINS2_10policy_hubIN6thrust24THRUST_300001_SM_1000_NS6detail15normal_iteratorINS6_10device_ptrI3BoxEEEEE9Policy600ESC_PNS0_8NullTypeESC_SG_j13BoxComparatorSA_SF_EEvbT0_T1_T2_T3_T4_PT6_PT7_T5_NS1_7vsmem_tE)
        /*0074*/ 	.word	0x00000020


	//----- nvinfo : EIATTR_FRAME_SIZE
	.align		4
.L_64:
        /*0078*/ 	.byte	0x04, 0x11
        /*007a*/ 	.short	(.L_66 - .L_65)
	.align		4
.L_65:
        /*007c*/ 	.word	index@(_ZN3cub18CUB_300001_SM_10006detail10merge_sort30DeviceMergeSortBlockSortKernelINS2_10policy_hubIN6thrust24THRUST_300001_SM_1000_NS6detail15normal_iteratorINS6_10device_ptrI3BoxEEEEE9Policy600ESC_PNS0_8NullTypeESC_SG_j13BoxComparatorSA_SF_EEvbT0_T1_T2_T3_T4_PT6_PT7_T5_NS1_7vsmem_tE)
        /*0080*/ 	.word	0x00000000


	//----- nvinfo : EIATTR_REGCOUNT
	.align		4
.L_66:
        /*0084*/ 	.byte	0x04, 0x2f
        /*0086*/ 	.short	(.L_68 - .L_67)
	.align		4
.L_67:
        /*0088*/ 	.word	index@(_ZN3cub18CUB_300001_SM_10006detail10merge_sort30DeviceMergeSortPartitionKernelIN6thrust24THRUST_300001_SM_1000_NS6detail15normal_iteratorINS5_10device_ptrI3BoxEEEEj13BoxComparatorS9_EEvbT_PT2_T0_SG_PSG_T1_SG_i)
        /*008c*/ 	.word	0x00000014


	//----- nvinfo : EIATTR_FRAME_SIZE
	.align		4
.L_68:
        /*0090*/ 	.byte	0x04, 0x11
        /*0092*/ 	.short	(.L_70 - .L_69)
	.align		4
.L_69:
        /*0094*/ 	.word	index@(_ZN3cub18CUB_300001_SM_10006detail10merge_sort30DeviceMergeSortPartitionKernelIN6thrust24THRUST_300001_SM_1000_NS6detail15normal_iteratorINS5_10device_ptrI3BoxEEEEj13BoxComparatorS9_EEvbT_PT2_T0_SG_PSG_T1_SG_i)
        /*0098*/ 	.word	0x00000000


	//----- nvinfo : EIATTR_REGCOUNT
	.align		4
.L_70:
        /*009c*/ 	.byte	0x04, 0x2f
        /*009e*/ 	.short	(.L_72 - .L_71)
	.align		4
.L_71:
        /*00a0*/ 	.word	index@(_ZN3cub18CUB_300001_SM_10006detail10merge_sort26DeviceMergeSortMergeKernelINS2_10policy_hubIN6thrust24THRUST_300001_SM_1000_NS6detail15normal_iteratorINS6_10device_ptrI3BoxEEEEE9Policy600ESC_PNS0_8NullTypeESC_SG_j13BoxComparatorSA_SF_EEvbT2_T3_T4_PT6_PT7_T5_PSK_SK_NS1_7vsmem_tE)
        /*00a4*/ 	.word	0x00000020


	//----- nvinfo : EIATTR_FRAME_SIZE
	.align		4
.L_72:
        /*00a8*/ 	.byte	0x04, 0x11
        /*00aa*/ 	.short	(.L_74 - .L_73)
	.align		4
.L_73:
        /*00ac*/ 	.word	index@(_ZN3cub18CUB_300001_SM_10006detail10merge_sort26DeviceMergeSortMergeKernelINS2_10policy_hubIN6thrust24THRUST_300001_SM_1000_NS6detail15normal_iteratorINS6_10device_ptrI3BoxEEEEE9Policy600ESC_PNS0_8NullTypeESC_SG_j13BoxComparatorSA_SF_EEvbT2_T3_T4_PT6_PT7_T5_PSK_SK_NS1_7vsmem_tE)
        /*00b0*/ 	.word	0x00000000


	//----- nvinfo : EIATTR_REGCOUNT
	.align		4
.L_74:
        /*00b4*/ 	.byte	0x04, 0x2f
        /*00b6*/ 	.short	(.L_76 - .L_75)
	.align		4
.L_75:
        /*00b8*/ 	.word	index@(_ZN3cub18CUB_300001_SM_10006detail10merge_sort30DeviceMergeSortBlockSortKernelINS2_10policy_hubIN6thrust24THRUST_300001_SM_1000_NS6detail15normal_iteratorINS6_10device_ptrI3BoxEEEEE9Policy600ESC_PNS0_8NullTypeESC_SG_m13BoxComparatorSA_SF_EEvbT0_T1_T2_T3_T4_PT6_PT7_T5_NS1_7vsmem_tE)
        /*00bc*/ 	.word	0x00000024


	//----- nvinfo : EIATTR_FRAME_SIZE
	.align		4
.L_76:
        /*00c0*/ 	.byte	0x04, 0x11
        /*00c2*/ 	.short	(.L_78 - .L_77)
	.align		4
.L_77:
        /*00c4*/ 	.word	index@(_ZN3cub18CUB_300001_SM_10006detail10merge_sort30DeviceMergeSortBlockSortKernelINS2_10policy_hubIN6thrust24THRUST_300001_SM_1000_NS6detail15normal_iteratorINS6_10device_ptrI3BoxEEEEE9Policy600ESC_PNS0_8NullTypeESC_SG_m13BoxComparatorSA_SF_EEvbT0_T1_T2_T3_T4_PT6_PT7_T5_NS1_7vsmem_tE)
        /*00c8*/ 	.word	0x00000000


	//----- nvinfo : EIATTR_REGCOUNT
	.align		4
.L_78:
        /*00cc*/ 	.byte	0x04, 0x2f
        /*00ce*/ 	.short	(.L_80 - .L_79)
	.align		4
.L_79:
        /*00d0*/ 	.word	index@(_ZN3cub18CUB_300001_SM_10006detail10merge_sort30DeviceMergeSortPartitionKernelIN6thrust24THRUST_300001_SM_1000_NS6detail15normal_iteratorINS5_10device_ptrI3BoxEEEEm13BoxComparatorS9_EEvbT_PT2_T0_SG_PSG_T1_SG_i)
        /*00d4*/ 	.word	0x00000018


	//----- nvinfo : EIATTR_FRAME_SIZE
	.align		4
.L_80:
        /*00d8*/ 	.byte	0x04, 0x11
        /*00da*/ 	.short	(.L_82 - .L_81)
	.align		4
.L_81:
        /*00dc*/ 	.word	index@(_ZN3cub18CUB_300001_SM_10006detail10merge_sort30DeviceMergeSortPartitionKernelIN6thrust24THRUST_300001_SM_1000_NS6detail15normal_iteratorINS5_10device_ptrI3BoxEEEEm13BoxComparatorS9_EEvbT_PT2_T0_SG_PSG_T1_SG_i)
        /*00e0*/ 	.word	0x00000000


	//----- nvinfo : EIATTR_REGCOUNT
	.align		4
.L_82:
        /*00e4*/ 	.byte	0x04, 0x2f
        /*00e6*/ 	.short	(.L_84 - .L_83)
	.align		4
.L_83:
        /*00e8*/ 	.word	index@(_ZN3cub18CUB_300001_SM_10006detail10merge_sort26DeviceMergeSortMergeKernelINS2_10policy_hubIN6thrust24THRUST_300001_SM_1000_NS6detail15normal_iteratorINS6_10device_ptrI3BoxEEEEE9Policy600ESC_PNS0_8NullTypeESC_SG_m13BoxComparatorSA_SF_EEvbT2_T3_T4_PT6_PT7_T5_PSK_SK_NS1_7vsmem_tE)
        /*00ec*/ 	.word	0x00000020


	//----- nvinfo : EIATTR_FRAME_SIZE
	.align		4
.L_84:
        /*00f0*/ 	.byte	0x04, 0x11
        /*00f2*/ 	.short	(.L_86 - .L_85)
	.align		4
.L_85:
        /*00f4*/ 	.word	index@(_ZN3cub18CUB_300001_SM_10006detail10merge_sort26DeviceMergeSortMergeKernelINS2_10policy_hubIN6thrust24THRUST_300001_SM_1000_NS6detail15normal_iteratorINS6_10device_ptrI3BoxEEEEE9Policy600ESC_PNS0_8NullTypeESC_SG_m13BoxComparatorSA_SF_EEvbT2_T3_T4_PT6_PT7_T5_PSK_SK_NS1_7vsmem_tE)
        /*00f8*/ 	.word	0x00000000


	//----- nvinfo : EIATTR_MIN_STACK_SIZE
	.align		4
.L_86:
        /*00fc*/ 	.byte	0x04, 0x12
        /*00fe*/ 	.short	(.L_88 - .L_87)
	.align		4
.L_87:
        /*0100*/ 	.word	index@(_ZN3cub18CUB_300001_SM_10006detail10merge_sort26DeviceMergeSortMergeKernelINS2_10policy_hubIN6thrust24THRUST_300001_SM_1000_NS6detail15normal_iteratorINS6_10device_ptrI3BoxEEEEE9Policy600ESC_PNS0_8NullTypeESC_SG_m13BoxComparatorSA_SF_EEvbT2_T3_T4_PT6_PT7_T5_PSK_SK_NS1_7vsmem_tE)
        /*0104*/ 	.word	0x00000000


	//----- nvinfo : EIATTR_MIN_STACK_SIZE
	.align		4
.L_88:
        /*0108*/ 	.byte	0x04, 0x12
        /*010a*/ 	.short	(.L_90 - .L_89)
	.align		4
.L_89:
        /*010c*/ 	.word	index@(_ZN3cub18CUB_300001_SM_10006detail10merge_sort30DeviceMergeSortPartitionKernelIN6thrust24THRUST_300001_SM_1000_NS6detail15normal_iteratorINS5_10device_ptrI3BoxEEEEm13BoxComparatorS9_EEvbT_PT2_T0_SG_PSG_T1_SG_i)
        /*0110*/ 	.word	0x00000000


	//----- nvinfo : EIATTR_MIN_STACK_SIZE
	.align		4
.L_90:
        /*0114*/ 	.byte	0x04, 0x12
        /*0116*/ 	.short	(.L_92 - .L_91)
	.align		4
.L_91:
        /*0118*/ 	.word	index@(_ZN3cub18CUB_300001_SM_10006detail10merge_sort30DeviceMergeSortBlockSortKernelINS2_10policy_hubIN6thrust24THRUST_300001_SM_1000_NS6detail15normal_iteratorINS6_10device_ptrI3BoxEEEEE9Policy600ESC_PNS0_8NullTypeESC_SG_m13BoxComparatorSA_SF_EEvbT0_T1_T2_T3_T4_PT6_PT7_T5_NS1_7vsmem_tE)
        /*011c*/ 	.word	0x00000000


	//----- nvinfo : EIATTR_MIN_STACK_SIZE
	.align		4
.L_92:
        /*0120*/ 	.byte	0x04, 0x12
        /*0122*/ 	.short	(.L_94 - .L_93)
	.align		4
.L_93:
        /*0124*/ 	.word	index@(_ZN3cub18CUB_300001_SM_10006detail10merge_sort26DeviceMergeSortMergeKernelINS2_10policy_hubIN6thrust24THRUST_300001_SM_1000_NS6detail15normal_iteratorINS6_10device_ptrI3BoxEEEEE9Policy600ESC_PNS0_8NullTypeESC_SG_j13BoxComparatorSA_SF_EEvbT2_T3_T4_PT6_PT7_T5_PSK_SK_NS1_7vsmem_tE)
        /*0128*/ 	.word	0x00000000


	//----- nvinfo : EIATTR_MIN_STACK_SIZE
	.align		4
.L_94:
        /*012c*/ 	.byte	0x04, 0x12
        /*012e*/ 	.short	(.L_96 - .L_95)
	.align		4
.L_95:
        /*0130*/ 	.word	index@(_ZN3cub18CUB_300001_SM_10006detail10merge_sort30DeviceMergeSortPartitionKernelIN6thrust24THRUST_300001_SM_1000_NS6detail15normal_iteratorINS5_10device_ptrI3BoxEEEEj13BoxComparatorS9_EEvbT_PT2_T0_SG_PSG_T1_SG_i)
        /*0134*/ 	.word	0x00000000


	//----- nvinfo : EIATTR_MIN_STACK_SIZE
	.align		4
.L_96:
        /*0138*/ 	.byte	0x04, 0x12
        /*013a*/ 	.short	(.L_98 - .L_97)
	.align		4
.L_97:
        /*013c*/ 	.word	index@(_ZN3cub18CUB_300001_SM_10006detail10merge_sort30DeviceMergeSortBlockSortKernelINS2_10policy_hubIN6thrust24THRUST_300001_SM_1000_NS6detail15normal_iteratorINS6_10device_ptrI3BoxEEEEE9Policy600ESC_PNS0_8NullTypeESC_SG_j13BoxComparatorSA_SF_EEvbT0_T1_T2_T3_T4_PT6_PT7_T5_NS1_7vsmem_tE)
        /*0140*/ 	.word	0x00000000


	//----- nvinfo : EIATTR_MIN_STACK_SIZE
	.align		4
.L_98:
        /*0144*/ 	.byte	0x04, 0x12
        /*0146*/ 	.short	(.L_100 - .L_99)
	.align		4
.L_99:
        /*0148*/ 	.word	index@(_ZN3cub18CUB_300001_SM_10006detail8for_each13static_kernelINS2_12policy_hub_t12policy_500_tEmN6thrust24THRUST_300001_SM_1000_NS8cuda_cub20__uninitialized_fill7functorINS7_10device_ptrIyEEyEEEEvT0_T1_)
        /*014c*/ 	.word	0x00000000


	//----- nvinfo : EIATTR_MIN_STACK_SIZE
	.align		4
.L_100:
        /*0150*/ 	.byte	0x04, 0x12
        /*0152*/ 	.short	(.L_102 - .L_101)
	.align		4
.L_101:
        /*0154*/ 	.word	index@(_ZN3cub18CUB_300001_SM_10006detail8for_each13static_kernelINS2_12policy_hub_t12policy_500_tEmN6thrust24THRUST_300001_SM_1000_NS8cuda_cub20__uninitialized_fill7functorINS7_10device_ptrI3BoxEESC_EEEEvT0_T1_)
        /*0158*/ 	.word	0x00000000


	//----- nvinfo : EIATTR_MIN_STACK_SIZE
	.align		4
.L_102:
        /*015c*/ 	.byte	0x04, 0x12
        /*015e*/ 	.short	(.L_104 - .L_103)
	.align		4
.L_103:
        /*0160*/ 	.word	index@(_ZN3cub18CUB_300001_SM_10006detail11EmptyKernelIvEEvv)
        /*0164*/ 	.word	0x00000000


	//----- nvinfo : EIATTR_MIN_STACK_SIZE
	.align		4
.L_104:
        /*0168*/ 	.byte	0x04, 0x12
        /*016a*/ 	.short	(.L_106 - .L_105)
	.align		4
.L_105:
        /*016c*/ 	.word	index@(_Z19nms_kernel_ultimatePK3BoxifPy)
        /*0170*/ 	.word	0x00000000
.L_106:


//--------------------- .nv.compat                --------------------------
	.section	.nv.compat,"",@"SHT_CUDA_COMPAT_INFO"
	.align	4
        /*0000*/ 	.byte	0x02, 0x09, 0x00, 0x00, 0x02, 0x02, 0x01, 0x00, 0x02, 0x05, 0x05, 0x00, 0x03, 0x07, 0x01, 0x01
        /*0010*/ 	.byte	0x02, 0x03, 0x00, 0x00, 0x02, 0x06, 0x01, 0x00, 0x04, 0x0b, 0x08, 0x00, 0x01, 0x00, 0x00, 0x00
        /*0020*/ 	.byte	0x00, 0x00, 0x00, 0x00


//--------------------- .nv.info._ZN3cub18CUB_300001_SM_10006detail10merge_sort26DeviceMergeSortMergeKernelINS2_10policy_hubIN6thrust24THRUST_300001_SM_1000_NS6detail15normal_iteratorINS6_10device_ptrI3BoxEEEEE9Policy600ESC_PNS0_8NullTypeESC_SG_m13BoxComparatorSA_SF_EEvbT2_T3_T4_PT6_PT7_T5_PSK_SK_NS1_7vsmem_tE --------------------------
	.section	.nv.info._ZN3cub18CUB_300001_SM_10006detail10merge_sort26DeviceMergeSortMergeKernelINS2_10policy_hubIN6thrust24THRUST_300001_SM_1000_NS6detail15normal_iteratorINS6_10device_ptrI3BoxEEEEE9Policy600ESC_PNS0_8NullTypeESC_SG_m13BoxComparatorSA_SF_EEvbT2_T3_T4_PT6_PT7_T5_PSK_SK_NS1_7vsmem_tE,"",@"SHT_CUDA_INFO"
	.sectionflags	@""
	.align	4


	//----- nvinfo : EIATTR_CUDA_API_VERSION
	.align		4
        /*0000*/ 	.byte	0x04, 0x37
        /*0002*/ 	.short	(.L_108 - .L_107)
.L_107:
        /*0004*/ 	.word	0x00000082


	//----- nvinfo : EIATTR_KPARAM_INFO
	.align		4
.L_108:
        /*0008*/ 	.byte	0x04, 0x17
        /*000a*/ 	.short	(.L_110 - .L_109)
.L_109:
        /*000c*/ 	.word	0x00000000
        /*0010*/ 	.short	0x0009
        /*0012*/ 	.short	0x0048
        /*0014*/ 	.byte	0x00, 0xf0, 0x21, 0x00


	//----- nvinfo : EIATTR_KPARAM_INFO
	.align		4
.L_110:
        /*0018*/ 	.byte	0x04, 0x17
        /*001a*/ 	.short	(.L_112 - .L_111)
.L_111:
        /*001c*/ 	.word	0x00000000
        /*0020*/ 	.short	0x0008
        /*0022*/ 	.short	0x0040
        /*0024*/ 	.byte	0x00, 0xf0, 0x21, 0x00


	//----- nvinfo : EIATTR_KPARAM_INFO
	.align		4
.L_112:
        /*0028*/ 	.byte	0x04, 0x17
        /*002a*/ 	.short	(.L_114 - .L_113)
.L_113:
        /*002c*/ 	.word	0x00000000
        /*0030*/ 	.short	0x0007
        /*0032*/ 	.short	0x0038
        /*0034*/ 	.byte	0x00, 0xf5, 0x21, 0x00


	//----- nvinfo : EIATTR_KPARAM_INFO
	.align		4
.L_114:
        /*0038*/ 	.byte	0x04, 0x17
        /*003a*/ 	.short	(.L_116 - .L_115)
.L_115:
        /*003c*/ 	.word	0x00000000
        /*0040*/ 	.short	0x0006
        /*0042*/ 	.short	0x0030
        /*0044*/ 	.byte	0x00, 0xf0, 0x05, 0x00


	//----- nvinfo : EIATTR_KPARAM_INFO
	.align		4
.L_116:
        /*0048*/ 	.byte	0x04, 0x17
        /*004a*/ 	.short	(.L_118 - .L_117)
.L_117:
        /*004c*/ 	.word	0x00000000
        /*0050*/ 	.short	0x0005
        /*0052*/ 	.short	0x0028
        /*0054*/ 	.byte	0x00, 0xf5, 0x21, 0x00


	//----- nvinfo : EIATTR_KPARAM_INFO
	.align		4
.L_118:
        /*0058*/ 	.byte	0x04, 0x17
        /*005a*/ 	.short	(.L_120 - .L_119)
.L_119:
        /*005c*/ 	.word	0x00000000
        /*0060*/ 	.short	0x0004
        /*0062*/ 	.short	0x0020
        /*0064*/ 	.byte	0x00, 0xf5, 0x21, 0x00


	//----- nvinfo : EIATTR_KPARAM_INFO
	.align		4
.L_120:
        /*0068*/ 	.byte	0x04, 0x17
        /*006a*/ 	.short	(.L_122 - .L_121)
.L_121:
        /*006c*/ 	.word	0x00000000
        /*0070*/ 	.short	0x0003
        /*0072*/ 	.short	0x0018
        /*0074*/ 	.byte	0x00, 0xf0, 0x21, 0x00


	//----- nvinfo : EIATTR_KPARAM_INFO
	.align		4
.L_122:
        /*0078*/ 	.byte	0x04, 0x17
        /*007a*/ 	.short	(.L_124 - .L_123)
.L_123:
        /*007c*/ 	.word	0x00000000
        /*0080*/ 	.short	0x0002
        /*0082*/ 	.short	0x0010
        /*0084*/ 	.byte	0x00, 0xf5, 0x21, 0x00


	//----- nvinfo : EIATTR_KPARAM_INFO
	.align		4
.L_124:
        /*0088*/ 	.byte	0x04, 0x17
        /*008a*/ 	.short	(.L_126 - .L_125)
.L_125:
        /*008c*/ 	.word	0x00000000
        /*0090*/ 	.short	0x0001
        /*0092*/ 	.short	0x0008
        /*0094*/ 	.byte	0x00, 0xf0, 0x21, 0x00


	//----- nvinfo : EIATTR_KPARAM_INFO
	.align		4
.L_126:
        /*0098*/ 	.byte	0x04, 0x17
        /*009a*/ 	.short	(.L_128 - .L_127)
.L_127:
        /*009c*/ 	.word	0x00000000
        /*00a0*/ 	.short	0x0000
        /*00a2*/ 	.short	0x0000
        /*00a4*/ 	.byte	0x00, 0xf0, 0x05, 0x00


	//----- nvinfo : EIATTR_SPARSE_MMA_MASK
	.align		4
.L_128:
        /*00a8*/ 	.byte	0x03, 0x50
        /*00aa*/ 	.short	0x0000


	//----- nvinfo : EIATTR_MAXREG_COUNT
	.align		4
        /*00ac*/ 	.byte	0x03, 0x1b
        /*00ae*/ 	.short	0x00ff


	//----- nvinfo : EIATTR_NUM_BARRIERS
	.align		4
        /*00b0*/ 	.byte	0x02, 0x4c
        /*00b2*/ 	.byte	0x01
	.zero		1


	//----- nvinfo : EIATTR_MERCURY_ISA_VERSION
	.align		4
        /*00b4*/ 	.byte	0x03, 0x5f
        /*00b6*/ 	.short	0x0101


	//----- nvinfo : EIATTR_COOP_GROUP_MASK_REGIDS
	.align		4
        /*00b8*/ 	.byte	0x04, 0x29
        /*00ba*/ 	.short	(.L_130 - .L_129)


	//   ....[0]....
.L_129:
        /*00bc*/ 	.word	0xffffffff


	//   ....[1]....
        /*00c0*/ 	.word	0xffffffff


	//   ....[2]....
        /*00c4*/ 	.word	0xffffffff


	//   ....[3]....
        /*00c8*/ 	.word	0xffffffff


	//----- nvinfo : EIATTR_COOP_GROUP_INSTR_OFFSETS
	.align		4
.L_130:
        /*00cc*/ 	.byte	0x04, 0x28
        /*00ce*/ 	.short	(.L_132 - .L_131)


	//   ....[0]....
.L_131:
        /*00d0*/ 	.word	0x00000fb0


	//   ....[1]....
        /*00d4*/ 	.word	0x000011c0


	//   ....[2]....
        /*00d8*/ 	.word	0x00002330


	//   ....[3]....
        /*00dc*/ 	.word	0x00002610


	//----- nvinfo : EIATTR_VRC_CTA_INIT_COUNT
	.align		4
.L_132:
        /*00e0*/ 	.byte	0x02, 0x4a
	.zero		1
	.zero		1


	//----- nvinfo : EIATTR_EXIT_INSTR_OFFSETS
	.align		4
        /*00e4*/ 	.byte	0x04, 0x1c
        /*00e6*/ 	.short	(.L_134 - .L_133)


	//   ....[0]....
.L_133:
        /*00e8*/ 	.word	0x00001110


	//   ....[1]....
        /*00ec*/ 	.word	0x00001370


	//   ....[2]....
        /*00f0*/ 	.word	0x000024f0


	//   ....[3]....
        /*00f4*/ 	.word	0x00002560


	//   ....[4]....
        /*00f8*/ 	.word	0x000027e0


	//   ....[5]....
        /*00fc*/ 	.word	0x00002850


	//----- nvinfo : EIATTR_MAX_THREADS
	.align		4
.L_134:
        /*0100*/ 	.byte	0x04, 0x05
        /*0102*/ 	.short	(.L_136 - .L_135)
.L_135:
        /*0104*/ 	.word	0x00000100
        /*0108*/ 	.word	0x00000001
        /*010c*/ 	.word	0x00000001


	//----- nvinfo : EIATTR_CRS_STACK_SIZE
	.align		4
.L_136:
        /*0110*/ 	.byte	0x04, 0x1e
        /*0112*/ 	.short	(.L_138 - .L_137)
.L_137:
        /*0114*/ 	.word	0x00000000


	//----- nvinfo : EIATTR_CBANK_PARAM_SIZE
	.align		4
.L_138:
        /*0118*/ 	.byte	0x03, 0x19
        /*011a*/ 	.short	0x0050


	//----- nvinfo : EIATTR_PARAM_CBANK
	.align		4
        /*011c*/ 	.byte	0x04, 0x0a
        /*011e*/ 	.short	(.L_140 - .L_139)
	.align		4
.L_139:
        /*0120*/ 	.word	index@(.nv.constant0._ZN3cub18CUB_300001_SM_10006detail10merge_sort26DeviceMergeSortMergeKernelINS2_10policy_hubIN6thrust24THRUST_300001_SM_1000_NS6detail15normal_iteratorINS6_10device_ptrI3BoxEEEEE9Policy600ESC_PNS0_8NullTypeESC_SG_m13BoxComparatorSA_SF_EEvbT2_T3_T4_PT6_PT7_T5_PSK_SK_NS1_7vsmem_tE)
        /*0124*/ 	.short	0x0380
        /*0126*/ 	.short	0x0050


	//----- nvinfo : EIATTR_SW_WAR
	.align		4
.L_140:
        /*0128*/ 	.byte	0x04, 0x36
        /*012a*/ 	.short	(.L_142 - .L_141)
.L_141:
        /*012c*/ 	.word	0x00000008
.L_142:


//--------------------- .nv.info._ZN3cub18CUB_300001_SM_10006detail10merge_sort30DeviceMergeSortPartitionKernelIN6thrust24THRUST_300001_SM_1000_NS6detail15normal_iteratorINS5_10device_ptrI3BoxEEEEm13BoxComparatorS9_EEvbT_PT2_T0_SG_PSG_T1_SG_i --------------------------
	.section	.nv.info._ZN3cub18CUB_300001_SM_10006detail10merge_sort30DeviceMergeSortPartitionKernelIN6thrust24THRUST_300001_SM_1000_NS6detail15normal_iteratorINS5_10device_ptrI3BoxEEEEm13BoxComparatorS9_EEvbT_PT2_T0_SG_PSG_T1_SG_i,"",@"SHT_CUDA_INFO"
	.sectionflags	@""
	.align	4


	//----- nvinfo : EIATTR_CUDA_API_VERSION
	.align		4
        /*0000*/ 	.byte	0x04, 0x37
        /*0002*/ 	.short	(.L_144 - .L_143)
.L_143:
        /*0004*/ 	.word	0x00000082


	//----- nvinfo : EIATTR_KPARAM_INFO
	.align		4
.L_144:
        /*0008*/ 	.byte	0x04, 0x17
        /*000a*/ 	.short	(.L_146 - .L_145)
.L_145:
        /*000c*/ 	.word	0x00000000
        /*0010*/ 	.short	0x0008
        /*0012*/ 	.short	0x0040
        /*0014*/ 	.byte	0x00, 0xf0, 0x11, 0x00


	//----- nvinfo : EIATTR_KPARAM_INFO
	.align		4
.L_146:
        /*0018*/ 	.byte	0x04, 0x17
        /*001a*/ 	.short	(.L_148 - .L_147)
.L_147:
        /*001c*/ 	.word	0x00000000
        /*0020*/ 	.short	0x0007
        /*0022*/ 	.short	0x0038
        /*0024*/ 	.byte	0x00, 0xf0, 0x21, 0x00


	//----- nvinfo : EIATTR_KPARAM_INFO
	.align		4
.L_148:
        /*0028*/ 	.byte	0x04, 0x17
        /*002a*/ 	.short	(.L_150 - .L_149)
.L_149:
        /*002c*/ 	.word	0x00000000
        /*0030*/ 	.short	0x0006
        /*0032*/ 	.short	0x0030
        /*0034*/ 	.byte	0x00, 0xf0, 0x05, 0x00


	//----- nvinfo : EIATTR_KPARAM_INFO
	.align		4
.L_150:
        /*0038*/ 	.byte	0x04, 0x17
        /*003a*/ 	.short	(.L_152 - .L_151)
.L_151:
        /*003c*/ 	.word	0x00000000
        /*0040*/ 	.short	0x0005
        /*0042*/ 	.short	0x0028
        /*0044*/ 	.byte	0x00, 0xf5, 0x21, 0x00


	//----- nvinfo : EIATTR_KPARAM_INFO
	.align		4
.L_152:
        /*0048*/ 	.byte	0x04, 0x17
        /*004a*/ 	.short	(.L_154 - .L_153)
.L_153:
        /*004c*/ 	.word	0x00000000
        /*0050*/ 	.short	0x0004
        /*0052*/ 	.short	0x0020
        /*0054*/ 	.byte	0x00, 0xf0, 0x21, 0x00


	//----- nvinfo : EIATTR_KPARAM_INFO
	.align		4
.L_154:
        /*0058*/ 	.byte	0x04, 0x17
        /*005a*/ 	.short	(.L_156 - .L_155)
.L_155:
        /*005c*/ 	.word	0x00000000
        /*0060*/ 	.short	0x0003
        /*0062*/ 	.short	0x0018
        /*0064*/ 	.byte	0x00, 0xf0, 0x21, 0x00


	//----- nvinfo : EIATTR_KPARAM_INFO
	.align		4
.L_156:
        /*0068*/ 	.byte	0x04, 0x17
        /*006a*/ 	.short	(.L_158 - .L_157)
.L_157:
        /*006c*/ 	.word	0x00000000
        /*0070*/ 	.short	0x0002
        /*0072*/ 	.short	0x0010
        /*0074*/ 	.byte	0x00, 0xf5, 0x21, 0x00


	//----- nvinfo : EIATTR_KPARAM_INFO
	.align		4
.L_158:
        /*0078*/ 	.byte	0x04, 0x17
        /*007a*/ 	.short	(.L_160 - .L_159)
.L_159:
        /*007c*/ 	.word	0x00000000
        /*0080*/ 	.short	0x0001
        /*0082*/ 	.short	0x0008
        /*0084*/ 	.byte	0x00, 0xf0, 0x21, 0x00


	//----- nvinfo : EIATTR_KPARAM_INFO
	.align		4
.L_160:
        /*0088*/ 	.byte	0x04, 0x17
        /*008a*/ 	.short	(.L_162 - .L_161)
.L_161:
        /*008c*/ 	.word	0x00000000
        /*0090*/ 	.short	0x0000
        /*0092*/ 	.short	0x0000
        /*0094*/ 	.byte	0x00, 0xf0, 0x05, 0x00


	//----- nvinfo : EIATTR_SPARSE_MMA_MASK
	.align		4
.L_162:
        /*0098*/ 	.byte	0x03, 0x50
        /*009a*/ 	.short	0x0000


	//----- nvinfo : EIATTR_MAXREG_COUNT
	.align		4
        /*009c*/ 	.byte	0x03, 0x1b
        /*009e*/ 	.short	0x00ff


	//----- nvinfo : EIATTR_MERCURY_ISA_VERSION
	.align		4
        /*00a0*/ 	.byte	0x03, 0x5f
        /*00a2*/ 	.short	0x0101


	//----- nvinfo : EIATTR_VRC_CTA_INIT_COUNT
	.align		4
        /*00a4*/ 	.byte	0x02, 0x4a
	.zero		1
	.zero		1


	//----- nvinfo : EIATTR_EXIT_INSTR_OFFSETS
	.align		4
        /*00a8*/ 	.byte	0x04, 0x1c
        /*00aa*/ 	.short	(.L_164 - .L_163)


	//   ....[0]....
.L_163:
        /*00ac*/ 	.word	0x00000080


	//   ....[1]....
        /*00b0*/ 	.word	0x000003d0


	//   ....[2]....
        /*00b4*/ 	.word	0x00000bd0


	//----- nvinfo : EIATTR_CRS_STACK_SIZE
	.align		4
.L_164:
        /*00b8*/ 	.byte	0x04, 0x1e
        /*00ba*/ 	.short	(.L_166 - .L_165)
.L_165:
        /*00bc*/ 	.word	0x00000000


	//----- nvinfo : EIATTR_CBANK_PARAM_SIZE
	.align		4
.L_166:
        /*00c0*/ 	.byte	0x03, 0x19
        /*00c2*/ 	.short	0x0044


	//----- nvinfo : EIATTR_PARAM_CBANK
	.align		4
        /*00c4*/ 	.byte	0x04, 0x0a
        /*00c6*/ 	.short	(.L_168 - .L_167)
	.align		4
.L_167:
        /*00c8*/ 	.word	index@(.nv.constant0._ZN3cub18CUB_300001_SM_10006detail10merge_sort30DeviceMergeSortPartitionKernelIN6thrust24THRUST_300001_SM_1000_NS6detail15normal_iteratorINS5_10device_ptrI3BoxEEEEm13BoxComparatorS9_EEvbT_PT2_T0_SG_PSG_T1_SG_i)
        /*00cc*/ 	.short	0x0380
        /*00ce*/ 	.short	0x0044


	//----- nvinfo : EIATTR_SW_WAR
	.align		4
.L_168:
        /*00d0*/ 	.byte	0x04, 0x36
        /*00d2*/ 	.short	(.L_170 - .L_169)
.L_169:
        /*00d4*/ 	.word	0x00000008
.L_170:


//--------------------- .nv.info._ZN3cub18CUB_300001_SM_10006detail10merge_sort30DeviceMergeSortBlockSortKernelINS2_10policy_hubIN6thrust24THRUST_300001_SM_1000_NS6detail15normal_iteratorINS6_10device_ptrI3BoxEEEEE9Policy600ESC_PNS0_8NullTypeESC_SG_m13BoxComparatorSA_SF_EEvbT0_T1_T2_T3_T4_PT6_PT7_T5_NS1_7vsmem_tE --------------------------
	.section	.nv.info._ZN3cub18CUB_300001_SM_10006detail10merge_sort30DeviceMergeSortBlockSortKernelINS2_10policy_hubIN6thrust24THRUST_300001_SM_1000_NS6detail15normal_iteratorINS6_10device_ptrI3BoxEEEEE9Policy600ESC_PNS0_8NullTypeESC_SG_m13BoxComparatorSA_SF_EEvbT0_T1_T2_T3_T4_PT6_PT7_T5_NS1_7vsmem_tE,"",@"SHT_CUDA_INFO"
	.sectionflags	@""
	.align	4


	//----- nvinfo : EIATTR_CUDA_API_VERSION
	.align		4
        /*0000*/ 	.byte	0x04, 0x37
        /*0002*/ 	.short	(.L_172 - .L_171)
.L_171:
        /*0004*/ 	.word	0x00000082


	//----- nvinfo : EIATTR_KPARAM_INFO
	.align		4
.L_172:
        /*0008*/ 	.byte	0x04, 0x17
        /*000a*/ 	.short	(.L_174 - .L_173)
.L_173:
        /*000c*/ 	.word	0x00000000
        /*0010*/ 	.short	0x0009
        /*0012*/ 	.short	0x0048
        /*0014*/ 	.byte	0x00, 0xf0, 0x21, 0x00


	//----- nvinfo : EIATTR_KPARAM_INFO
	.align		4
.L_174:
        /*0018*/ 	.byte	0x04, 0x17
        /*001a*/ 	.short	(.L_176 - .L_175)
.L_175:
        /*001c*/ 	.word	0x00000000
        /*0020*/ 	.short	0x0008
        /*0022*/ 	.short	0x0040
        /*0024*/ 	.byte	0x00, 0xf0, 0x05, 0x00


	//----- nvinfo : EIATTR_KPARAM_INFO
	.align		4
.L_176:
        /*0028*/ 	.byte	0x04, 0x17
        /*002a*/ 	.short	(.L_178 - .L_177)
.L_177:
        /*002c*/ 	.word	0x00000000
        /*0030*/ 	.short	0x0007
        /*0032*/ 	.short	0x0038
        /*0034*/ 	.byte	0x00, 0xf5, 0x21, 0x00


	//----- nvinfo : EIATTR_KPARAM_INFO
	.align		4
.L_178:
        /*0038*/ 	.byte	0x04, 0x17
        /*003a*/ 	.short	(.L_180 - .L_179)
.L_179:
        /*003c*/ 	.word	0x00000000
        /*0040*/ 	.short	0x0006
        /*0042*/ 	.short	0x0030
        /*0044*/ 	.byte	0x00, 0xf5, 0x21, 0x00


	//----- nvinfo : EIATTR_KPARAM_INFO
	.align		4
.L_180:
        /*0048*/ 	.byte	0x04, 0x17
        /*004a*/ 	.short	(.L_182 - .L_181)
.L_181:
        /*004c*/ 	.word	0x00000000
        /*0050*/ 	.short	0x0005
        /*0052*/ 	.short	0x0028
        /*0054*/ 	.byte	0x00, 0xf0, 0x21, 0x00


	//----- nvinfo : EIATTR_KPARAM_INFO
	.align		4
.L_182:
        /*0058*/ 	.byte	0x04, 0x17
        /*005a*/ 	.short	(.L_184 - .L_183)
.L_183:
        /*005c*/ 	.word	0x00000000
        /*0060*/ 	.short	0x0004
        /*0062*/ 	.short	0x0020
        /*0064*/ 	.byte	0x00, 0xf5, 0x21, 0x00


	//----- nvinfo : EIATTR_KPARAM_INFO
	.align		4
.L_184:
        /*0068*/ 	.byte	0x04, 0x17
        /*006a*/ 	.short	(.L_186 - .L_185)
.L_185:
        /*006c*/ 	.word	0x00000000
        /*0070*/ 	.short	0x0003
        /*0072*/ 	.short	0x0018
        /*0074*/ 	.byte	0x00, 0xf0, 0x21, 0x00


	//----- nvinfo : EIATTR_KPARAM_INFO
	.align		4
.L_186:
        /*0078*/ 	.byte	0x04, 0x17
        /*007a*/ 	.short	(.L_188 - .L_187)
.L_187:
        /*007c*/ 	.word	0x00000000
        /*0080*/ 	.short	0x0002
        /*0082*/ 	.short	0x0010
        /*0084*/ 	.byte	0x00, 0xf5, 0x21, 0x00


	//----- nvinfo : EIATTR_KPARAM_INFO
	.align		4
.L_188:
        /*0088*/ 	.byte	0x04, 0x17
        /*008a*/ 	.short	(.L_190 - .L_189)
.L_189:
        /*008c*/ 	.word	0x00000000
        /*0090*/ 	.short	0x0001
        /*0092*/ 	.short	0x0008
        /*0094*/ 	.byte	0x00, 0xf0, 0x21, 0x00


	//----- nvinfo : EIATTR_KPARAM_INFO
	.align		4
.L_190:
        /*0098*/ 	.byte	0x04, 0x17
        /*009a*/ 	.short	(.L_192 - .L_191)
.L_191:
        /*009c*/ 	.word	0x00000000
        /*00a0*/ 	.short	0x0000
        /*00a2*/ 	.short	0x0000
        /*00a4*/ 	.byte	0x00, 0xf0, 0x05, 0x00


	//----- nvinfo : EIATTR_SPARSE_MMA_MASK
	.align		4
.L_192:
        /*00a8*/ 	.byte	0x03, 0x50
        /*00aa*/ 	.short	0x0000


	//----- nvinfo : EIATTR_MAXREG_COUNT
	.align		4
        /*00ac*/ 	.byte	0x03, 0x1b
        /*00ae*/ 	.short	0x00ff


	//----- nvinfo : EIATTR_NUM_BARRIERS
	.align		4
        /*00b0*/ 	.byte	0x02, 0x4c
        /*00b2*/ 	.byte	0x01
	.zero		1


	//----- nvinfo : EIATTR_MERCURY_ISA_VERSION
	.align		4
        /*00b4*/ 	.byte	0x03, 0x5f
        /*00b6*/ 	.short	0x0101


	//----- nvinfo : EIATTR_COOP_GROUP_MASK_REGIDS
	.align		4
        /*00b8*/ 	.byte	0x04, 0x29
        /*00ba*/ 	.short	(.L_194 - .L_193)


	//   ....[0]....
.L_193:
        /*00bc*/ 	.word	0xffffffff


	//   ....[1]....
        /*00c0*/ 	.word	0xffffffff


	//   ....[2]....
        /*00c4*/ 	.word	0xffffffff


	//   ....[3]....
        /*00c8*/ 	.word	0xffffffff


	//   ....[4]....
        /*00cc*/ 	.word	0xffffffff


	//   ....[5]....
        /*00d0*/ 	.word	0xffffffff


	//----- nvinfo : EIATTR_COOP_GROUP_INSTR_OFFSETS
	.align		4
.L_194:
        /*00d4*/ 	.byte	0x04, 0x28
        /*00d6*/ 	.short	(.L_196 - .L_195)


	//   ....[0]....
.L_195:
        /*00d8*/ 	.word	0x000002f0


	//   ....[1]....
        /*00dc*/ 	.word	0x00000b10


	//   ....[2]....
        /*00e0*/ 	.word	0x00000d10


	//   ....[3]....
        /*00e4*/ 	.word	0x000011f0


	//   ....[4]....
        /*00e8*/ 	.word	0x00001ae0


	//   ....[5]....
        /*00ec*/ 	.word	0x00001d60


	//----- nvinfo : EIATTR_VRC_CTA_INIT_COUNT
	.align		4
.L_196:
        /*00f0*/ 	.byte	0x02, 0x4a
	.zero		1
	.zero		1


	//----- nvinfo : EIATTR_EXIT_INSTR_OFFSETS
	.align		4
        /*00f4*/ 	.byte	0x04, 0x1c
        /*00f6*/ 	.short	(.L_198 - .L_197)


	//   ....[0]....
.L_197:
        /*00f8*/ 	.word	0x00000cb0


	//   ....[1]....
        /*00fc*/ 	.word	0x00000e60


	//   ....[2]....
        /*0100*/ 	.word	0x00001ca0


	//   ....[3]....
        /*0104*/ 	.word	0x00001d10


	//   ....[4]....
        /*0108*/ 	.word	0x00001ee0


	//   ....[5]....
        /*010c*/ 	.word	0x00001f50


	//----- nvinfo : EIATTR_MAX_THREADS
	.align		4
.L_198:
        /*0110*/ 	.byte	0x04, 0x05
        /*0112*/ 	.short	(.L_200 - .L_199)
.L_199:
        /*0114*/ 	.word	0x00000100
        /*0118*/ 	.word	0x00000001
        /*011c*/ 	.word	0x00000001


	//----- nvinfo : EIATTR_CRS_STACK_SIZE
	.align		4
.L_200:
        /*0120*/ 	.byte	0x04, 0x1e
        /*0122*/ 	.short	(.L_202 - .L_201)
.L_201:
        /*0124*/ 	.word	0x00000000


	//----- nvinfo : EIATTR_CBANK_PARAM_SIZE
	.align		4
.L_202:
        /*0128*/ 	.byte	0x03, 0x19
        /*012a*/ 	.short	0x0050


	//----- nvinfo : EIATTR_PARAM_CBANK
	.align		4
        /*012c*/ 	.byte	0x04, 0x0a
        /*012e*/ 	.short	(.L_204 - .L_203)
	.align		4
.L_203:
        /*0130*/ 	.word	index@(.nv.constant0._ZN3cub18CUB_300001_SM_10006detail10merge_sort30DeviceMergeSortBlockSortKernelINS2_10policy_hubIN6thrust24THRUST_300001_SM_1000_NS6detail15normal_iteratorINS6_10device_ptrI3BoxEEEEE9Policy600ESC_PNS0_8NullTypeESC_SG_m13BoxComparatorSA_SF_EEvbT0_T1_T2_T3_T4_PT6_PT7_T5_NS1_7vsmem_tE)
        /*0134*/ 	.short	0x0380
        /*0136*/ 	.short	0x0050


	//----- nvinfo : EIATTR_SW_WAR
	.align		4
.L_204:
        /*0138*/ 	.byte	0x04, 0x36
        /*013a*/ 	.short	(.L_206 - .L_205)
.L_205:
        /*013c*/ 	.word	0x00000008
.L_206:


//--------------------- .nv.info._ZN3cub18CUB_300001_SM_10006detail10merge_sort26DeviceMergeSortMergeKernelINS2_10policy_hubIN6thrust24THRUST_300001_SM_1000_NS6detail15normal_iteratorINS6_10device_ptrI3BoxEEEEE9Policy600ESC_PNS0_8NullTypeESC_SG_j13BoxComparatorSA_SF_EEvbT2_T3_T4_PT6_PT7_T5_PSK_SK_NS1_7vsmem_tE --------------------------
	.section	.nv.info._ZN3cub18CUB_300001_SM_10006detail10merge_sort26DeviceMergeSortMergeKernelINS2_10policy_hubIN6thrust24THRUST_300001_SM_1000_NS6detail15normal_iteratorINS6_10device_ptrI3BoxEEEEE9Policy600ESC_PNS0_8NullTypeESC_SG_j13BoxComparatorSA_SF_EEvbT2_T3_T4_PT6_PT7_T5_PSK_SK_NS1_7vsmem_tE,"",@"SHT_CUDA_INFO"
	.sectionflags	@""
	.align	4


	//----- nvinfo : EIATTR_CUDA_API_VERSION
	.align		4
        /*0000*/ 	.byte	0x04, 0x37
        /*0002*/ 	.short	(.L_208 - .L_207)
.L_207:
        /*0004*/ 	.word	0x00000082


	//----- nvinfo : EIATTR_KPARAM_INFO
	.align		4
.L_208:
        /*0008*/ 	.byte	0x04, 0x17
        /*000a*/ 	.short	(.L_210 - .L_209)
.L_209:
        /*000c*/ 	.word	0x00000000
        /*0010*/ 	.short	0x0009
        /*0012*/ 	.short	0x0048
        /*0014*/ 	.byte	0x00, 0xf0, 0x21, 0x00


	//----- nvinfo : EIATTR_KPARAM_INFO
	.align		4
.L_210:
        /*0018*/ 	.byte	0x04, 0x17
        /*001a*/ 	.short	(.L_212 - .L_211)
.L_211:
        /*001c*/ 	.word	0x00000000
        /*0020*/ 	.short	0x0008
        /*0022*/ 	.short	0x0040
        /*0024*/ 	.byte	0x00, 0xf0, 0x11, 0x00


	//----- nvinfo : EIATTR_KPARAM_INFO
	.align		4
.L_212:
        /*0028*/ 	.byte	0x04, 0x17
        /*002a*/ 	.short	(.L_214 - .L_213)
.L_213:
        /*002c*/ 	.word	0x00000000
        /*0030*/ 	.short	0x0007
        /*0032*/ 	.short	0x0038
        /*0034*/ 	.byte	0x00, 0xf5, 0x21, 0x00


	//----- nvinfo : EIATTR_KPARAM_INFO
	.align		4
.L_214:
        /*0038*/ 	.byte	0x04, 0x17
        /*003a*/ 	.short	(.L_216 - .L_215)
.L_215:
        /*003c*/ 	.word	0x00000000
        /*0040*/ 	.short	0x0006
        /*0042*/ 	.short	0x0030
        /*0044*/ 	.byte	0x00, 0xf0, 0x05, 0x00


	//----- nvinfo : EIATTR_KPARAM_INFO
	.align		4
.L_216:
        /*0048*/ 	.byte	0x04, 0x17
        /*004a*/ 	.short	(.L_218 - .L_217)
.L_217:
        /*004c*/ 	.word	0x00000000
        /*0050*/ 	.short	0x0005
        /*0052*/ 	.short	0x0028
        /*0054*/ 	.byte	0x00, 0xf5, 0x21, 0x00


	//----- nvinfo : EIATTR_KPARAM_INFO
	.align		4
.L_218:
        /*0058*/ 	.byte	0x04, 0x17
        /*005a*/ 	.short	(.L_220 - .L_219)
.L_219:
        /*005c*/ 	.word	0x00000000
        /*0060*/ 	.short	0x0004
        /*0062*/ 	.short	0x0020
        /*0064*/ 	.byte	0x00, 0xf5, 0x21, 0x00


	//----- nvinfo : EIATTR_KPARAM_INFO
	.align		4
.L_220:
        /*0068*/ 	.byte	0x04, 0x17
        /*006a*/ 	.short	(.L_222 - .L_221)
.L_221:
        /*006c*/ 	.word	0x00000000
        /*0070*/ 	.short	0x0003
        /*0072*/ 	.short	0x0018
        /*0074*/ 	.byte	0x00, 0xf0, 0x11, 0x00


	//----- nvinfo : EIATTR_KPARAM_INFO
	.align		4
.L_222:
        /*0078*/ 	.byte	0x04, 0x17
        /*007a*/ 	.short	(.L_224 - .L_223)
.L_223:
        /*007c*/ 	.word	0x00000000
        /*0080*/ 	.short	0x0002
        /*0082*/ 	.short	0x0010
        /*0084*/ 	.byte	0x00, 0xf5, 0x21, 0x00


	//----- nvinfo : EIATTR_KPARAM_INFO
	.align		4
.L_224:
        /*0088*/ 	.byte	0x04, 0x17
        /*008a*/ 	.short	(.L_226 - .L_225)
.L_225:
        /*008c*/ 	.word	0x00000000
        /*0090*/ 	.short	0x0001
        /*0092*/ 	.short	0x0008
        /*0094*/ 	.byte	0x00, 0xf0, 0x21, 0x00


	//----- nvinfo : EIATTR_KPARAM_INFO
	.align		4
.L_226:
        /*0098*/ 	.byte	0x04, 0x17
        /*009a*/ 	.short	(.L_228 - .L_227)
.L_227:
        /*009c*/ 	.word	0x00000000
        /*00a0*/ 	.short	0x0000
        /*00a2*/ 	.short	0x0000
        /*00a4*/ 	.byte	0x00, 0xf0, 0x05, 0x00


	//----- nvinfo : EIATTR_SPARSE_MMA_MASK
	.align		4
.L_228:
        /*00a8*/ 	.byte	0x03, 0x50
        /*00aa*/ 	.short	0x0000


	//----- nvinfo : EIATTR_MAXREG_COUNT
	.align		4
        /*00ac*/ 	.byte	0x03, 0x1b
        /*00ae*/ 	.short	0x00ff


	//----- nvinfo : EIATTR_NUM_BARRIERS
	.align		4
        /*00b0*/ 	.byte	0x02, 0x4c
        /*00b2*/ 	.byte	0x01
	.zero		1


	//----- nvinfo : EIATTR_MERCURY_ISA_VERSION
	.align		4
        /*00b4*/ 	.byte	0x03, 0x5f
        /*00b6*/ 	.short	0x0101


	//----- nvinfo : EIATTR_COOP_GROUP_MASK_REGIDS
	.align		4
        /*00b8*/ 	.byte	0x04, 0x29
        /*00ba*/ 	.short	(.L_230 - .L_229)


	//   ....[0]....
.L_229:
        /*00bc*/ 	.word	0xffffffff


	//   ....[1]....
        /*00c0*/ 	.word	0xffffffff


	//   ....[2]....
        /*00c4*/ 	.word	0xffffffff


	//   ....[3]....
        /*00c8*/ 	.word	0xffffffff


	//----- nvinfo : EIATTR_COOP_GROUP_INSTR_OFFSETS
	.align		4
.L_230:
        /*00cc*/ 	.byte	0x04, 0x28
        /*00ce*/ 	.short	(.L_232 - .L_231)


	//   ....[0]....
.L_231:
        /*00d0*/ 	.word	0x00000e20


	//   ....[1]....
        /*00d4*/ 	.word	0x00001020


	//   ....[2]....
        /*00d8*/ 	.word	0x00001fd0


	//   ....[3]....
        /*00dc*/ 	.word	0x000022b0


	//----- nvinfo : EIATTR_VRC_CTA_INIT_COUNT
	.align		4
.L_232:
        /*00e0*/ 	.byte	0x02, 0x4a
	.zero		1
	.zero		1


	//----- nvinfo : EIATTR_EXIT_INSTR_OFFSETS
	.align		4
        /*00e4*/ 	.byte	0x04, 0x1c
        /*00e6*/ 	.short	(.L_234 - .L_233)


	//   ....[0]....
.L_233:
        /*00e8*/ 	.word	0x00000f70


	//   ....[1]....
        /*00ec*/ 	.word	0x000011c0


	//   ....[2]....
        /*00f0*/ 	.word	0x00002190


	//   ....[3]....
        /*00f4*/ 	.word	0x00002200


	//   ....[4]....
        /*00f8*/ 	.word	0x00002470


	//   ....[5]....
        /*00fc*/ 	.word	0x000024e0


	//----- nvinfo : EIATTR_MAX_THREADS
	.align		4
.L_234:
        /*0100*/ 	.byte	0x04, 0x05
        /*0102*/ 	.short	(.L_236 - .L_235)
.L_235:
        /*0104*/ 	.word	0x00000100
        /*0108*/ 	.word	0x00000001
        /*010c*/ 	.word	0x00000001


	//----- nvinfo : EIATTR_CRS_STACK_SIZE
	.align		4
.L_236:
        /*0110*/ 	.byte	0x04, 0x1e
        /*0112*/ 	.short	(.L_238 - .L_237)
.L_237:
        /*0114*/ 	.word	0x00000000


	//----- nvinfo : EIATTR_CBANK_PARAM_SIZE
	.align		4
.L_238:
        /*0118*/ 	.byte	0x03, 0x19
        /*011a*/ 	.short	0x0050


	//----- nvinfo : EIATTR_PARAM_CBANK
	.align		4
        /*011c*/ 	.byte	0x04, 0x0a
        /*011e*/ 	.short	(.L_240 - .L_239)
	.align		4
.L_239:
        /*0120*/ 	.word	index@(.nv.constant0._ZN3cub18CUB_300001_SM_10006detail10merge_sort26DeviceMergeSortMergeKernelINS2_10policy_hubIN6thrust24THRUST_300001_SM_1000_NS6detail15normal_iteratorINS6_10device_ptrI3BoxEEEEE9Policy600ESC_PNS0_8NullTypeESC_SG_j13BoxComparatorSA_SF_EEvbT2_T3_T4_PT6_PT7_T5_PSK_SK_NS1_7vsmem_tE)
        /*0124*/ 	.short	0x0380
        /*0126*/ 	.short	0x0050


	//----- nvinfo : EIATTR_SW_WAR
	.align		4
.L_240:
        /*0128*/ 	.byte	0x04, 0x36
        /*012a*/ 	.short	(.L_242 - .L_241)
.L_241:
        /*012c*/ 	.word	0x00000008
.L_242:


//--------------------- .nv.info._ZN3cub18CUB_300001_SM_10006detail10merge_sort30DeviceMergeSortPartitionKernelIN6thrust24THRUST_300001_SM_1000_NS6detail15normal_iteratorINS5_10device_ptrI3BoxEEEEj13BoxComparatorS9_EEvbT_PT2_T0_SG_PSG_T1_SG_i --------------------------
	.section	.nv.info._ZN3cub18CUB_300001_SM_10006detail10merge_sort30DeviceMergeSortPartitionKernelIN6thrust24THRUST_300001_SM_1000_NS6detail15normal_iteratorINS5_10device_ptrI3BoxEEEEj13BoxComparatorS9_EEvbT_PT2_T0_SG_PSG_T1_SG_i,"",@"SHT_CUDA_INFO"
	.sectionflags	@""
	.align	4


	//----- nvinfo : EIATTR_CUDA_API_VERSION
	.align		4
        /*0000*/ 	.byte	0x04, 0x37
        /*0002*/ 	.short	(.L_244 - .L_243)
.L_243:
        /*0004*/ 	.word	0x00000082


	//----- nvinfo : EIATTR_KPARAM_INFO
	.align		4
.L_244:
        /*0008*/ 	.byte	0x04, 0x17
        /*000a*/ 	.short	(.L_246 - .L_245)
.L_245:
        /*000c*/ 	.word	0x00000000
        /*0010*/ 	.short	0x0008
        /*0012*/ 	.short	0x0030
        /*0014*/ 	.byte	0x00, 0xf0, 0x11, 0x00


	//----- nvinfo : EIATTR_KPARAM_INFO
	.align		4
.L_246:
        /*0018*/ 	.byte	0x04, 0x17
        /*001a*/ 	.short	(.L_248 - .L_247)
.L_247:
        /*001c*/ 	.word	0x00000000
        /*0020*/ 	.short	0x0007
        /*0022*/ 	.short	0x002c
        /*0024*/ 	.byte	0x00, 0xf0, 0x11, 0x00


	//----- nvinfo : EIATTR_KPARAM_INFO
	.align		4
.L_248:
        /*0028*/ 	.byte	0x04, 0x17
        /*002a*/ 	.short	(.L_250 - .L_249)
.L_249:
        /*002c*/ 	.word	0x00000000
        /*0030*/ 	.short	0x0006
        /*0032*/ 	.short	0x0028
        /*0034*/ 	.byte	0x00, 0xf0, 0x05, 0x00


	//----- nvinfo : EIATTR_KPARAM_INFO
	.align		4
.L_250:
        /*0038*/ 	.byte	0x04, 0x17
        /*003a*/ 	.short	(.L_252 - .L_251)
.L_251:
        /*003c*/ 	.word	0x00000000
        /*0040*/ 	.short	0x0005
        /*0042*/ 	.short	0x0020
        /*0044*/ 	.byte	0x00, 0xf5, 0x21, 0x00


	//----- nvinfo : EIATTR_KPARAM_INFO
	.align		4
.L_252:
        /*0048*/ 	.byte	0x04, 0x17
        /*004a*/ 	.short	(.L_254 - .L_253)
.L_253:
        /*004c*/ 	.word	0x00000000
        /*0050*/ 	.short	0x0004
        /*0052*/ 	.short	0x001c
        /*0054*/ 	.byte	0x00, 0xf0, 0x11, 0x00


	//----- nvinfo : EIATTR_KPARAM_INFO
	.align		4
.L_254:
        /*0058*/ 	.byte	0x04, 0x17
        /*005a*/ 	.short	(.L_256 - .L_255)
.L_255:
        /*005c*/ 	.word	0x00000000
        /*0060*/ 	.short	0x0003
        /*0062*/ 	.short	0x0018
        /*0064*/ 	.byte	0x00, 0xf0, 0x11, 0x00


	//----- nvinfo : EIATTR_KPARAM_INFO
	.align		4
.L_256:
        /*0068*/ 	.byte	0x04, 0x17
        /*006a*/ 	.short	(.L_258 - .L_257)
.L_257:
        /*006c*/ 	.word	0x00000000
        /*0070*/ 	.short	0x0002
        /*0072*/ 	.short	0x0010
        /*0074*/ 	.byte	0x00, 0xf5, 0x21, 0x00


	//----- nvinfo : EIATTR_KPARAM_INFO
	.align		4
.L_258:
        /*0078*/ 	.byte	0x04, 0x17
        /*007a*/ 	.short	(.L_260 - .L_259)
.L_259:
        /*007c*/ 	.word	0x00000000
        /*0080*/ 	.short	0x0001
        /*0082*/ 	.short	0x0008
        /*0084*/ 	.byte	0x00, 0xf0, 0x21, 0x00


	//----- nvinfo : EIATTR_KPARAM_INFO
	.align		4
.L_260:
        /*0088*/ 	.byte	0x04, 0x17
        /*008a*/ 	.short	(.L_262 - .L_261)
.L_261:
        /*008c*/ 	.word	0x00000000
        /*0090*/ 	.short	0x0000
        /*0092*/ 	.short	0x0000
        /*0094*/ 	.byte	0x00, 0xf0, 0x05, 0x00


	//----- nvinfo : EIATTR_SPARSE_MMA_MASK
	.align		4
.L_262:
        /*0098*/ 	.byte	0x03, 0x50
        /*009a*/ 	.short	0x0000


	//----- nvinfo : EIATTR_MAXREG_COUNT
	.align		4
        /*009c*/ 	.byte	0x03, 0x1b
        /*009e*/ 	.short	0x00ff


	//----- nvinfo : EIATTR_MERCURY_ISA_VERSION
	.align		4
        /*00a0*/ 	.byte	0x03, 0x5f
        /*00a2*/ 	.short	0x0101


	//----- nvinfo : EIATTR_VRC_CTA_INIT_COUNT
	.align		4
        /*00a4*/ 	.byte	0x02, 0x4a
	.zero		1
	.zero		1


	//----- nvinfo : EIATTR_EXIT_INSTR_OFFSETS
	.align		4
        /*00a8*/ 	.byte	0x04, 0x1c
        /*00aa*/ 	.short	(.L_264 - .L_263)


	//   ....[0]....
.L_263:
        /*00ac*/ 	.word	0x00000070


	//   ....[1]....
        /*00b0*/ 	.word	0x000001e0


	//   ....[2]....
        /*00b4*/ 	.word	0x00000690


	//----- nvinfo : EIATTR_CRS_STACK_SIZE
	.align		4
.L_264:
        /*00b8*/ 	.byte	0x04, 0x1e
        /*00ba*/ 	.short	(.L_266 - .L_265)
.L_265:
        /*00bc*/ 	.word	0x00000000


	//----- nvinfo : EIATTR_CBANK_PARAM_SIZE
	.align		4
.L_266:
        /*00c0*/ 	.byte	0x03, 0x19
        /*00c2*/ 	.short	0x0034


	//----- nvinfo : EIATTR_PARAM_CBANK
	.align		4
        /*00c4*/ 	.byte	0x04, 0x0a
        /*00c6*/ 	.short	(.L_268 - .L_267)
	.align		4
.L_267:
        /*00c8*/ 	.word	index@(.nv.constant0._ZN3cub18CUB_300001_SM_10006detail10merge_sort30DeviceMergeSortPartitionKernelIN6thrust24THRUST_300001_SM_1000_NS6detail15normal_iteratorINS5_10device_ptrI3BoxEEEEj13BoxComparatorS9_EEvbT_PT2_T0_SG_PSG_T1_SG_i)
        /*00cc*/ 	.short	0x0380
        /*00ce*/ 	.short	0x0034


	//----- nvinfo : EIATTR_SW_WAR
	.align		4
.L_268:
        /*00d0*/ 	.byte	0x04, 0x36
        /*00d2*/ 	.short	(.L_270 - .L_269)
.L_269:
        /*00d4*/ 	.word	0x00000008
.L_270:


//--------------------- .nv.info._ZN3cub18CUB_300001_SM_10006detail10merge_sort30DeviceMergeSortBlockSortKernelINS2_10policy_hubIN6thrust24THRUST_300001_SM_1000_NS6detail15normal_iteratorINS6_10device_ptrI3BoxEEEEE9Policy600ESC_PNS0_8NullTypeESC_SG_j13BoxComparatorSA_SF_EEvbT0_T1_T2_T3_T4_PT6_PT7_T5_NS1_7vsmem_tE --------------------------
	.section	.nv.info._ZN3cub18CUB_300001_SM_10006detail10merge_sort30DeviceMergeSortBlockSortKernelINS2_10policy_hubIN6thrust24THRUST_300001_SM_1000_NS6detail15normal_iteratorINS6_10device_ptrI3BoxEEEEE9Policy600ESC_PNS0_8NullTypeESC_SG_j13BoxComparatorSA_SF_EEvbT0_T1_T2_T3_T4_PT6_PT7_T5_NS1_7vsmem_tE,"",@"SHT_CUDA_INFO"
	.sectionflags	@""
	.align	4


	//----- nvinfo : EIATTR_CUDA_API_VERSION
	.align		4
        /*0000*/ 	.byte	0x04, 0x37
        /*0002*/ 	.short	(.L_272 - .L_271)
.L_271:
        /*0004*/ 	.word	0x00000082


	//----- nvinfo : EIATTR_KPARAM_INFO
	.align		4
.L_272:
        /*0008*/ 	.byte	0x04, 0x17
        /*000a*/ 	.short	(.L_274 - .L_273)
.L_273:
        /*000c*/ 	.word	0x00000000
        /*0010*/ 	.short	0x0009
        /*0012*/ 	.short	0x0048
        /*0014*/ 	.byte	0x00, 0xf0, 0x21, 0x00


	//----- nvinfo : EIATTR_KPARAM_INFO
	.align		4
.L_274:
        /*0018*/ 	.byte	0x04, 0x17
        /*001a*/ 	.short	(.L_276 - .L_275)
.L_275:
        /*001c*/ 	.word	0x00000000
        /*0020*/ 	.short	0x0008
        /*0022*/ 	.short	0x0040
        /*0024*/ 	.byte	0x00, 0xf0, 0x05, 0x00


	//----- nvinfo : EIATTR_KPARAM_INFO
	.align		4
.L_276:
        /*0028*/ 	.byte	0x04, 0x17
        /*002a*/ 	.short	(.L_278 - .L_277)
.L_277:
        /*002c*/ 	.word	0x00000000
        /*0030*/ 	.short	0x0007
        /*0032*/ 	.short	0x0038
        /*0034*/ 	.byte	0x00, 0xf5, 0x21, 0x00


	//----- nvinfo : EIATTR_KPARAM_INFO
	.align		4
.L_278:
        /*0038*/ 	.byte	0x04, 0x17
        /*003a*/ 	.short	(.L_280 - .L_279)
.L_279:
        /*003c*/ 	.word	0x00000000
        /*0040*/ 	.short	0x0006
        /*0042*/ 	.short	0x0030
        /*0044*/ 	.byte	0x00, 0xf5, 0x21, 0x00


	//----- nvinfo : EIATTR_KPARAM_INFO
	.align		4
.L_280:
        /*0048*/ 	.byte	0x04, 0x17
        /*004a*/ 	.short	(.L_282 - .L_281)
.L_281:
        /*004c*/ 	.word	0x00000000
        /*0050*/ 	.short	0x0005
        /*0052*/ 	.short	0x0028
        /*0054*/ 	.byte	0x00, 0xf0, 0x11, 0x00


	//----- nvinfo : EIATTR_KPARAM_INFO
	.align		4
.L_282:
        /*0058*/ 	.byte	0x04, 0x17
        /*005a*/ 	.short	(.L_284 - .L_283)
.L_283:
        /*005c*/ 	.word	0x00000000
        /*0060*/ 	.short	0x0004
        /*0062*/ 	.short	0x0020
        /*0064*/ 	.byte	0x00, 0xf5, 0x21, 0x00


	//----- nvinfo : EIATTR_KPARAM_INFO
	.align		4
.L_284:
        /*0068*/ 	.byte	0x04, 0x17
        /*006a*/ 	.short	(.L_286 - .L_285)
.L_285:
        /*006c*/ 	.word	0x00000000
        /*0070*/ 	.short	0x0003
        /*0072*/ 	.short	0x0018
        /*0074*/ 	.byte	0x00, 0xf0, 0x21, 0x00


	//----- nvinfo : EIATTR_KPARAM_INFO
	.align		4
.L_286:
        /*0078*/ 	.byte	0x04, 0x17
        /*007a*/ 	.short	(.L_288 - .L_287)
.L_287:
        /*007c*/ 	.word	0x00000000
        /*0080*/ 	.short	0x0002
        /*0082*/ 	.short	0x0010
        /*0084*/ 	.byte	0x00, 0xf5, 0x21, 0x00


	//----- nvinfo : EIATTR_KPARAM_INFO
	.align		4
.L_288:
        /*0088*/ 	.byte	0x04, 0x17
        /*008a*/ 	.short	(.L_290 - .L_289)
.L_289:
        /*008c*/ 	.word	0x00000000
        /*0090*/ 	.short	0x0001
        /*0092*/ 	.short	0x0008
        /*0094*/ 	.byte	0x00, 0xf0, 0x21, 0x00


	//----- nvinfo : EIATTR_KPARAM_INFO
	.align		4
.L_290:
        /*0098*/ 	.byte	0x04, 0x17
        /*009a*/ 	.short	(.L_292 - .L_291)
.L_291:
        /*009c*/ 	.word	0x00000000
        /*00a0*/ 	.short	0x0000
        /*00a2*/ 	.short	0x0000
        /*00a4*/ 	.byte	0x00, 0xf0, 0x05, 0x00


	//----- nvinfo : EIATTR_SPARSE_MMA_MASK
	.align		4
.L_292:
        /*00a8*/ 	.byte	0x03, 0x50
        /*00aa*/ 	.short	0x0000


	//----- nvinfo : EIATTR_MAXREG_COUNT
	.align		4
        /*00ac*/ 	.byte	0x03, 0x1b
        /*00ae*/ 	.short	0x00ff


	//----- nvinfo : EIATTR_NUM_BARRIERS
	.align		4
        /*00b0*/ 	.byte	0x02, 0x4c
        /*00b2*/ 	.byte	0x01
	.zero		1


	//----- nvinfo : EIATTR_MERCURY_ISA_VERSION
	.align		4
        /*00b4*/ 	.byte	0x03, 0x5f
        /*00b6*/ 	.short	0x0101


	//----- nvinfo : EIATTR_COOP_GROUP_MASK_REGIDS
	.align		4
        /*00b8*/ 	.byte	0x04, 0x29
        /*00ba*/ 	.short	(.L_294 - .L_293)


	//   ....[0]....
.L_293:
        /*00bc*/ 	.word	0xffffffff


	//   ....[1]....
        /*00c0*/ 	.word	0xffffffff


	//   ....[2]....
        /*00c4*/ 	.word	0xffffffff


	//   ....[3]....
        /*00c8*/ 	.word	0xffffffff


	//   ....[4]....
        /*00cc*/ 	.word	0xffffffff


	//   ....[5]....
        /*00d0*/ 	.word	0xffffffff


	//----- nvinfo : EIATTR_COOP_GROUP_INSTR_OFFSETS
	.align		4
.L_294:
        /*00d4*/ 	.byte	0x04, 0x28
        /*00d6*/ 	.short	(.L_296 - .L_295)


	//   ....[0]....
.L_295:
        /*00d8*/ 	.word	0x000002c0


	//   ....[1]....
        /*00dc*/ 	.word	0x00000ae0


	//   ....[2]....
        /*00e0*/ 	.word	0x00000cf0


	//   ....[3]....
        /*00e4*/ 	.word	0x000011b0


	//   ....[4]....
        /*00e8*/ 	.word	0x00001ad0


	//   ....[5]....
        /*00ec*/ 	.word	0x00001d30


	//----- nvinfo : EIATTR_VRC_CTA_INIT_COUNT
	.align		4
.L_296:
        /*00f0*/ 	.byte	0x02, 0x4a
	.zero		1
	.zero		1


	//----- nvinfo : EIATTR_EXIT_INSTR_OFFSETS
	.align		4
        /*00f4*/ 	.byte	0x04, 0x1c
        /*00f6*/ 	.short	(.L_298 - .L_297)


	//   ....[0]....
.L_297:
        /*00f8*/ 	.word	0x00000ca0


	//   ....[1]....
        /*00fc*/ 	.word	0x00000e50


	//   ....[2]....
        /*0100*/ 	.word	0x00001c70


	//   ....[3]....
        /*0104*/ 	.word	0x00001ce0


	//   ....[4]....
        /*0108*/ 	.word	0x00001eb0


	//   ....[5]....
        /*010c*/ 	.word	0x00001f20


	//----- nvinfo : EIATTR_MAX_THREADS
	.align		4
.L_298:
        /*0110*/ 	.byte	0x04, 0x05
        /*0112*/ 	.short	(.L_300 - .L_299)
.L_299:
        /*0114*/ 	.word	0x00000100
        /*0118*/ 	.word	0x00000001
        /*011c*/ 	.word	0x00000001


	//----- nvinfo : EIATTR_CRS_STACK_SIZE
	.align		4
.L_300:
        /*0120*/ 	.byte	0x04, 0x1e
        /*0122*/ 	.short	(.L_302 - .L_301)
.L_301:
        /*0124*/ 	.word	0x00000000


	//----- nvinfo : EIATTR_CBANK_PARAM_SIZE
	.align		4
.L_302:
        /*0128*/ 	.byte	0x03, 0x19
        /*012a*/ 	.short	0x0050


	//----- nvinfo : EIATTR_PARAM_CBANK
	.align		4
        /*012c*/ 	.byte	0x04, 0x0a
        /*012e*/ 	.short	(.L_304 - .L_303)
	.align		4
.L_303:
        /*0130*/ 	.word	index@(.nv.constant0._ZN3cub18CUB_300001_SM_10006detail10merge_sort30DeviceMergeSortBlockSortKernelINS2_10policy_hubIN6thrust24THRUST_300001_SM_1000_NS6detail15normal_iteratorINS6_10device_ptrI3BoxEEEEE9Policy600ESC_PNS0_8NullTypeESC_SG_j13BoxComparatorSA_SF_EEvbT0_T1_T2_T3_T4_PT6_PT7_T5_NS1_7vsmem_tE)
        /*0134*/ 	.short	0x0380
        /*0136*/ 	.short	0x0050


	//----- nvinfo : EIATTR_SW_WAR
	.align		4
.L_304:
        /*0138*/ 	.byte	0x04, 0x36
        /*013a*/ 	.short	(.L_306 - .L_305)
.L_305:
        /*013c*/ 	.word	0x00000008
.L_306:


//--------------------- .nv.info._ZN3cub18CUB_300001_SM_10006detail8for_each13static_kernelINS2_12policy_hub_t12policy_500_tEmN6thrust24THRUST_300001_SM_1000_NS8cuda_cub20__uninitialized_fill7functorINS7_10device_ptrIyEEyEEEEvT0_T1_ --------------------------
	.section	.nv.info._ZN3cub18CUB_300001_SM_10006detail8for_each13static_kernelINS2_12policy_hub_t12policy_500_tEmN6thrust24THRUST_300001_SM_1000_NS8cuda_cub20__uninitialized_fill7functorINS7_10device_ptrIyEEyEEEEvT0_T1_,"",@"SHT_CUDA_INFO"
	.sectionflags	@""
	.align	4


	//----- nvinfo : EIATTR_CUDA_API_VERSION
	.align		4
        /*0000*/ 	.byte	0x04, 0x37
        /*0002*/ 	.short	(.L_308 - .L_307)
.L_307:
        /*0004*/ 	.word	0x00000082


	//----- nvinfo : EIATTR_KPARAM_INFO
	.align		4
.L_308:
        /*0008*/ 	.byte	0x04, 0x17
        /*000a*/ 	.short	(.L_310 - .L_309)
.L_309:
        /*000c*/ 	.word	0x00000000
        /*0010*/ 	.short	0x0001
        /*0012*/ 	.short	0x0008
        /*0014*/ 	.byte	0x00, 0xf0, 0x41, 0x00


	//----- nvinfo : EIATTR_KPARAM_INFO
	.align		4
.L_310:
        /*0018*/ 	.byte	0x04, 0x17
        /*001a*/ 	.short	(.L_312 - .L_311)
.L_311:
        /*001c*/ 	.word	0x00000000
        /*0020*/ 	.short	0x0000
        /*0022*/ 	.short	0x0000
        /*0024*/ 	.byte	0x00, 0xf0, 0x21, 0x00


	//----- nvinfo : EIATTR_SPARSE_MMA_MASK
	.align		4
.L_312:
        /*0028*/ 	.byte	0x03, 0x50
        /*002a*/ 	.short	0x0000


	//----- nvinfo : EIATTR_MAXREG_COUNT
	.align		4
        /*002c*/ 	.byte	0x03, 0x1b
        /*002e*/ 	.short	0x00ff


	//----- nvinfo : EIATTR_MERCURY_ISA_VERSION
	.align		4
        /*0030*/ 	.byte	0x03, 0x5f
        /*0032*/ 	.short	0x0101


	//----- nvinfo : EIATTR_VRC_CTA_INIT_COUNT
	.align		4
        /*0034*/ 	.byte	0x02, 0x4a
	.zero		1
	.zero		1


	//----- nvinfo : EIATTR_EXIT_INSTR_OFFSETS
	.align		4
        /*0038*/ 	.byte	0x04, 0x1c
        /*003a*/ 	.short	(.L_314 - .L_313)


	//   ....[0]....
.L_313:
        /*003c*/ 	.word	0x00000130


	//   ....[1]....
        /*0040*/ 	.word	0x00000230


	//   ....[2]....
        /*0044*/ 	.word	0x00000260


	//----- nvinfo : EIATTR_MAX_THREADS
	.align		4
.L_314:
        /*0048*/ 	.byte	0x04, 0x05
        /*004a*/ 	.short	(.L_316 - .L_315)
.L_315:
        /*004c*/ 	.word	0x00000100
        /*0050*/ 	.word	0x00000001
        /*0054*/ 	.word	0x00000001


	//----- nvinfo : EIATTR_CBANK_PARAM_SIZE
	.align		4
.L_316:
        /*0058*/ 	.byte	0x03, 0x19
        /*005a*/ 	.short	0x0018


	//----- nvinfo : EIATTR_PARAM_CBANK
	.align		4
        /*005c*/ 	.byte	0x04, 0x0a
        /*005e*/ 	.short	(.L_318 - .L_317)
	.align		4
.L_317:
        /*0060*/ 	.word	index@(.nv.constant0._ZN3cub18CUB_300001_SM_10006detail8for_each13static_kernelINS2_12policy_hub_t12policy_500_tEmN6thrust24THRUST_300001_SM_1000_NS8cuda_cub20__uninitialized_fill7functorINS7_10device_ptrIyEEyEEEEvT0_T1_)
        /*0064*/ 	.short	0x0380
        /*0066*/ 	.short	0x0018


	//----- nvinfo : EIATTR_SW_WAR
	.align		4
.L_318:
        /*0068*/ 	.byte	0x04, 0x36
        /*006a*/ 	.short	(.L_320 - .L_319)
.L_319:
        /*006c*/ 	.word	0x00000008
.L_320:


//--------------------- .nv.info._ZN3cub18CUB_300001_SM_10006detail8for_each13static_kernelINS2_12policy_hub_t12policy_500_tEmN6thrust24THRUST_300001_SM_1000_NS8cuda_cub20__uninitialized_fill7functorINS7_10device_ptrI3BoxEESC_EEEEvT0_T1_ --------------------------
	.section	.nv.info._ZN3cub18CUB_300001_SM_10006detail8for_each13static_kernelINS2_12policy_hub_t12policy_500_tEmN6thrust24THRUST_300001_SM_1000_NS8cuda_cub20__uninitialized_fill7functorINS7_10device_ptrI3BoxEESC_EEEEvT0_T1_,"",@"SHT_CUDA_INFO"
	.sectionflags	@""
	.align	4


	//----- nvinfo : EIATTR_CUDA_API_VERSION
	.align		4
        /*0000*/ 	.byte	0x04, 0x37
        /*0002*/ 	.short	(.L_322 - .L_321)
.L_321:
        /*0004*/ 	.word	0x00000082


	//----- nvinfo : EIATTR_KPARAM_INFO
	.align		4
.L_322:
        /*0008*/ 	.byte	0x04, 0x17
        /*000a*/ 	.short	(.L_324 - .L_323)
.L_323:
        /*000c*/ 	.word	0x00000000
        /*0010*/ 	.short	0x0001
        /*0012*/ 	.short	0x0008
        /*0014*/ 	.byte	0x00, 0xf0, 0x81, 0x00


	//----- nvinfo : EIATTR_KPARAM_INFO
	.align		4
.L_324:
        /*0018*/ 	.byte	0x04, 0x17
        /*001a*/ 	.short	(.L_326 - .L_325)
.L_325:
        /*001c*/ 	.word	0x00000000
        /*0020*/ 	.short	0x0000
        /*0022*/ 	.short	0x0000
        /*0024*/ 	.byte	0x00, 0xf0, 0x21, 0x00


	//----- nvinfo : EIATTR_SPARSE_MMA_MASK
	.align		4
.L_326:
        /*0028*/ 	.byte	0x03, 0x50
        /*002a*/ 	.short	0x0000


	//----- nvinfo : EIATTR_MAXREG_COUNT
	.align		4
        /*002c*/ 	.byte	0x03, 0x1b
        /*002e*/ 	.short	0x00ff


	//----- nvinfo : EIATTR_MERCURY_ISA_VERSION
	.align		4
        /*0030*/ 	.byte	0x03, 0x5f
        /*0032*/ 	.short	0x0101


	//----- nvinfo : EIATTR_VRC_CTA_INIT_COUNT
	.align		4
        /*0034*/ 	.byte	0x02, 0x4a
	.zero		1
	.zero		1


	//----- nvinfo : EIATTR_EXIT_INSTR_OFFSETS
	.align		4
        /*0038*/ 	.byte	0x04, 0x1c
        /*003a*/ 	.short	(.L_328 - .L_327)


	//   ....[0]....
.L_327:
        /*003c*/ 	.word	0x00000200


	//   ....[1]....
        /*0040*/ 	.word	0x00000380


	//   ....[2]....
        /*0044*/ 	.word	0x00000420


	//----- nvinfo : EIATTR_MAX_THREADS
	.align		4
.L_328:
        /*0048*/ 	.byte	0x04, 0x05
        /*004a*/ 	.short	(.L_330 - .L_329)
.L_329:
        /*004c*/ 	.word	0x00000100
        /*0050*/ 	.word	0x00000001
        /*0054*/ 	.word	0x00000001


	//----- nvinfo : EIATTR_CBANK_PARAM_SIZE
	.align		4
.L_330:
        /*0058*/ 	.byte	0x03, 0x19
        /*005a*/ 	.short	0x0028


	//----- nvinfo : EIATTR_PARAM_CBANK
	.align		4
        /*005c*/ 	.byte	0x04, 0x0a
        /*005e*/ 	.short	(.L_332 - .L_331)
	.align		4
.L_331:
        /*0060*/ 	.word	index@(.nv.constant0._ZN3cub18CUB_300001_SM_10006detail8for_each13static_kernelINS2_12policy_hub_t12policy_500_tEmN6thrust24THRUST_300001_SM_1000_NS8cuda_cub20__uninitialized_fill7functorINS7_10device_ptrI3BoxEESC_EEEEvT0_T1_)
        /*0064*/ 	.short	0x0380
        /*0066*/ 	.short	0x0028


	//----- nvinfo : EIATTR_SW_WAR
	.align		4
.L_332:
        /*0068*/ 	.byte	0x04, 0x36
        /*006a*/ 	.short	(.L_334 - .L_333)
.L_333:
        /*006c*/ 	.word	0x00000008
.L_334:


//--------------------- .nv.info._ZN3cub18CUB_300001_SM_10006detail11EmptyKernelIvEEvv --------------------------
	.section	.nv.info._ZN3cub18CUB_300001_SM_10006detail11EmptyKernelIvEEvv,"",@"SHT_CUDA_INFO"
	.sectionflags	@""
	.align	4


	//----- nvinfo : EIATTR_CUDA_API_VERSION
	.align		4
        /*0000*/ 	.byte	0x04, 0x37
        /*0002*/ 	.short	(.L_336 - .L_335)
.L_335:
        /*0004*/ 	.word	0x00000082


	//----- nvinfo : EIATTR_SPARSE_MMA_MASK
	.align		4
.L_336:
        /*0008*/ 	.byte	0x03, 0x50
        /*000a*/ 	.short	0x0000


	//----- nvinfo : EIATTR_MAXREG_COUNT
	.align		4
        /*000c*/ 	.byte	0x03, 0x1b
        /*000e*/ 	.short	0x00ff


	//----- nvinfo : EIATTR_MERCURY_ISA_VERSION
	.align		4
        /*0010*/ 	.byte	0x03, 0x5f
        /*0012*/ 	.short	0x0101


	//----- nvinfo : EIATTR_VRC_CTA_INIT_COUNT
	.align		4
        /*0014*/ 	.byte	0x02, 0x4a
	.zero		1
	.zero		1


	//----- nvinfo : EIATTR_EXIT_INSTR_OFFSETS
	.align		4
        /*0018*/ 	.byte	0x04, 0x1c
        /*001a*/ 	.short	(.L_338 - .L_337)


	//   ....[0]....
.L_337:
        /*001c*/ 	.word	0x00000010


	//----- nvinfo : EIATTR_SW_WAR
	.align		4
.L_338:
        /*0020*/ 	.byte	0x04, 0x36
        /*0022*/ 	.short	(.L_340 - .L_339)
.L_339:
        /*0024*/ 	.word	0x00000008
.L_340:


//--------------------- .nv.info._Z19nms_kernel_ultimatePK3BoxifPy --------------------------
	.section	.nv.info._Z19nms_kernel_ultimatePK3BoxifPy,"",@"SHT_CUDA_INFO"
	.sectionflags	@""
	.align	4


	//----- nvinfo : EIATTR_CUDA_API_VERSION
	.align		4
        /*0000*/ 	.byte	0x04, 0x37
        /*0002*/ 	.short	(.L_342 - .L_341)
.L_341:
        /*0004*/ 	.word	0x00000082


	//----- nvinfo : EIATTR_KPARAM_INFO
	.align		4
.L_342:
        /*0008*/ 	.byte	0x04, 0x17
        /*000a*/ 	.short	(.L_344 - .L_343)
.L_343:
        /*000c*/ 	.word	0x00000000
        /*0010*/ 	.short	0x0003
        /*0012*/ 	.short	0x0010
        /*0014*/ 	.byte	0x00, 0xf5, 0x21, 0x00


	//----- nvinfo : EIATTR_KPARAM_INFO
	.align		4
.L_344:
        /*0018*/ 	.byte	0x04, 0x17
        /*001a*/ 	.short	(.L_346 - .L_345)
.L_345:
        /*001c*/ 	.word	0x00000000
        /*0020*/ 	.short	0x0002
        /*0022*/ 	.short	0x000c
        /*0024*/ 	.byte	0x00, 0xf0, 0x11, 0x00


	//----- nvinfo : EIATTR_KPARAM_INFO
	.align		4
.L_346:
        /*0028*/ 	.byte	0x04, 0x17
        /*002a*/ 	.short	(.L_348 - .L_347)
.L_347:
        /*002c*/ 	.word	0x00000000
        /*0030*/ 	.short	0x0001
        /*0032*/ 	.short	0x0008
        /*0034*/ 	.byte	0x00, 0xf0, 0x11, 0x00


	//----- nvinfo : EIATTR_KPARAM_INFO
	.align		4
.L_348:
        /*0038*/ 	.byte	0x04, 0x17
        /*003a*/ 	.short	(.L_350 - .L_349)
.L_349:
        /*003c*/ 	.word	0x00000000
        /*0040*/ 	.short	0x0000
        /*0042*/ 	.short	0x0000
        /*0044*/ 	.byte	0x00, 0xf5, 0x21, 0x00


	//----- nvinfo : EIATTR_SPARSE_MMA_MASK
	.align		4
.L_350:
        /*0048*/ 	.byte	0x03, 0x50
        /*004a*/ 	.short	0x0000


	//----- nvinfo : EIATTR_MAXREG_COUNT
	.align		4
        /*004c*/ 	.byte	0x03, 0x1b
        /*004e*/ 	.short	0x00ff


	//----- nvinfo : EIATTR_MERCURY_ISA_VERSION
	.align		4
        /*0050*/ 	.byte	0x03, 0x5f
        /*0052*/ 	.short	0x0101


	//----- nvinfo : EIATTR_VRC_CTA_INIT_COUNT
	.align		4
        /*0054*/ 	.byte	0x02, 0x4a
	.zero		1
	.zero		1


	//----- nvinfo : EIATTR_EXIT_INSTR_OFFSETS
	.align		4
        /*0058*/ 	.byte	0x04, 0x1c
        /*005a*/ 	.short	(.L_352 - .L_351)


	//   ....[0]....
.L_351:
        /*005c*/ 	.word	0x00000070


	//   ....[1]....
        /*0060*/ 	.word	0x00001db0


	//----- nvinfo : EIATTR_CRS_STACK_SIZE
	.align		4
.L_352:
        /*0064*/ 	.byte	0x04, 0x1e
        /*0066*/ 	.short	(.L_354 - .L_353)
.L_353:
        /*0068*/ 	.word	0x00000000


	//----- nvinfo : EIATTR_CBANK_PARAM_SIZE
	.align		4
.L_354:
        /*006c*/ 	.byte	0x03, 0x19
        /*006e*/ 	.short	0x0018


	//----- nvinfo : EIATTR_PARAM_CBANK
	.align		4
        /*0070*/ 	.byte	0x04, 0x0a
        /*0072*/ 	.short	(.L_356 - .L_355)
	.align		4
.L_355:
        /*0074*/ 	.word	index@(.nv.constant0._Z19nms_kernel_ultimatePK3BoxifPy)
        /*0078*/ 	.short	0x0380
        /*007a*/ 	.short	0x0018


	//----- nvinfo : EIATTR_SW_WAR
	.align		4
.L_356:
        /*007c*/ 	.byte	0x04, 0x36
        /*007e*/ 	.short	(.L_358 - .L_357)
.L_357:
        /*0080*/ 	.word	0x00000008
.L_358:


//--------------------- .nv.callgraph             --------------------------
	.section	.nv.callgraph,"",@"SHT_CUDA_CALLGRAPH"
	.align	4
	.sectionentsize	8
	.align		4
        /*0000*/ 	.word	0x00000000
	.align		4
        /*0004*/ 	.word	0xffffffff
	.align		4
        /*0008*/ 	.word	0x00000000
	.align		4
        /*000c*/ 	.word	0xfffffffe
	.align		4
        /*0010*/ 	.word	0x00000000
	.align		4
        /*0014*/ 	.word	0xfffffffd
	.align		4
        /*0018*/ 	.word	0x00000000
	.align		4
        /*001c*/ 	.word	0xfffffffc


//--------------------- .nv.constant4             --------------------------
	.section	.nv.constant4,"a",@progbits
	.align	8
	.align		8
.nv.constant4:
        /*0000*/ 	.dword	_ZN34_INTERNAL_98930393_4_k_cu_f28c5b784cuda3std3__45__cpo5beginE
	.align		8
        /*0008*/ 	.dword	_ZN34_INTERNAL_98930393_4_k_cu_f28c5b784cuda3std3__45__cpo3endE
	.align		8
        /*0010*/ 	.dword	_ZN34_INTERNAL_98930393_4_k_cu_f28c5b784cuda3std3__45__cpo6cbeginE
	.align		8
        /*0018*/ 	.dword	_ZN34_INTERNAL_98930393_4_k_cu_f28c5b784cuda3std3__45__cpo4cendE
	.align		8
        /*0020*/ 	.dword	_ZN34_INTERNAL_98930393_4_k_cu_f28c5b784cuda3std3__45__cpo6rbeginE
	.align		8
        /*0028*/ 	.dword	_ZN34_INTERNAL_98930393_4_k_cu_f28c5b784cuda3std3__45__cpo4rendE
	.align		8
        /*0030*/ 	.dword	_ZN34_INTERNAL_98930393_4_k_cu_f28c5b784cuda3std3__45__cpo7crbeginE
	.align		8
        /*0038*/ 	.dword	_ZN34_INTERNAL_98930393_4_k_cu_f28c5b784cuda3std3__45__cpo5crendE
	.align		8
        /*0040*/ 	.dword	_ZN34_INTERNAL_98930393_4_k_cu_f28c5b784cuda3std3__436_GLOBAL__N__98930393_4_k_cu_f28c5b786ignoreE
	.align		8
        /*0048*/ 	.dword	_ZN34_INTERNAL_98930393_4_k_cu_f28c5b784cuda3std3__419piecewise_constructE
	.align		8
        /*0050*/ 	.dword	_ZN34_INTERNAL_98930393_4_k_cu_f28c5b784cuda3std3__48in_placeE
	.align		8
        /*0058*/ 	.dword	_ZN34_INTERNAL_98930393_4_k_cu_f28c5b784cuda3std3__420unreachable_sentinelE
	.align		8
        /*0060*/ 	.dword	_ZN34_INTERNAL_98930393_4_k_cu_f28c5b784cuda3std3__47nulloptE
	.align		8
        /*0068*/ 	.dword	_ZN34_INTERNAL_98930393_4_k_cu_f28c5b784cuda3std3__48unexpectE
	.align		8
        /*0070*/ 	.dword	_ZN34_INTERNAL_98930393_4_k_cu_f28c5b784cuda3std6ranges3__45__cpo4swapE
	.align		8
        /*0078*/ 	.dword	_ZN34_INTERNAL_98930393_4_k_cu_f28c5b784cuda3std6ranges3__45__cpo9iter_moveE
	.align		8
        /*0080*/ 	.dword	_ZN34_INTERNAL_98930393_4_k_cu_f28c5b784cuda3std6ranges3__45__cpo5beginE
	.align		8
        /*0088*/ 	.dword	_ZN34_INTERNAL_98930393_4_k_cu_f28c5b784cuda3std6ranges3__45__cpo3endE
	.align		8
        /*0090*/ 	.dword	_ZN34_INTERNAL_98930393_4_k_cu_f28c5b784cuda3std6ranges3__45__cpo6cbeginE
	.align		8
        /*0098*/ 	.dword	_ZN34_INTERNAL_98930393_4_k_cu_f28c5b784cuda3std6ranges3__45__cpo4cendE
	.align		8
        /*00a0*/ 	.dword	_ZN34_INTERNAL_98930393_4_k_cu_f28c5b784cuda3std6ranges3__45__cpo7advanceE
	.align		8
        /*00a8*/ 	.dword	_ZN34_INTERNAL_98930393_4_k_cu_f28c5b784cuda3std6ranges3__45__cpo9iter_swapE
	.align		8
        /*00b0*/ 	.dword	_ZN34_INTERNAL_98930393_4_k_cu_f28c5b784cuda3std6ranges3__45__cpo4nextE
	.align		8
        /*00b8*/ 	.dword	_ZN34_INTERNAL_98930393_4_k_cu_f28c5b784cuda3std6ranges3__45__cpo4prevE
	.align		8
        /*00c0*/ 	.dword	_ZN34_INTERNAL_98930393_4_k_cu_f28c5b784cuda3std6ranges3__45__cpo4dataE
	.align		8
        /*00c8*/ 	.dword	_ZN34_INTERNAL_98930393_4_k_cu_f28c5b784cuda3std6ranges3__45__cpo5cdataE
	.align		8
        /*00d0*/ 	.dword	_ZN34_INTERNAL_98930393_4_k_cu_f28c5b784cuda3std6ranges3__45__cpo4sizeE
	.align		8
        /*00d8*/ 	.dword	_ZN34_INTERNAL_98930393_4_k_cu_f28c5b784cuda3std6ranges3__45__cpo5ssizeE
	.align		8
        /*00e0*/ 	.dword	_ZN34_INTERNAL_98930393_4_k_cu_f28c5b784cuda3std6ranges3__45__cpo8distanceE
	.align		8
        /*00e8*/ 	.dword	_ZN34_INTERNAL_98930393_4_k_cu_f28c5b786thrust24THRUST_300001_SM_1000_NS8cuda_cub3parE
	.align		8
        /*00f0*/ 	.dword	_ZN34_INTERNAL_98930393_4_k_cu_f28c5b786thrust24THRUST_300001_SM_1000_NS8cuda_cub10par_nosyncE
	.align		8
        /*00f8*/ 	.dword	_ZN34_INTERNAL_98930393_4_k_cu_f28c5b786thrust24THRUST_300001_SM_1000_NS6system6detail10sequential3seqE
	.align		8
        /*0100*/ 	.dword	_ZN34_INTERNAL_98930393_4_k_cu_f28c5b786thrust24THRUST_300001_SM_1000_NS6system3cpp3parE
	.align		8
        /*0108*/ 	.dword	_ZN34_INTERNAL_98930393_4_k_cu_f28c5b786thrust24THRUST_300001_SM_1000_NS12placeholders2_1E
	.align		8
        /*0110*/ 	.dword	_ZN34_INTERNAL_98930393_4_k_cu_f28c5b786thrust24THRUST_300001_SM_1000_NS12placeholders2_2E
	.align		8
        /*0118*/ 	.dword	_ZN34_INTERNAL_98930393_4_k_cu_f28c5b786thrust24THRUST_300001_SM_1000_NS12placeholders2_3E
	.align		8
        /*0120*/ 	.dword	_ZN34_INTERNAL_98930393_4_k_cu_f28c5b786thrust24THRUST_300001_SM_1000_NS12placeholders2_4E
	.align		8
        /*0128*/ 	.dword	_ZN34_INTERNAL_98930393_4_k_cu_f28c5b786thrust24THRUST_300001_SM_1000_NS12placeholders2_5E
	.align		8
        /*0130*/ 	.dword	_ZN34_INTERNAL_98930393_4_k_cu_f28c5b786thrust24THRUST_300001_SM_1000_NS12placeholders2_6E
	.align		8
        /*0138*/ 	.dword	_ZN34_INTERNAL_98930393_4_k_cu_f28c5b786thrust24THRUST_300001_SM_1000_NS12placeholders2_7E
	.align		8
        /*0140*/ 	.dword	_ZN34_INTERNAL_98930393_4_k_cu_f28c5b786thrust24THRUST_300001_SM_1000_NS12placeholders2_8E
	.align		8
        /*0148*/ 	.dword	_ZN34_INTERNAL_98930393_4_k_cu_f28c5b786thrust24THRUST_300001_SM_1000_NS12placeholders2_9E
	.align		8
        /*0150*/ 	.dword	_ZN34_INTERNAL_98930393_4_k_cu_f28c5b786thrust24THRUST_300001_SM_1000_NS12placeholders3_10E
	.align		8
        /*0158*/ 	.dword	_ZN34_INTERNAL_98930393_4_k_cu_f28c5b786thrust24THRUST_300001_SM_1000_NS3seqE
	.align		8
        /*0160*/ 	.dword	_ZN34_INTERNAL_98930393_4_k_cu_f28c5b786thrust24THRUST_300001_SM_1000_NS6deviceE


//--------------------- .text._ZN3cub18CUB_300001_SM_10006detail10merge_sort26DeviceMergeSortMergeKernelINS2_10policy_hubIN6thrust24THRUST_300001_SM_1000_NS6detail15normal_iteratorINS6_10device_ptrI3BoxEEEEE9Policy600ESC_PNS0_8NullTypeESC_SG_m13BoxComparatorSA_SF_EEvbT2_T3_T4_PT6_PT7_T5_PSK_SK_NS1_7vsmem_tE --------------------------
	.section	.text._ZN3cub18CUB_300001_SM_10006detail10merge_sort26DeviceMergeSortMergeKernelINS2_10policy_hubIN6thrust24THRUST_300001_SM_1000_NS6detail15normal_iteratorINS6_10device_ptrI3BoxEEEEE9Policy600ESC_PNS0_8NullTypeESC_SG_m13BoxComparatorSA_SF_EEvbT2_T3_T4_PT6_PT7_T5_PSK_SK_NS1_7vsmem_tE,"ax",@progbits
	.align	128
        .global         _ZN3cub18CUB_300001_SM_10006detail10merge_sort26DeviceMergeSortMergeKernelINS2_10policy_hubIN6thrust24THRUST_300001_SM_1000_NS6detail15normal_iteratorINS6_10device_ptrI3BoxEEEEE9Policy600ESC_PNS0_8NullTypeESC_SG_m13BoxComparatorSA_SF_EEvbT2_T3_T4_PT6_PT7_T5_PSK_SK_NS1_7vsmem_tE
        .type           _ZN3cub18CUB_300001_SM_10006detail10merge_sort26DeviceMergeSortMergeKernelINS2_10policy_hubIN6thrust24THRUST_300001_SM_1000_NS6detail15normal_iteratorINS6_10device_ptrI3BoxEEEEE9Policy600ESC_PNS0_8NullTypeESC_SG_m13BoxComparatorSA_SF_EEvbT2_T3_T4_PT6_PT7_T5_PSK_SK_NS1_7vsmem_tE,@function
        .size           _ZN3cub18CUB_300001_SM_10006detail10merge_sort26DeviceMergeSortMergeKernelINS2_10policy_hubIN6thrust24THRUST_300001_SM_1000_NS6detail15normal_iteratorINS6_10device_ptrI3BoxEEEEE9Policy600ESC_PNS0_8NullTypeESC_SG_m13BoxComparatorSA_SF_EEvbT2_T3_T4_PT6_PT7_T5_PSK_SK_NS1_7vsmem_tE,(.L_x_134 - _ZN3cub18CUB_300001_SM_10006detail10merge_sort26DeviceMergeSortMergeKernelINS2_10policy_hubIN6thrust24THRUST_300001_SM_1000_NS6detail15normal_iteratorINS6_10device_ptrI3BoxEEEEE9Policy600ESC_PNS0_8NullTypeESC_SG_m13BoxComparatorSA_SF_EEvbT2_T3_T4_PT6_PT7_T5_PSK_SK_NS1_7vsmem_tE)
        .other          _ZN3cub18CUB_300001_SM_10006detail10merge_sort26DeviceMergeSortMergeKernelINS2_10policy_hubIN6thrust24THRUST_300001_SM_1000_NS6detail15normal_iteratorINS6_10device_ptrI3BoxEEEEE9Policy600ESC_PNS0_8NullTypeESC_SG_m13BoxComparatorSA_SF_EEvbT2_T3_T4_PT6_PT7_T5_PSK_SK_NS1_7vsmem_tE,@"STO_CUDA_ENTRY STV_DEFAULT"
_ZN3cub18CUB_300001_SM_10006detail10merge_sort26DeviceMergeSortMergeKernelINS2_10policy_hubIN6thrust24THRUST_300001_SM_1000_NS6detail15normal_iteratorINS6_10device_ptrI3BoxEEEEE9Policy600ESC_PNS0_8NullTypeESC_SG_m13BoxComparatorSA_SF_EEvbT2_T3_T4_PT6_PT7_T5_PSK_SK_NS1_7vsmem_tE:
.text._ZN3cub18CUB_300001_SM_10006detail10merge_sort26DeviceMergeSortMergeKernelINS2_10policy_hubIN6thrust24THRUST_300001_SM_1000_NS6detail15normal_iteratorINS6_10device_ptrI3BoxEEEEE9Policy600ESC_PNS0_8NullTypeESC_SG_m13BoxComparatorSA_SF_EEvbT2_T3_T4_PT6_PT7_T5_PSK_SK_NS1_7vsmem_tE:
[----:B------:R-:W-:Y:S01]  /*0000*/  LDC R1, c[0x0][0x37c] ;  /* 0x0000df00ff017b82 */ /* 0x000fe20000000800 */
[----:B------:R-:W0:Y:S01]  /*0010*/  S2R R0, SR_CTAID.X ;  /* 0x0000000000007919 */ /* 0x000e220000002500 */
[----:B------:R-:W1:Y:S06]  /*0020*/  LDCU UR4, c[0x0][0x370] ;  /* 0x00006e00ff0477ac */ /* 0x000e6c0008000800 */
[----:B------:R-:W2:Y:S01]  /*0030*/  LDC.64 R4, c[0x0][0x3c0] ;  /* 0x0000f000ff047b82 */ /* 0x000ea20000000a00 */
[----:B------:R-:W3:Y:S01]  /*0040*/  S2R R2, SR_TID.X ;  /* 0x0000000000027919 */ /* 0x000ee20000002100 */
[----:B------:R-:W4:Y:S01]  /*0050*/  LDCU.64 UR6, c[0x0][0x358] ;  /* 0x00006b00ff0677ac */ /* 0x000f220008000a00 */
[----:B-1----:R-:W-:-:S06]  /*0060*/  UIADD3 UR4, UPT, UPT, UR4, -0x1, URZ ;  /* 0xffffffff04047890 */ /* 0x002fcc000fffe0ff */
[----:B0-----:R-:W-:-:S13]  /*0070*/  ISETP.GE.U32.AND P0, PT, R0, UR4, PT ;  /* 0x0000000400007c0c */ /* 0x001fda000bf06070 */
[----:B---34-:R-:W-:Y:S05]  /*0080*/  @P0 BRA `(.L_x_0) ;  /* 0x0000001000bc0947 */ /* 0x018fea0003800000 */
[----:B------:R-:W0:Y:S01]  /*0090*/  LDC.64 R18, c[0x0][0x3b8] ;  /* 0x0000ee00ff127b82 */ /* 0x000e220000000a00 */
[----:B--2---:R-:W-:-:S07]  /*00a0*/  IADD3 R11, P3, PT, RZ, -R4, RZ ;  /* 0x80000004ff0b7210 */ /* 0x004fce0007f7e0ff */
[----:B------:R-:W1:Y:S01]  /*00b0*/  LDC.64 R8, c[0x0][0x398] ;  /* 0x0000e600ff087b82 */ /* 0x000e620000000a00 */
[----:B------:R-:W-:Y:S01]  /*00c0*/  IMAD.WIDE.U32 R16, R4, 0x100, RZ ;  /* 0x0000010004107825 */ /* 0x000fe200078e00ff */
[----:B------:R-:W2:Y:S01]  /*00d0*/  LDCU.U8 UR4, c[0x0][0x380] ;  /* 0x00007000ff0477ac */ /* 0x000ea20008000000 */
[----:B0-----:R-:W-:-:S04]  /*00e0*/  LEA R18, P0, R0, R18, 0x3 ;  /* 0x0000001200127211 */ /* 0x001fc800078018ff */
[----:B------:R-:W-:-:S05]  /*00f0*/  LEA.HI.X R19, R0, R19, RZ, 0x3, P0 ;  /* 0x0000001300137211 */ /* 0x000fca00000f1cff */
[----:B------:R-:W3:Y:S04]  /*0100*/  LDG.E.64 R14, desc[UR6][R18.64+0x8] ;  /* 0x00000806120e7981 */ /* 0x000ee8000c1e1b00 */
[----:B------:R-:W4:Y:S01]  /*0110*/  LDG.E.64 R6, desc[UR6][R18.64] ;  /* 0x0000000612067981 */ /* 0x000f22000c1e1b00 */
[-C--:B------:R-:W-:Y:S01]  /*0120*/  LOP3.LUT R21, R11, R0.reuse, RZ, 0xc0, !PT ;  /* 0x000000000b157212 */ /* 0x080fe200078ec0ff */
[----:B------:R-:W-:Y:S01]  /*0130*/  IMAD.SHL.U32 R3, R5, 0x100, RZ ;  /* 0x0000010005037824 */ /* 0x000fe200078e00ff */
[----:B------:R-:W-:Y:S01]  /*0140*/  LOP3.LUT R4, R11, R0, RZ, 0xfc, !PT ;  /* 0x000000000b047212 */ /* 0x000fe200078efcff */
[----:B------:R-:W-:Y:S01]  /*0150*/  IMAD.X R20, RZ, RZ, ~R5, P3 ;  /* 0x000000ffff147224 */ /* 0x000fe200018e0e05 */
[C---:B------:R-:W-:Y:S01]  /*0160*/  SHF.L.U64.HI R11, R21.reuse, 0x9, RZ ;  /* 0x00000009150b7819 */ /* 0x040fe200000102ff */
[----:B------:R-:W-:Y:S01]  /*0170*/  IMAD.SHL.U32 R13, R21, 0x200, RZ ;  /* 0x00000200150d7824 */ /* 0x000fe200078e00ff */
[----:B------:R-:W-:Y:S01]  /*0180*/  LOP3.LUT R12, R16, 0xfffffe00, RZ, 0xc0, !PT ;  /* 0xfffffe00100c7812 */ /* 0x000fe200078ec0ff */
[----:B------:R-:W-:Y:S01]  /*0190*/  IMAD.IADD R10, R17, 0x1, R3 ;  /* 0x00000001110a7824 */ /* 0x000fe200078e0203 */
[----:B------:R-:W-:Y:S01]  /*01a0*/  ISETP.NE.U32.AND P1, PT, R4, -0x1, PT ;  /* 0xffffffff0400780c */ /* 0x000fe20003f25070 */
[----:B--2---:R-:W-:Y:S01]  /*01b0*/  UPRMT UR4, UR4, 0x8880, URZ ;  /* 0x0000888004047896 */ /* 0x004fe200080000ff */
[----:B------:R-:W-:-:S02]  /*01c0*/  ACQBULK ;  /* 0x000000000000782e */ /* 0x000fc40000000000 */
[----:B------:R-:W-:Y:S01]  /*01d0*/  ISETP.NE.AND.EX P1, PT, R20, -0x1, PT, P1 ;  /* 0xffffffff1400780c */ /* 0x000fe20003f25310 */
[----:B------:R-:W-:Y:S01]  /*01e0*/  UISETP.NE.AND UP0, UPT, UR4, URZ, UPT ;  /* 0x000000ff0400728c */ /* 0x000fe2000bf05270 */
[----:B---3--:R-:W-:Y:S02]  /*01f0*/  IADD3 R3, P0, PT, R14, -R13, RZ ;  /* 0x8000000d0e037210 */ /* 0x008fe40007f1e0ff */
[----:B------:R-:W-:Y:S02]  /*0200*/  IADD3 R14, P2, PT, R0, -R21, RZ ;  /* 0x80000015000e7210 */ /* 0x000fe40007f5e0ff */
[----:B----4-:R-:W-:Y:S01]  /*0210*/  IADD3 R4, P3, PT, R6, -R13, RZ ;  /* 0x8000000d06047210 */ /* 0x010fe20007f7e0ff */
[--C-:B------:R-:W-:Y:S01]  /*0220*/  IMAD.X R17, R15, 0x1, ~R11.reuse, P0 ;  /* 0x000000010f117824 */ /* 0x100fe200000e0e0b */
[----:B-1----:R-:W-:Y:S01]  /*0230*/  IADD3 R15, P4, PT, -R13, R8, RZ ;  /* 0x000000080d0f7210 */ /* 0x002fe20007f9e1ff */
[----:B------:R-:W-:Y:S01]  /*0240*/  IMAD.X R19, RZ, RZ, -0x1, P2 ;  /* 0xffffffffff137424 */ /* 0x000fe200010e06ff */
[C---:B------:R-:W-:Y:S01]  /*0250*/  ISETP.NE.U32.AND P0, PT, R14.reuse, -0x1, PT ;  /* 0xffffffff0e00780c */ /* 0x040fe20003f05070 */
[----:B------:R-:W-:Y:S01]  /*0260*/  IMAD.MOV.U32 R8, RZ, RZ, 0x1ff ;  /* 0x000001ffff087424 */ /* 0x000fe200078e00ff */
[----:B------:R-:W-:Y:S01]  /*0270*/  ISETP.GT.U32.AND P2, PT, R15, R12, PT ;  /* 0x0000000c0f00720c */ /* 0x000fe20003f44070 */
[----:B------:R-:W-:Y:S01]  /*0280*/  IMAD.X R9, R9, 0x1, ~R11, P4 ;  /* 0x0000000109097824 */ /* 0x000fe200020e0e0b */
[----:B------:R-:W-:Y:S01]  /*0290*/  ISETP.NE.AND.EX P0, PT, R19, -0x1, PT, P0 ;  /* 0xffffffff1300780c */ /* 0x000fe20003f05300 */
[C---:B------:R-:W-:Y:S01]  /*02a0*/  IMAD.SHL.U32 R5, R14.reuse, 0x200, RZ ;  /* 0x000002000e057824 */ /* 0x040fe200078e00ff */
[----:B------:R-:W-:Y:S01]  /*02b0*/  SHF.L.U64.HI R18, R14, 0x9, R19 ;  /* 0x000000090e127819 */ /* 0x000fe20000010213 */
[----:B------:R-:W-:Y:S01]  /*02c0*/  IMAD.X R16, R7, 0x1, ~R11, P3 ;  /* 0x0000000107107824 */ /* 0x000fe200018e0e0b */
[----:B------:R-:W-:-:S02]  /*02d0*/  SEL R8, R8, 0x200, !P0 ;  /* 0x0000020008087807 */ /* 0x000fc40004000000 */
[----:B------:R-:W-:Y:S02]  /*02e0*/  ISETP.GT.U32.AND.EX P0, PT, R9, R10, PT, P2 ;  /* 0x0000000a0900720c */ /* 0x000fe40003f04120 */
[----:B------:R-:W-:Y:S02]  /*02f0*/  IADD3 R14, P2, PT, -R4, R5, RZ ;  /* 0x00000005040e7210 */ /* 0x000fe40007f5e1ff */
[----:B------:R-:W-:Y:S02]  /*0300*/  IADD3 R5, P3, P4, -R3, R8, R5 ;  /* 0x0000000803057210 */ /* 0x000fe40007c7e105 */
[----:B------:R-:W-:Y:S01]  /*0310*/  SEL R19, R15, R12, P0 ;  /* 0x0000000c0f137207 */ /* 0x000fe20000000000 */
[----:B------:R-:W-:Y:S01]  /*0320*/  IMAD.X R16, R18, 0x1, ~R16, P2 ;  /* 0x0000000112107824 */ /* 0x000fe200010e0e10 */
[----:B------:R-:W-:Y:S02]  /*0330*/  IADD3.X R17, PT, PT, ~R17, RZ, R18, P3, P4 ;  /* 0x000000ff11117210 */ /* 0x000fe40001fe8512 */
[----:B------:R-:W-:-:S02]  /*0340*/  SEL R21, R9, R10, P0 ;  /* 0x0000000a09157207 */ /* 0x000fc40000000000 */
[----:B------:R-:W-:Y:S02]  /*0350*/  IADD3 R18, P0, PT, R19, -R12, RZ ;  /* 0x8000000c13127210 */ /* 0x000fe40007f1e0ff */
[----:B------:R-:W-:Y:S02]  /*0360*/  SEL R5, R12, R5, !P1 ;  /* 0x000000050c057207 */ /* 0x000fe40004800000 */
[----:B------:R-:W-:Y:S01]  /*0370*/  SEL R8, R10, R17, !P1 ;  /* 0x000000110a087207 */ /* 0x000fe20004800000 */
[----:B------:R-:W-:Y:S01]  /*0380*/  IMAD.X R17, R21, 0x1, ~R10, P0 ;  /* 0x0000000115117824 */ /* 0x000fe200000e0e0a */
[----:B------:R-:W-:Y:S02]  /*0390*/  ISETP.LT.U32.AND P2, PT, R12, R15, PT ;  /* 0x0000000f0c00720c */ /* 0x000fe40003f41070 */
[-C--:B------:R-:W-:Y:S02]  /*03a0*/  ISETP.LT.U32.AND P3, PT, R14, R18.reuse, PT ;  /* 0x000000120e00720c */ /* 0x080fe40003f61070 */
[----:B------:R-:W-:-:S02]  /*03b0*/  ISETP.LT.U32.AND P0, PT, R5, R18, PT ;  /* 0x000000120500720c */ /* 0x000fc40003f01070 */
[----:B------:R-:W-:Y:S02]  /*03c0*/  ISETP.LT.U32.AND.EX P2, PT, R10, R9, PT, P2 ;  /* 0x000000090a00720c */ /* 0x000fe40003f41120 */
[-C--:B------:R-:W-:Y:S02]  /*03d0*/  ISETP.LT.U32.AND.EX P3, PT, R16, R17.reuse, PT, P3 ;  /* 0x000000111000720c */ /* 0x080fe40003f61130 */
[----:B------:R-:W-:Y:S02]  /*03e0*/  ISETP.LT.U32.AND.EX P0, PT, R8, R17, PT, P0 ;  /* 0x000000110800720c */ /* 0x000fe40003f01100 */
[----:B------:R-:W-:Y:S02]  /*03f0*/  @!P1 SEL R3, R12, R15, P2 ;  /* 0x0000000f0c039207 */ /* 0x000fe40001000000 */
[-C--:B------:R-:W-:Y:S02]  /*0400*/  SEL R14, R14, R18.reuse, P3 ;  /* 0x000000120e0e7207 */ /* 0x080fe40001800000 */
[----:B------:R-:W-:Y:S01]  /*0410*/  SEL R5, R5, R18, P0 ;  /* 0x0000001205057207 */ /* 0x000fe20000000000 */
[----:B------:R-:W-:Y:S01]  /*0420*/  IMAD.IADD R3, R3, 0x1, -R4 ;  /* 0x0000000103037824 */ /* 0x000fe200078e0a04 */
[----:B------:R-:W-:-:S03]  /*0430*/  SEL R15, R16, R17, P3 ;  /* 0x00000011100f7207 */ /* 0x000fc60001800000 */
[----:B------:R-:W-:Y:S01]  /*0440*/  IMAD.IADD R4, R5, 0x1, -R14 ;  /* 0x0000000105047824 */ /* 0x000fe200078e0a0e */
[----:B------:R-:W-:Y:S06]  /*0450*/  BRA.U !UP0, `(.L_x_1) ;  /* 0x0000000108ac7547 */ /* 0x000fec000b800000 */
[----:B------:R-:W0:Y:S01]  /*0460*/  LDC.64 R8, c[0x0][0x388] ;  /* 0x0000e200ff087b82 */ /* 0x000e220000000a00 */
[----:B------:R-:W-:Y:S01]  /*0470*/  IADD3 R12, P0, P1, R14, R13, R12 ;  /* 0x0000000d0e0c7210 */ /* 0x000fe2000791e00c */
[----:B------:R-:W-:Y:S01]  /*0480*/  IMAD.IADD R5, R2, 0x1, -R3 ;  /* 0x0000000102057824 */ /* 0x000fe200078e0a03 */
[----:B------:R-:W-:Y:S02]  /*0490*/  IADD3 R13, P2, PT, R6, R2, RZ ;  /* 0x00000002060d7210 */ /* 0x000fe40007f5e0ff */
[----:B------:R-:W-:Y:S02]  /*04a0*/  IADD3.X R14, PT, PT, R15, R11, R10, P0, P1 ;  /* 0x0000000b0f0e7210 */ /* 0x000fe400007e240a */
[----:B------:R-:W-:Y:S01]  /*04b0*/  IADD3 R21, P0, PT, R5, R12, RZ ;  /* 0x0000000c05157210 */ /* 0x000fe20007f1e0ff */
[----:B------:R-:W-:-:S03]  /*04c0*/  IMAD.X R10, RZ, RZ, R7, P2 ;  /* 0x000000ffff0a7224 */ /* 0x000fc600010e0607 */
[----:B------:R-:W-:Y:S01]  /*04d0*/  LEA.HI.X.SX32 R5, R5, R14, 0x1, P0 ;  /* 0x0000000e05057211 */ /* 0x000fe200000f0eff */
[----:B------:R-:W-:Y:S01]  /*04e0*/  IMAD R19, R10, 0x18, RZ ;  /* 0x000000180a137824 */ /* 0x000fe200078e02ff */
[----:B------:R-:W-:-:S03]  /*04f0*/  ISETP.GE.AND P0, PT, R2, R3, PT ;  /* 0x000000030200720c */ /* 0x000fc60003f06270 */
[----:B------:R-:W-:Y:S02]  /*0500*/  IMAD R5, R5, 0x18, RZ ;  /* 0x0000001805057824 */ /* 0x000fe400078e02ff */
[----:B0-----:R-:W-:-:S04]  /*0510*/  IMAD.WIDE.U32 R6, R13, 0x18, R8 ;  /* 0x000000180d067825 */ /* 0x001fc800078e0008 */
[----:B------:R-:W-:-:S04]  /*0520*/  IMAD.WIDE.U32 R20, R21, 0x18, R8 ;  /* 0x0000001815147825 */ /* 0x000fc800078e0008 */
[----:B------:R-:W-:Y:S02]  /*0530*/  VIADD R8, R2, 0x100 ;  /* 0x0000010002087836 */ /* 0x000fe40000000000 */
[----:B------:R-:W-:Y:S02]  /*0540*/  IMAD.IADD R19, R7, 0x1, R19 ;  /* 0x0000000107137824 */ /* 0x000fe400078e0213 */
[----:B------:R-:W-:Y:S01]  /*0550*/  IMAD.IADD R21, R21, 0x1, R5 ;  /* 0x0000000115157824 */ /* 0x000fe200078e0205 */
[----:B------:R-:W-:Y:S01]  /*0560*/  ISETP.GE.AND P1, PT, R8, R3, PT ;  /* 0x000000030800720c */ /* 0x000fe20003f26270 */
[----:B------:R-:W-:-:S05]  /*0570*/  IMAD.MOV.U32 R18, RZ, RZ, R6 ;  /* 0x000000ffff127224 */ /* 0x000fca00078e0006 */
[----:B------:R0:W5:Y:S04]  /*0580*/  @!P0 LDG.E R8, desc[UR6][R18.64] ;  /* 0x0000000612088981 */ /* 0x000168000c1e1900 */
[----:B------:R0:W5:Y:S04]  /*0590*/  @!P0 LDG.E R9, desc[UR6][R18.64+0x4] ;  /* 0x0000040612098981 */ /* 0x000168000c1e1900 */
[----:B------:R0:W5:Y:S04]  /*05a0*/  @!P0 LDG.E R6, desc[UR6][R18.64+0x8] ;  /* 0x0000080612068981 */ /* 0x000168000c1e1900 */
[----:B------:R0:W5:Y:S04]  /*05b0*/  @!P0 LDG.E R7, desc[UR6][R18.64+0xc] ;  /* 0x00000c0612078981 */ /* 0x000168000c1e1900 */
[----:B------:R0:W5:Y:S04]  /*05c0*/  @!P0 LDG.E R16, desc[UR6][R18.64+0x10] ;  /* 0x0000100612108981 */ /* 0x000168000c1e1900 */
[----:B------:R0:W5:Y:S04]  /*05d0*/  @!P0 LDG.E R17, desc[UR6][R18.64+0x14] ;  /* 0x0000140612118981 */ /* 0x000168000c1e1900 */
[----:B------:R0:W5:Y:S04]  /*05e0*/  @P1 LDG.E R14, desc[UR6][R20.64+0x1800] ;  /* 0x00180006140e1981 */ /* 0x000168000c1e1900 */
        /* <DEDUP_REMOVED lines=11> */
[----:B------:R0:W5:Y:S04]  /*06a0*/  @!P1 LDG.E R14, desc[UR6][R18.64+0x1800] ;  /* 0x00180006120e9981 */ /* 0x000168000c1e1900 */
[----:B------:R0:W5:Y:S04]  /*06b0*/  @!P1 LDG.E R15, desc[UR6][R18.64+0x1804] ;  /* 0x00180406120f9981 */ /* 0x000168000c1e1900 */
[----:B------:R0:W5:Y:S04]  /*06c0*/  @!P1 LDG.E R12, desc[UR6][R18.64+0x1808] ;  /* 0x00180806120c9981 */ /* 0x000168000c1e1900 */
[----:B------:R0:W5:Y:S04]  /*06d0*/  @!P1 LDG.E R13, desc[UR6][R18.64+0x180c] ;  /* 0x00180c06120d9981 */ /* 0x000168000c1e1900 */
[----:B------:R0:W5:Y:S04]  /*06e0*/  @!P1 LDG.E R10, desc[UR6][R18.64+0x1810] ;  /* 0x00181006120a9981 */ /* 0x000168000c1e1900 */
[----:B------:R0:W5:Y:S01]  /*06f0*/  @!P1 LDG.E R11, desc[UR6][R18.64+0x1814] ;  /* 0x00181406120b9981 */ /* 0x000162000c1e1900 */
[----:B------:R-:W-:Y:S05]  /*0700*/  BRA `(.L_x_2) ;  /* 0x0000000000a87947 */ /* 0x000fea0003800000 */
.L_x_1:
        /* <DEDUP_REMOVED lines=9> */
[----:B------:R-:W-:Y:S01]  /*07a0*/  ISETP.GE.AND P0, PT, R2, R3, PT ;  /* 0x000000030200720c */ /* 0x000fe20003f06270 */
[----:B0-----:R-:W-:-:S04]  /*07b0*/  IMAD.WIDE.U32 R6, R5, 0x18, R8 ;  /* 0x0000001805067825 */ /* 0x001fc800078e0008 */
[----:B------:R-:W-:-:S04]  /*07c0*/  IMAD.WIDE.U32 R20, R21, 0x18, R8 ;  /* 0x0000001815147825 */ /* 0x000fc800078e0008 */
[----:B------:R-:W-:Y:S02]  /*07d0*/  VIADD R8, R2, 0x100 ;  /* 0x0000010002087836 */ /* 0x000fe40000000000 */
[----:B------:R-:W-:Y:S02]  /*07e0*/  IMAD R5, R10, 0x18, RZ ;  /* 0x000000180a057824 */ /* 0x000fe400078e02ff */
[----:B------:R-:W-:Y:S01]  /*07f0*/  IMAD.IADD R19, R11, 0x1, R7 ;  /* 0x000000010b137824 */ /* 0x000fe200078e0207 */
[----:B------:R-:W-:Y:S01]  /*0800*/  ISETP.GE.AND P1, PT, R8, R3, PT ;  /* 0x000000030800720c */ /* 0x000fe20003f26270 */
[----:B------:R-:W-:Y:S02]  /*0810*/  IMAD.IADD R21, R5, 0x1, R21 ;  /* 0x0000000105157824 */ /* 0x000fe400078e0215 */
        /* <DEDUP_REMOVED lines=24> */
[----:B------:R1:W5:Y:S02]  /*09a0*/  @!P1 LDG.E R11, desc[UR6][R18.64+0x1814] ;  /* 0x00181406120b9981 */ /* 0x000364000c1e1900 */
.L_x_2:
[----:B01----:R-:W0:Y:S01]  /*09b0*/  S2R R18, SR_CgaCtaId ;  /* 0x0000000000127919 */ /* 0x003e220000008800 */
[----:B------:R-:W-:-:S04]  /*09c0*/  MOV R5, 0x400 ;  /* 0x0000040000057802 */ /* 0x000fc80000000f00 */
[----:B0-----:R-:W-:-:S05]  /*09d0*/  LEA R5, R18, R5, 0x18 ;  /* 0x0000000512057211 */ /* 0x001fca00078ec0ff */
[----:B------:R-:W-:-:S05]  /*09e0*/  IMAD R18, R2, 0x18, R5 ;  /* 0x0000001802127824 */ /* 0x000fca00078e0205 */
[----:B-----5:R-:W-:Y:S04]  /*09f0*/  STS.64 [R18], R8 ;  /* 0x0000000812007388 */ /* 0x020fe80000000a00 */
[----:B------:R0:W-:Y:S04]  /*0a00*/  STS.64 [R18+0x8], R6 ;  /* 0x0000080612007388 */ /* 0x0001e80000000a00 */
[----:B------:R1:W-:Y:S04]  /*0a10*/  STS.64 [R18+0x10], R16 ;  /* 0x0000101012007388 */ /* 0x0003e80000000a00 */
[----:B------:R1:W-:Y:S04]  /*0a20*/  STS.64 [R18+0x1800], R14 ;  /* 0x0018000e12007388 */ /* 0x0003e80000000a00 */
[----:B------:R1:W-:Y:S04]  /*0a30*/  STS.64 [R18+0x1808], R12 ;  /* 0x0018080c12007388 */ /* 0x0003e80000000a00 */
[----:B------:R1:W-:Y:S01]  /*0a40*/  STS.64 [R18+0x1810], R10 ;  /* 0x0018100a12007388 */ /* 0x0003e20000000a00 */
[----:B------:R-:W-:Y:S01]  /*0a50*/  BAR.SYNC.DEFER_BLOCKING 0x0 ;  /* 0x0000000000007b1d */ /* 0x000fe20000010000 */
[----:B------:R-:W-:-:S07]  /*0a60*/  IMAD.IADD R22, R3, 0x1, R4 ;  /* 0x0000000103167824 */ /* 0x000fce00078e0204 */
[----:B------:R-:W-:Y:S01]  /*0a70*/  PREEXIT ;  /* 0x000000000000782d */ /* 0x000fe20000000000 */
[----:B0-----:R-:W-:Y:S01]  /*0a80*/  IMAD.SHL.U32 R7, R2, 0x2, RZ ;  /* 0x0000000202077824 */ /* 0x001fe200078e00ff */
[----:B------:R-:W-:Y:S04]  /*0a90*/  BSSY.RECONVERGENT B0, `(.L_x_3) ;  /* 0x0000017000007945 */ /* 0x000fe80003800200 */
[----:B------:R-:W-:-:S04]  /*0aa0*/  VIMNMX R7, PT, PT, R22, R7, PT ;  /* 0x0000000716077248 */ /* 0x000fc80003fe0100 */
[C---:B------:R-:W-:Y:S01]  /*0ab0*/  ISETP.GE.AND P0, PT, R7.reuse, R4, PT ;  /* 0x000000040700720c */ /* 0x040fe20003f06270 */
[----:B------:R-:W-:Y:S01]  /*0ac0*/  IMAD.IADD R4, R7, 0x1, -R4 ;  /* 0x0000000107047824 */ /* 0x000fe200078e0a04 */
[----:B------:R-:W-:-:S04]  /*0ad0*/  VIMNMX R9, PT, PT, R3, R7, PT ;  /* 0x0000000703097248 */ /* 0x000fc80003fe0100 */
[----:B------:R-:W-:-:S04]  /*0ae0*/  SEL R24, R4, RZ, P0 ;  /* 0x000000ff04187207 */ /* 0x000fc80000000000 */
[----:B------:R-:W-:-:S13]  /*0af0*/  ISETP.GE.AND P0, PT, R24, R9, PT ;  /* 0x000000091800720c */ /* 0x000fda0003f06270 */
[----:B-1----:R-:W-:Y:S05]  /*0b00*/  @P0 BRA `(.L_x_4) ;  /* 0x00000000003c0947 */ /* 0x002fea0003800000 */
[----:B------:R-:W-:-:S07]  /*0b10*/  IMAD.IADD R4, R3, 0x1, R7 ;  /* 0x0000000103047824 */ /* 0x000fce00078e0207 */
.L_x_5:
[----:B------:R-:W-:-:S05]  /*0b20*/  IMAD.IADD R6, R9, 0x1, -R24 ;  /* 0x0000000109067824 */ /* 0x000fca00078e0a18 */
[----:B------:R-:W-:-:S04]  /*0b30*/  LEA.HI R11, R6, R6, RZ, 0x1 ;  /* 0x00000006060b7211 */ /* 0x000fc800078f08ff */
[----:B------:R-:W-:-:S04]  /*0b40*/  LEA.HI.SX32 R6, R11, R24, 0x1f ;  /* 0x000000180b067211 */ /* 0x000fc800078ffaff */
[----:B------:R-:W-:Y:S01]  /*0b50*/  LOP3.LUT R11, RZ, R6, RZ, 0x33, !PT ;  /* 0x00000006ff0b7212 */ /* 0x000fe200078e33ff */
[----:B------:R-:W-:-:S04]  /*0b60*/  IMAD R8, R6, 0x18, R5 ;  /* 0x0000001806087824 */ /* 0x000fc800078e0205 */
[----:B------:R-:W-:Y:S02]  /*0b70*/  IMAD.IADD R10, R4, 0x1, R11 ;  /* 0x00000001040a7824 */ /* 0x000fe400078e020b */
[----:B------:R-:W-:Y:S02]  /*0b80*/  LDS R8, [R8+0x10] ;  /* 0x0000100008087984 */ /* 0x000fe40000000800 */
[----:B------:R-:W-:-:S05]  /*0b90*/  IMAD R10, R10, 0x18, R5 ;  /* 0x000000180a0a7824 */ /* 0x000fca00078e0205 */
[----:B------:R-:W0:Y:S02]  /*0ba0*/  LDS R11, [R10+0x10] ;  /* 0x000010000a0b7984 */ /* 0x000e240000000800 */
[----:B0-----:R-:W-:-:S04]  /*0bb0*/  FSETP.GT.AND P0, PT, R11, R8, PT ;  /* 0x000000080b00720b */ /* 0x001fc80003f04000 */
[----:B------:R-:W-:-:S09]  /*0bc0*/  SEL R9, R9, R6, !P0 ;  /* 0x0000000609097207 */ /* 0x000fd20004000000 */
[----:B------:R-:W-:-:S05]  /*0bd0*/  @!P0 VIADD R24, R6, 0x1 ;  /* 0x0000000106188836 */ /* 0x000fca0000000000 */
[----:B------:R-:W-:-:S13]  /*0be0*/  ISETP.GE.AND P0, PT, R24, R9, PT ;  /* 0x000000091800720c */ /* 0x000fda0003f06270 */
[----:B------:R-:W-:Y:S05]  /*0bf0*/  @!P0 BRA `(.L_x_5) ;  /* 0xfffffffc00c88947 */ /* 0x000fea000383ffff */
.L_x_4:
[----:B------:R-:W-:Y:S05]  /*0c00*/  BSYNC.RECONVERGENT B0 ;  /* 0x0000000000007941 */ /* 0x000fea0003800200 */
.L_x_3:
[----:B------:R-:W-:Y:S01]  /*0c10*/  IADD3 R8, PT, PT, R3, R7, -R24 ;  /* 0x0000000703087210 */ /* 0x000fe20007ffe818 */
[--C-:B------:R-:W-:Y:S01]  /*0c20*/  IMAD R26, R24, 0x18, R5.reuse ;  /* 0x00000018181a7824 */ /* 0x100fe200078e0205 */
[----:B------:R-:W-:Y:S01]  /*0c30*/  PLOP3.LUT P0, PT, PT, PT, PT, 0x8, 0x80 ;  /* 0x000000000080781c */ /* 0x000fe20003f0e170 */
[----:B------:R-:W0:Y:S01]  /*0c40*/  S2R R28, SR_CgaCtaId ;  /* 0x00000000001c7919 */ /* 0x000e220000008800 */
[C---:B------:R-:W-:Y:S01]  /*0c50*/  ISETP.GE.AND P2, PT, R8.reuse, R22, PT ;  /* 0x000000160800720c */ /* 0x040fe20003f46270 */
[C---:B------:R-:W-:Y:S01]  /*0c60*/  IMAD R25, R8.reuse, 0x18, R5 ;  /* 0x0000001808197824 */ /* 0x040fe200078e0205 */
[----:B------:R-:W-:Y:S01]  /*0c70*/  LDS.64 R14, [R26+0x10] ;  /* 0x000010001a0e7984 */ /* 0x000fe20000000a00 */
[----:B------:R-:W-:-:S03]  /*0c80*/  VIADD R23, R8, 0x1 ;  /* 0x0000000108177836 */ /* 0x000fc60000000000 */
[----:B------:R-:W1:Y:S04]  /*0c90*/  LDS.64 R20, [R25+0x10] ;  /* 0x0000100019147984 */ /* 0x000e680000000a00 */
[----:B------:R-:W-:Y:S04]  /*0ca0*/  LDS.64 R12, [R26+0x8] ;  /* 0x000008001a0c7984 */ /* 0x000fe80000000a00 */
[----:B------:R-:W2:Y:S04]  /*0cb0*/  LDS.64 R18, [R25+0x8] ;  /* 0x0000080019127984 */ /* 0x000ea80000000a00 */
[----:B------:R-:W-:Y:S04]  /*0cc0*/  LDS.64 R6, [R26] ;  /* 0x000000001a067984 */ /* 0x000fe80000000a00 */
[----:B------:R-:W3:Y:S01]  /*0cd0*/  LDS.64 R16, [R25] ;  /* 0x0000000019107984 */ /* 0x000ee20000000a00 */
[----:B-1----:R-:W-:-:S04]  /*0ce0*/  @!P2 FSETP.GT.AND P1, PT, R20, R14, PT ;  /* 0x0000000e1400a20b */ /* 0x002fc80003f24000 */
[----:B------:R-:W-:-:S04]  /*0cf0*/  @!P2 ISETP.GE.OR P0, PT, R24, R3, P1 ;  /* 0x000000031800a20c */ /* 0x000fc80000f06670 */
[----:B------:R-:W-:Y:S02]  /*0d00*/  FSEL R5, R21, R15, P0 ;  /* 0x0000000f15057208 */ /* 0x000fe40000000000 */
[----:B------:R-:W-:Y:S02]  /*0d10*/  FSEL R4, R20, R14, P0 ;  /* 0x0000000e14047208 */ /* 0x000fe40000000000 */
[----:B--2---:R-:W-:Y:S02]  /*0d20*/  FSEL R11, R19, R13, P0 ;  /* 0x0000000d130b7208 */ /* 0x004fe40000000000 */
[----:B------:R-:W-:Y:S02]  /*0d30*/  FSEL R10, R18, R12, P0 ;  /* 0x0000000c120a7208 */ /* 0x000fe40000000000 */
[----:B---3--:R-:W-:Y:S01]  /*0d40*/  FSEL R9, R17, R7, P0 ;  /* 0x0000000711097208 */ /* 0x008fe20000000000 */
[----:B------:R-:W-:Y:S01]  /*0d50*/  @P0 LDS.64 R20, [R25+0x28] ;  /* 0x0000280019140984 */ /* 0x000fe20000000a00 */
[----:B------:R-:W-:Y:S01]  /*0d60*/  @!P0 IMAD.MOV R23, RZ, RZ, R8 ;  /* 0x000000ffff178224 */ /* 0x000fe200078e0208 */
[----:B------:R-:W-:-:S02]  /*0d70*/  FSEL R8, R16, R6, P0 ;  /* 0x0000000610087208 */ /* 0x000fc40000000000 */
[----:B------:R-:W1:Y:S02]  /*0d80*/  @!P0 LDS.64 R14, [R26+0x28] ;  /* 0x000028001a0e8984 */ /* 0x000e640000000a00 */
[----:B------:R-:W-:Y:S01]  /*0d90*/  ISETP.GE.AND P2, PT, R23, R22, PT ;  /* 0x000000161700720c */ /* 0x000fe20003f46270 */
[----:B------:R-:W-:Y:S01]  /*0da0*/  VIADD R22, R24, 0x1 ;  /* 0x0000000118167836 */ /* 0x000fe20000000000 */
[----:B------:R-:W-:Y:S01]  /*0db0*/  @P0 LDS.64 R18, [R25+0x20] ;  /* 0x0000200019120984 */ /* 0x000fe20000000a00 */
[----:B------:R-:W-:Y:S01]  /*0dc0*/  @P0 IMAD.MOV R22, RZ, RZ, R24 ;  /* 0x000000ffff160224 */ /* 0x000fe200078e0218 */
[----:B------:R-:W-:Y:S02]  /*0dd0*/  MOV R23, 0x400 ;  /* 0x0000040000177802 */ /* 0x000fe40000000f00 */
[----:B------:R-:W-:Y:S04]  /*0de0*/  @P0 LDS.64 R16, [R25+0x18] ;  /* 0x0000180019100984 */ /* 0x000fe80000000a00 */
[----:B------:R-:W2:Y:S04]  /*0df0*/  @!P0 LDS.64 R12, [R26+0x20] ;  /* 0x000020001a0c8984 */ /* 0x000ea80000000a00 */
[----:B------:R-:W3:Y:S01]  /*0e00*/  @!P0 LDS.64 R6, [R26+0x18] ;  /* 0x000018001a068984 */ /* 0x000ee20000000a00 */
[----:B------:R-:W-:Y:S01]  /*0e10*/  BAR.SYNC.DEFER_BLOCKING 0x0 ;  /* 0x0000000000007b1d */ /* 0x000fe20000010000 */
[----:B------:R-:W-:-:S02]  /*0e20*/  PLOP3.LUT P0, PT, PT, PT, PT, 0x8, 0x80 ;  /* 0x000000000080781c */ /* 0x000fc40003f0e170 */
[----:B-1----:R-:W-:-:S04]  /*0e30*/  @!P2 FSETP.GT.AND P1, PT, R20, R14, PT ;  /* 0x0000000e1400a20b */ /* 0x002fc80003f24000 */
[----:B------:R-:W-:Y:S01]  /*0e40*/  @!P2 ISETP.GE.OR P0, PT, R22, R3, P1 ;  /* 0x000000031600a20c */ /* 0x000fe20000f06670 */
[----:B------:R-:W-:Y:S01]  /*0e50*/  IMAD.SHL.U32 R3, R2, 0x2, RZ ;  /* 0x0000000202037824 */ /* 0x000fe200078e00ff */
[----:B0-----:R-:W-:Y:S02]  /*0e60*/  LEA R22, R28, R23, 0x18 ;  /* 0x000000171c167211 */ /* 0x001fe400078ec0ff */
[----:B------:R-:W-:Y:S02]  /*0e70*/  FSEL R15, R21, R15, P0 ;  /* 0x0000000f150f7208 */ /* 0x000fe40000000000 */
[----:B------:R-:W-:Y:S02]  /*0e80*/  FSEL R14, R20, R14, P0 ;  /* 0x0000000e140e7208 */ /* 0x000fe40000000000 */
[----:B--2---:R-:W-:Y:S02]  /*0e90*/  FSEL R13, R19, R13, P0 ;  /* 0x0000000d130d7208 */ /* 0x004fe40000000000 */
[----:B------:R-:W-:-:S02]  /*0ea0*/  FSEL R12, R18, R12, P0 ;  /* 0x0000000c120c7208 */ /* 0x000fc40000000000 */
[----:B---3--:R-:W-:Y:S02]  /*0eb0*/  FSEL R7, R17, R7, P0 ;  /* 0x0000000711077208 */ /* 0x008fe40000000000 */
[----:B------:R-:W-:Y:S01]  /*0ec0*/  FSEL R6, R16, R6, P0 ;  /* 0x0000000610067208 */ /* 0x000fe20000000000 */
[----:B------:R-:W-:Y:S06]  /*0ed0*/  BRA.U !UP0, `(.L_x_6) ;  /* 0x0000000108907547 */ /* 0x000fec000b800000 */
[----:B------:R-:W0:Y:S01]  /*0ee0*/  S2R R16, SR_LANEID ;  /* 0x0000000000107919 */ /* 0x000e220000000000 */
[----:B------:R-:W-:Y:S01]  /*0ef0*/  LOP3.LUT R3, R3, 0x7c0, RZ, 0xc0, !PT ;  /* 0x000007c003037812 */ /* 0x000fe200078ec0ff */
[----:B------:R-:W1:Y:S03]  /*0f00*/  LDC.64 R26, c[0x0][0x3a0] ;  /* 0x0000e800ff1a7b82 */ /* 0x000e660000000a00 */
[----:B------:R-:W-:Y:S01]  /*0f10*/  LOP3.LUT R2, R3, 0x1f, R2, 0xf8, !PT ;  /* 0x0000001f03027812 */ /* 0x000fe200078ef802 */
[----:B0-----:R-:W-:Y:S02]  /*0f20*/  IMAD R17, R16, 0x2, R3 ;  /* 0x0000000210117824 */ /* 0x001fe400078e0203 */
[----:B------:R-:W-:Y:S02]  /*0f30*/  IMAD.MOV.U32 R3, RZ, RZ, RZ ;  /* 0x000000ffff037224 */ /* 0x000fe400078e00ff */
[----:B------:R-:W-:-:S02]  /*0f40*/  IMAD R28, R17, 0x18, R22 ;  /* 0x00000018111c7824 */ /* 0x000fc400078e0216 */
[----:B------:R-:W-:Y:S02]  /*0f50*/  IMAD.IADD R17, R17, 0x1, -R16 ;  /* 0x0000000111117824 */ /* 0x000fe400078e0a10 */
[----:B------:R-:W-:Y:S01]  /*0f60*/  IMAD.WIDE.U32 R2, R0, 0x200, R2 ;  /* 0x0000020000027825 */ /* 0x000fe200078e0002 */
[----:B------:R-:W-:Y:S03]  /*0f70*/  STS.128 [R28], R8 ;  /* 0x000000081c007388 */ /* 0x000fe60000000c00 */
[----:B------:R-:W-:Y:S01]  /*0f80*/  IMAD R29, R17, 0x18, R22 ;  /* 0x00000018111d7824 */ /* 0x000fe200078e0216 */
[----:B------:R0:W-:Y:S04]  /*0f90*/  STS.128 [R28+0x10], R4 ;  /* 0x000010041c007388 */ /* 0x0001e80000000c00 */
[----:B------:R-:W-:Y:S01]  /*0fa0*/  STS.128 [R28+0x20], R12 ;  /* 0x0000200c1c007388 */ /* 0x000fe20000000c00 */
[----:B------:R-:W-:-:S03]  /*0fb0*/  NOP ;  /* 0x0000000000007918 */ /* 0x000fc60000000000 */
[----:B------:R-:W2:Y:S04]  /*0fc0*/  LDS.64 R16, [R29] ;  /* 0x000000001d107984 */ /* 0x000ea80000000a00 */
[----:B------:R-:W3:Y:S01]  /*0fd0*/  LDS.64 R18, [R29+0x8] ;  /* 0x000008001d127984 */ /* 0x000ee20000000a00 */
[----:B0-----:R-:W-:Y:S02]  /*0fe0*/  IMAD R5, R3, 0x18, RZ ;  /* 0x0000001803057824 */ /* 0x001fe400078e02ff */
[----:B-1----:R-:W-:Y:S01]  /*0ff0*/  IMAD.WIDE.U32 R2, R2, 0x18, R26 ;  /* 0x0000001802027825 */ /* 0x002fe200078e001a */
[----:B------:R-:W0:Y:S03]  /*1000*/  LDS.64 R20, [R29+0x10] ;  /* 0x000010001d147984 */ /* 0x000e260000000a00 */
[----:B------:R-:W-:Y:S01]  /*1010*/  IMAD.IADD R3, R3, 0x1, R5 ;  /* 0x0000000103037824 */ /* 0x000fe200078e0205 */
[----:B------:R-:W1:Y:S04]  /*1020*/  LDS.64 R22, [R29+0x300] ;  /* 0x000300001d167984 */ /* 0x000e680000000a00 */
[----:B------:R-:W4:Y:S04]  /*1030*/  LDS.64 R24, [R29+0x308] ;  /* 0x000308001d187984 */ /* 0x000f280000000a00 */
[----:B------:R-:W5:Y:S04]  /*1040*/  LDS.64 R8, [R29+0x310] ;  /* 0x000310001d087984 */ /* 0x000f680000000a00 */
[----:B--2---:R-:W-:Y:S04]  /*1050*/  STG.E desc[UR6][R2.64], R16 ;  /* 0x0000001002007986 */ /* 0x004fe8000c101906 */
[----:B------:R-:W-:Y:S04]  /*1060*/  STG.E desc[UR6][R2.64+0x4], R17 ;  /* 0x0000041102007986 */ /* 0x000fe8000c101906 */
[----:B---3--:R-:W-:Y:S04]  /*1070*/  STG.E desc[UR6][R2.64+0x8], R18 ;  /* 0x0000081202007986 */ /* 0x008fe8000c101906 */
[----:B------:R-:W-:Y:S04]  /*1080*/  STG.E desc[UR6][R2.64+0xc], R19 ;  /* 0x00000c1302007986 */ /* 0x000fe8000c101906 */
[----:B0-----:R-:W-:Y:S04]  /*1090*/  STG.E desc[UR6][R2.64+0x10], R20 ;  /* 0x0000101402007986 */ /* 0x001fe8000c101906 */
[----:B------:R-:W-:Y:S04]  /*10a0*/  STG.E desc[UR6][R2.64+0x14], R21 ;  /* 0x0000141502007986 */ /* 0x000fe8000c101906 */
[----:B-1----:R-:W-:Y:S04]  /*10b0*/  STG.E desc[UR6][R2.64+0x300], R22 ;  /* 0x0003001602007986 */ /* 0x002fe8000c101906 */
[----:B------:R-:W-:Y:S04]  /*10c0*/  STG.E desc[UR6][R2.64+0x304], R23 ;  /* 0x0003041702007986 */ /* 0x000fe8000c101906 */
[----:B----4-:R-:W-:Y:S04]  /*10d0*/  STG.E desc[UR6][R2.64+0x308], R24 ;  /* 0x0003081802007986 */ /* 0x010fe8000c101906 */
[----:B------:R-:W-:Y:S04]  /*10e0*/  STG.E desc[UR6][R2.64+0x30c], R25 ;  /* 0x00030c1902007986 */ /* 0x000fe8000c101906 */
[----:B-----5:R-:W-:Y:S04]  /*10f0*/  STG.E desc[UR6][R2.64+0x310], R8 ;  /* 0x0003100802007986 */ /* 0x020fe8000c101906 */
[----:B------:R-:W-:Y:S01]  /*1100*/  STG.E desc[UR6][R2.64+0x314], R9 ;  /* 0x0003140902007986 */ /* 0x000fe2000c101906 */
[----:B------:R-:W-:Y:S05]  /*1110*/  EXIT ;  /* 0x000000000000794d */ /* 0x000fea0003800000 */
.L_x_6:
[----:B------:R-:W0:Y:S01]  /*1120*/  S2R R16, SR_LANEID ;  /* 0x0000000000107919 */ /* 0x000e220000000000 */
[----:B------:R-:W-:Y:S01]  /*1130*/  LOP3.LUT R3, R3, 0x7c0, RZ, 0xc0, !PT ;  /* 0x000007c003037812 */ /* 0x000fe200078ec0ff */
[----:B------:R-:W1:Y:S04]  /*1140*/  LDC.64 R26, c[0x0][0x388] ;  /* 0x0000e200ff1a7b82 */ /* 0x000e680000000a00 */
[----:B0-----:R-:W-:-:S04]  /*1150*/  IMAD R17, R16, 0x2, R3 ;  /* 0x0000000210117824 */ /* 0x001fc800078e0203 */
[C---:B------:R-:W-:Y:S02]  /*1160*/  IMAD R28, R17.reuse, 0x18, R22 ;  /* 0x00000018111c7824 */ /* 0x040fe400078e0216 */
[----:B------:R-:W-:-:S03]  /*1170*/  IMAD.IADD R17, R17, 0x1, -R16 ;  /* 0x0000000111117824 */ /* 0x000fc600078e0a10 */
[----:B------:R0:W-:Y:S01]  /*1180*/  STS.128 [R28], R8 ;  /* 0x000000081c007388 */ /* 0x0001e20000000c00 */
[----:B------:R-:W-:-:S03]  /*1190*/  IMAD R29, R17, 0x18, R22 ;  /* 0x00000018111d7824 */ /* 0x000fc600078e0216 */
[----:B------:R2:W-:Y:S04]  /*11a0*/  STS.128 [R28+0x10], R4 ;  /* 0x000010041c007388 */ /* 0x0005e80000000c00 */
[----:B------:R-:W-:Y:S01]  /*11b0*/  STS.128 [R28+0x20], R12 ;  /* 0x0000200c1c007388 */ /* 0x000fe20000000c00 */
[----:B------:R-:W-:-:S03]  /*11c0*/  NOP ;  /* 0x0000000000007918 */ /* 0x000fc60000000000 */
[----:B------:R-:W3:Y:S01]  /*11d0*/  LDS.64 R24, [R29] ;  /* 0x000000001d187984 */ /* 0x000ee20000000a00 */
[----:B0-----:R-:W-:Y:S01]  /*11e0*/  LOP3.LUT R8, R2, 0x1f, RZ, 0xc0, !PT ;  /* 0x0000001f02087812 */ /* 0x001fe200078ec0ff */
[----:B------:R-:W-:Y:S02]  /*11f0*/  IMAD.MOV.U32 R9, RZ, RZ, RZ ;  /* 0x000000ffff097224 */ /* 0x000fe400078e00ff */
[----:B------:R-:W0:Y:S02]  /*1200*/  LDS.64 R22, [R29+0x8] ;  /* 0x000008001d167984 */ /* 0x000e240000000a00 */
[----:B------:R-:W-:Y:S02]  /*1210*/  IMAD.WIDE.U32 R8, R0, 0x200, R8 ;  /* 0x0000020000087825 */ /* 0x000fe400078e0008 */
[----:B------:R-:W4:Y:S01]  /*1220*/  LDS.64 R20, [R29+0x10] ;  /* 0x000010001d147984 */ /* 0x000f220000000a00 */
[----:B------:R-:W-:-:S03]  /*1230*/  IADD3 R3, P0, PT, R3, R8, RZ ;  /* 0x0000000803037210 */ /* 0x000fc60007f1e0ff */
[----:B------:R-:W5:Y:S04]  /*1240*/  LDS.64 R18, [R29+0x300] ;  /* 0x000300001d127984 */ /* 0x000f680000000a00 */
[----:B------:R-:W5:Y:S01]  /*1250*/  LDS.64 R16, [R29+0x308] ;  /* 0x000308001d107984 */ /* 0x000f620000000a00 */
[----:B------:R-:W-:Y:S02]  /*1260*/  IMAD.X R8, RZ, RZ, R9, P0 ;  /* 0x000000ffff087224 */ /* 0x000fe400000e0609 */
[----:B-1----:R-:W-:Y:S01]  /*1270*/  IMAD.WIDE.U32 R2, R3, 0x18, R26 ;  /* 0x0000001803027825 */ /* 0x002fe200078e001a */
[----:B------:R-:W1:Y:S03]  /*1280*/  LDS.64 R4, [R29+0x310] ;  /* 0x000310001d047984 */ /* 0x000e660000000a00 */
[----:B--2---:R-:W-:-:S04]  /*1290*/  IMAD R7, R8, 0x18, RZ ;  /* 0x0000001808077824 */ /* 0x004fc800078e02ff */
[----:B------:R-:W-:-:S05]  /*12a0*/  IMAD.IADD R3, R3, 0x1, R7 ;  /* 0x0000000103037824 */ /* 0x000fca00078e0207 */
[----:B---3--:R-:W-:Y:S04]  /*12b0*/  STG.E desc[UR6][R2.64], R24 ;  /* 0x0000001802007986 */ /* 0x008fe8000c101906 */
[----:B------:R-:W-:Y:S04]  /*12c0*/  STG.E desc[UR6][R2.64+0x4], R25 ;  /* 0x0000041902007986 */ /* 0x000fe8000c101906 */
[----:B0-----:R-:W-:Y:S04]  /*12d0*/  STG.E desc[UR6][R2.64+0x8], R22 ;  /* 0x0000081602007986 */ /* 0x001fe8000c101906 */
[----:B------:R-:W-:Y:S04]  /*12e0*/  STG.E desc[UR6][R2.64+0xc], R23 ;  /* 0x00000c1702007986 */ /* 0x000fe8000c101906 */
[----:B----4-:R-:W-:Y:S04]  /*12f0*/  STG.E desc[UR6][R2.64+0x10], R20 ;  /* 0x0000101402007986 */ /* 0x010fe8000c101906 */
[----:B------:R-:W-:Y:S04]  /*1300*/  STG.E desc[UR6][R2.64+0x14], R21 ;  /* 0x0000141502007986 */ /* 0x000fe8000c101906 */
[----:B-----5:R-:W-:Y:S04]  /*1310*/  STG.E desc[UR6][R2.64+0x300], R18 ;  /* 0x0003001202007986 */ /* 0x020fe8000c101906 */
[----:B------:R-:W-:Y:S04]  /*1320*/  STG.E desc[UR6][R2.64+0x304], R19 ;  /* 0x0003041302007986 */ /* 0x000fe8000c101906 */
[----:B------:R-:W-:Y:S04]  /*1330*/  STG.E desc[UR6][R2.64+0x308], R16 ;  /* 0x0003081002007986 */ /* 0x000fe8000c101906 */
[----:B------:R-:W-:Y:S04]  /*1340*/  STG.E desc[UR6][R2.64+0x30c], R17 ;  /* 0x00030c1102007986 */ /* 0x000fe8000c101906 */
[----:B-1----:R-:W-:Y:S04]  /*1350*/  STG.E desc[UR6][R2.64+0x310], R4 ;  /* 0x0003100402007986 */ /* 0x002fe8000c101906 */
[----:B------:R-:W-:Y:S01]  /*1360*/  STG.E desc[UR6][R2.64+0x314], R5 ;  /* 0x0003140502007986 */ /* 0x000fe2000c101906 */
[----:B------:R-:W-:Y:S05]  /*1370*/  EXIT ;  /* 0x000000000000794d */ /* 0x000fea0003800000 */
.L_x_0:
[----:B------:R-:W0:Y:S01]  /*1380*/  LDC.64 R16, c[0x0][0x3b8] ;  /* 0x0000ee00ff107b82 */ /* 0x000e220000000a00 */
[----:B--2---:R-:W-:-:S07]  /*1390*/  IADD3 R3, P2, PT, RZ, -R4, RZ ;  /* 0x80000004ff037210 */ /* 0x004fce0007f5e0ff */
[----:B------:R-:W1:Y:S01]  /*13a0*/  LDC.64 R10, c[0x0][0x398] ;  /* 0x0000e600ff0a7b82 */ /* 0x000e620000000a00 */
[----:B------:R-:W-:Y:S01]  /*13b0*/  IMAD.SHL.U32 R12, R4, 0x100, RZ ;  /* 0x00000100040c7824 */ /* 0x000fe200078e00ff */
[----:B------:R-:W2:Y:S01]  /*13c0*/  LDCU.U8 UR4, c[0x0][0x380] ;  /* 0x00007000ff0477ac */ /* 0x000ea20008000000 */
[----:B0-----:R-:W-:-:S04]  /*13d0*/  LEA R16, P0, R0, R16, 0x3 ;  /* 0x0000001000107211 */ /* 0x001fc800078018ff */
[----:B------:R-:W-:-:S05]  /*13e0*/  LEA.HI.X R17, R0, R17, RZ, 0x3, P0 ;  /* 0x0000001100117211 */ /* 0x000fca00000f1cff */
[----:B------:R-:W3:Y:S04]  /*13f0*/  LDG.E.64 R14, desc[UR6][R16.64+0x8] ;  /* 0x00000806100e7981 */ /* 0x000ee8000c1e1b00 */
[----:B------:R0:W4:Y:S01]  /*1400*/  LDG.E.64 R8, desc[UR6][R16.64] ;  /* 0x0000000610087981 */ /* 0x000122000c1e1b00 */
[CC--:B------:R-:W-:Y:S01]  /*1410*/  LOP3.LUT R19, R3.reuse, R0.reuse, RZ, 0xc0, !PT ;  /* 0x0000000003137212 */ /* 0x0c0fe200078ec0ff */
[----:B--2---:R-:W-:Y:S01]  /*1420*/  UPRMT UR4, UR4, 0x8880, URZ ;  /* 0x0000888004047896 */ /* 0x004fe200080000ff */
[----:B------:R-:W-:Y:S01]  /*1430*/  LOP3.LUT R6, R3, R0, RZ, 0xfc, !PT ;  /* 0x0000000003067212 */ /* 0x000fe200078efcff */
[----:B------:R-:W-:Y:S01]  /*1440*/  BSSY.RECONVERGENT B0, `(.L_x_7) ;  /* 0x0000092000007945 */ /* 0x000fe20003800200 */
[C---:B------:R-:W-:Y:S01]  /*1450*/  SHF.L.U64.HI R3, R19.reuse, 0x9, RZ ;  /* 0x0000000913037819 */ /* 0x040fe200000102ff */
[----:B------:R-:W-:Y:S01]  /*1460*/  IMAD.SHL.U32 R13, R19, 0x200, RZ ;  /* 0x00000200130d7824 */ /* 0x000fe200078e00ff */
[----:B------:R-:W-:Y:S01]  /*1470*/  IADD3 R19, P3, PT, R0, -R19, RZ ;  /* 0x8000001300137210 */ /* 0x000fe20007f7e0ff */
[----:B------:R-:W-:Y:S01]  /*1480*/  UISETP.NE.AND UP0, UPT, UR4, URZ, UPT ;  /* 0x000000ff0400728c */ /* 0x000fe2000bf05270 */
[----:B------:R-:W-:Y:S01]  /*1490*/  ISETP.NE.U32.AND P1, PT, R6, -0x1, PT ;  /* 0xffffffff0600780c */ /* 0x000fe20003f25070 */
[--C-:B0-----:R-:W-:Y:S01]  /*14a0*/  IMAD.X R17, RZ, RZ, ~R5.reuse, P2 ;  /* 0x000000ffff117224 */ /* 0x101fe200010e0e05 */
[----:B------:R-:W-:Y:S01]  /*14b0*/  SHF.L.U64.HI R6, R4, 0x8, R5 ;  /* 0x0000000804067819 */ /* 0x000fe20000010205 */
[----:B------:R-:W-:Y:S01]  /*14c0*/  IMAD.X R4, RZ, RZ, -0x1, P3 ;  /* 0xffffffffff047424 */ /* 0x000fe200018e06ff */
[----:B-1----:R-:W-:Y:S01]  /*14d0*/  IADD3 R5, P2, PT, -R13, R10, RZ ;  /* 0x0000000a0d057210 */ /* 0x002fe20007f5e1ff */
[----:B------:R-:W-:Y:S01]  /*14e0*/  IMAD.MOV.U32 R10, RZ, RZ, 0x1ff ;  /* 0x000001ffff0a7424 */ /* 0x000fe200078e00ff */
[----:B------:R-:W-:Y:S01]  /*14f0*/  LOP3.LUT R12, R12, 0xfffffe00, RZ, 0xc0, !PT ;  /* 0xfffffe000c0c7812 */ /* 0x000fe200078ec0ff */
[----:B------:R-:W-:Y:S01]  /*1500*/  ACQBULK ;  /* 0x000000000000782e */ /* 0x000fe20000000000 */
[----:B------:R-:W-:Y:S01]  /*1510*/  SHF.L.U64.HI R21, R19, 0x9, R4 ;  /* 0x0000000913157819 */ /* 0x000fe20000010204 */
[----:B------:R-:W-:Y:S01]  /*1520*/  IMAD.X R11, R11, 0x1, ~R3, P2 ;  /* 0x000000010b0b7824 */ /* 0x000fe200010e0e03 */
[----:B------:R-:W-:-:S02]  /*1530*/  ISETP.NE.AND.EX P1, PT, R17, -0x1, PT, P1 ;  /* 0xffffffff1100780c */ /* 0x000fc40003f25310 */
[----:B---3--:R-:W-:-:S05]  /*1540*/  IADD3 R7, P0, PT, R14, -R13, RZ ;  /* 0x8000000d0e077210 */ /* 0x008fca0007f1e0ff */
[----:B------:R-:W-:Y:S01]  /*1550*/  IMAD.X R14, R15, 0x1, ~R3, P0 ;  /* 0x000000010f0e7824 */ /* 0x000fe200000e0e03 */
[C---:B------:R-:W-:Y:S01]  /*1560*/  ISETP.NE.U32.AND P0, PT, R19.reuse, -0x1, PT ;  /* 0xffffffff1300780c */ /* 0x040fe20003f05070 */
[----:B------:R-:W-:-:S03]  /*1570*/  IMAD.SHL.U32 R15, R19, 0x200, RZ ;  /* 0x00000200130f7824 */ /* 0x000fc600078e00ff */
[----:B------:R-:W-:Y:S02]  /*1580*/  ISETP.NE.AND.EX P2, PT, R4, -0x1, PT, P0 ;  /* 0xffffffff0400780c */ /* 0x000fe40003f45300 */
[----:B------:R-:W-:Y:S02]  /*1590*/  ISETP.GT.U32.AND P0, PT, R5, R12, PT ;  /* 0x0000000c0500720c */ /* 0x000fe40003f04070 */
[----:B----4-:R-:W-:Y:S02]  /*15a0*/  IADD3 R4, P3, PT, R8, -R13, RZ ;  /* 0x8000000d08047210 */ /* 0x010fe40007f7e0ff */
[----:B------:R-:W-:Y:S02]  /*15b0*/  SEL R10, R10, 0x200, !P2 ;  /* 0x000002000a0a7807 */ /* 0x000fe40005000000 */
[----:B------:R-:W-:Y:S01]  /*15c0*/  ISETP.GT.U32.AND.EX P0, PT, R11, R6, PT, P0 ;  /* 0x000000060b00720c */ /* 0x000fe20003f04100 */
[----:B------:R-:W-:Y:S01]  /*15d0*/  IMAD.X R18, R9, 0x1, ~R3, P3 ;  /* 0x0000000109127824 */ /* 0x000fe200018e0e03 */
[----:B------:R-:W-:-:S02]  /*15e0*/  IADD3 R16, P2, PT, -R4, R15, RZ ;  /* 0x0000000f04107210 */ /* 0x000fc40007f5e1ff */
[----:B------:R-:W-:Y:S02]  /*15f0*/  IADD3 R15, P3, P4, -R7, R10, R15 ;  /* 0x0000000a070f7210 */ /* 0x000fe40007c7e10f */
[----:B------:R-:W-:Y:S01]  /*1600*/  SEL R19, R5, R12, P0 ;  /* 0x0000000c05137207 */ /* 0x000fe20000000000 */
[----:B------:R-:W-:Y:S01]  /*1610*/  IMAD.X R18, R21, 0x1, ~R18, P2 ;  /* 0x0000000115127824 */ /* 0x000fe200010e0e12 */
[----:B------:R-:W-:Y:S02]  /*1620*/  IADD3.X R17, PT, PT, ~R14, RZ, R21, P3, P4 ;  /* 0x000000ff0e117210 */ /* 0x000fe40001fe8515 */
[----:B------:R-:W-:Y:S02]  /*1630*/  SEL R21, R11, R6, P0 ;  /* 0x000000060b157207 */ /* 0x000fe40000000000 */
[----:B------:R-:W-:Y:S02]  /*1640*/  IADD3 R19, P0, PT, R19, -R12, RZ ;  /* 0x8000000c13137210 */ /* 0x000fe40007f1e0ff */
[----:B------:R-:W-:-:S02]  /*1650*/  SEL R10, R12, R15, !P1 ;  /* 0x0000000f0c0a7207 */ /* 0x000fc40004800000 */
[----:B------:R-:W-:Y:S01]  /*1660*/  ISETP.LT.U32.AND P2, PT, R12, R5, PT ;  /* 0x000000050c00720c */ /* 0x000fe20003f41070 */
[----:B------:R-:W-:Y:S01]  /*1670*/  IMAD.X R15, R21, 0x1, ~R6, P0 ;  /* 0x00000001150f7824 */ /* 0x000fe200000e0e06 */
[----:B------:R-:W-:Y:S02]  /*1680*/  SEL R14, R6, R17, !P1 ;  /* 0x00000011060e7207 */ /* 0x000fe40004800000 */
[-C--:B------:R-:W-:Y:S02]  /*1690*/  ISETP.LT.U32.AND P3, PT, R16, R19.reuse, PT ;  /* 0x000000131000720c */ /* 0x080fe40003f61070 */
[----:B------:R-:W-:Y:S02]  /*16a0*/  ISETP.LT.U32.AND P0, PT, R10, R19, PT ;  /* 0x000000130a00720c */ /* 0x000fe40003f01070 */
[----:B------:R-:W-:Y:S02]  /*16b0*/  ISETP.LT.U32.AND.EX P2, PT, R6, R11, PT, P2 ;  /* 0x0000000b0600720c */ /* 0x000fe40003f41120 */
[----:B------:R-:W-:-:S02]  /*16c0*/  ISETP.LT.U32.AND.EX P3, PT, R18, R15, PT, P3 ;  /* 0x0000000f1200720c */ /* 0x000fc40003f61130 */
        /* <DEDUP_REMOVED lines=11> */
[----:B------:R-:W-:Y:S01]  /*1780*/  IADD3 R21, P2, PT, R8, R2, RZ ;  /* 0x0000000208157210 */ /* 0x000fe20007f5e0ff */
[----:B------:R-:W-:Y:S01]  /*1790*/  BSSY.RECONVERGENT B1, `(.L_x_9) ;  /* 0x000001d000017945 */ /* 0x000fe20003800200 */
[----:B------:R-:W-:Y:S01]  /*17a0*/  IADD3.X R6, PT, PT, R15, R3, R6, P0, P1 ;  /* 0x000000030f067210 */ /* 0x000fe200007e2406 */
[----:B------:R-:W-:Y:S01]  /*17b0*/  IMAD.IADD R3, R7, 0x1, R4 ;  /* 0x0000000107037824 */ /* 0x000fe200078e0204 */
[----:B------:R-:W-:Y:S01]  /*17c0*/  IADD3 R23, P0, PT, R5, R12, RZ ;  /* 0x0000000c05177210 */ /* 0x000fe20007f1e0ff */
[----:B------:R-:W-:-:S03]  /*17d0*/  IMAD.X R8, RZ, RZ, R9, P2 ;  /* 0x000000ffff087224 */ /* 0x000fc600010e0609 */
[----:B------:R-:W-:Y:S01]  /*17e0*/  LEA.HI.X.SX32 R5, R5, R6, 0x1, P0 ;  /* 0x0000000605057211 */ /* 0x000fe200000f0eff */
[C---:B------:R-:W-:Y:S01]  /*17f0*/  VIADD R6, R2.reuse, 0x100 ;  /* 0x0000010002067836 */ /* 0x040fe20000000000 */
[-C--:B------:R-:W-:Y:S01]  /*1800*/  ISETP.GE.AND P0, PT, R2, R3.reuse, PT ;  /* 0x000000030200720c */ /* 0x080fe20003f06270 */
[----:B------:R-:W-:Y:S02]  /*1810*/  IMAD R9, R8, 0x18, RZ ;  /* 0x0000001808097824 */ /* 0x000fe400078e02ff */
[----:B------:R-:W-:Y:S01]  /*1820*/  IMAD R5, R5, 0x18, RZ ;  /* 0x0000001805057824 */ /* 0x000fe200078e02ff */
[----:B------:R-:W-:Y:S01]  /*1830*/  ISETP.GE.AND P1, PT, R6, R3, PT ;  /* 0x000000030600720c */ /* 0x000fe20003f26270 */
[----:B0-----:R-:W-:-:S04]  /*1840*/  IMAD.WIDE.U32 R20, R21, 0x18, R10 ;  /* 0x0000001815147825 */ /* 0x001fc800078e000a */
[----:B------:R-:W-:-:S04]  /*1850*/  IMAD.WIDE.U32 R22, R23, 0x18, R10 ;  /* 0x0000001817167825 */ /* 0x000fc800078e000a */
[----:B------:R-:W-:Y:S02]  /*1860*/  IMAD.IADD R21, R21, 0x1, R9 ;  /* 0x0000000115157824 */ /* 0x000fe400078e0209 */
[----:B------:R-:W-:Y:S01]  /*1870*/  IMAD.IADD R23, R23, 0x1, R5 ;  /* 0x0000000117177824 */ /* 0x000fe200078e0205 */
[----:B------:R-:W-:Y:S06]  /*1880*/  @P0 BRA `(.L_x_10) ;  /* 0x0000000000340947 */ /* 0x000fec0003800000 */
[----:B------:R-:W-:-:S13]  /*1890*/  ISETP.GE.AND P0, PT, R2, R7, PT ;  /* 0x000000070200720c */ /* 0x000fda0003f06270 */
        /* <DEDUP_REMOVED lines=11> */
[----:B------:R0:W5:Y:S02]  /*1950*/  @P0 LDG.E R13, desc[UR6][R22.64+0x14] ;  /* 0x00001406160d0981 */ /* 0x000164000c1e1900 */
.L_x_10:
[----:B------:R-:W-:Y:S05]  /*1960*/  BSYNC.RECONVERGENT B1 ;  /* 0x0000000000017941 */ /* 0x000fea0003800200 */
.L_x_9:
[----:B------:R-:W-:Y:S05]  /*1970*/  @P1 BRA `(.L_x_11) ;  /* 0x0000000000f81947 */ /* 0x000fea0003800000 */
[----:B------:R-:W-:-:S13]  /*1980*/  ISETP.GE.AND P0, PT, R6, R7, PT ;  /* 0x000000070600720c */ /* 0x000fda0003f06270 */
        /* <DEDUP_REMOVED lines=13> */
.L_x_8:
[----:B------:R-:W-:Y:S01]  /*1a60*/  IADD3 R12, P0, P1, R14, R13, R12 ;  /* 0x0000000d0e0c7210 */ /* 0x000fe2000791e00c */
[----:B------:R-:W-:Y:S01]  /*1a70*/  IMAD.IADD R5, R2, 0x1, -R7 ;  /* 0x0000000102057824 */ /* 0x000fe200078e0a07 */
[----:B------:R-:W0:Y:S01]  /*1a80*/  LDC.64 R10, c[0x0][0x3a0] ;  /* 0x0000e800ff0a7b82 */ /* 0x000e220000000a00 */
[----:B------:R-:W-:Y:S01]  /*1a90*/  IADD3 R21, P2, PT, R8, R2, RZ ;  /* 0x0000000208157210 */ /* 0x000fe20007f5e0ff */
[----:B------:R-:W-:Y:S01]  /*1aa0*/  VIADD R14, R2, 0x100 ;  /* 0x00000100020e7836 */ /* 0x000fe20000000000 */
[----:B------:R-:W-:Y:S01]  /*1ab0*/  IADD3.X R3, PT, PT, R15, R3, R6, P0, P1 ;  /* 0x000000030f037210 */ /* 0x000fe200007e2406 */
[----:B------:R-:W-:Y:S01]  /*1ac0*/  BSSY.RECONVERGENT B1, `(.L_x_12) ;  /* 0x000001b000017945 */ /* 0x000fe20003800200 */
[----:B------:R-:W-:Y:S01]  /*1ad0*/  IADD3 R23, P0, PT, R5, R12, RZ ;  /* 0x0000000c05177210 */ /* 0x000fe20007f1e0ff */
[----:B------:R-:W-:-:S03]  /*1ae0*/  IMAD.X R8, RZ, RZ, R9, P2 ;  /* 0x000000ffff087224 */ /* 0x000fc600010e0609 */
[----:B------:R-:W-:Y:S01]  /*1af0*/  LEA.HI.X.SX32 R6, R5, R3, 0x1, P0 ;  /* 0x0000000305067211 */ /* 0x000fe200000f0eff */
[----:B------:R-:W-:Y:S02]  /*1b00*/  IMAD.IADD R3, R7, 0x1, R4 ;  /* 0x0000000107037824 */ /* 0x000fe400078e0204 */
[----:B------:R-:W-:Y:S02]  /*1b10*/  IMAD R5, R8, 0x18, RZ ;  /* 0x0000001808057824 */ /* 0x000fe400078e02ff */
[----:B------:R-:W-:Y:S01]  /*1b20*/  IMAD R9, R6, 0x18, RZ ;  /* 0x0000001806097824 */ /* 0x000fe200078e02ff */
[-C--:B------:R-:W-:Y:S02]  /*1b30*/  ISETP.GE.AND P0, PT, R2, R3.reuse, PT ;  /* 0x000000030200720c */ /* 0x080fe40003f06270 */
        /* <DEDUP_REMOVED lines=19> */
.L_x_13:
[----:B------:R-:W-:Y:S05]  /*1c70*/  BSYNC.RECONVERGENT B1 ;  /* 0x0000000000017941 */ /* 0x000fea0003800200 */
.L_x_12:
        /* <DEDUP_REMOVED lines=14> */
.L_x_11:
[----:B------:R-:W-:Y:S05]  /*1d60*/  BSYNC.RECONVERGENT B0 ;  /* 0x0000000000007941 */ /* 0x000fea0003800200 */
.L_x_7:
[----:B------:R-:W3:Y:S01]  /*1d70*/  S2R R6, SR_CgaCtaId ;  /* 0x0000000000067919 */ /* 0x000ee20000008800 */
[----:B------:R-:W-:-:S04]  /*1d80*/  MOV R5, 0x400 ;  /* 0x0000040000057802 */ /* 0x000fc80000000f00 */
[----:B---3--:R-:W-:-:S05]  /*1d90*/  LEA R5, R6, R5, 0x18 ;  /* 0x0000000506057211 */ /* 0x008fca00078ec0ff */
[----:B------:R-:W-:-:S05]  /*1da0*/  IMAD R6, R2, 0x18, R5 ;  /* 0x0000001802067824 */ /* 0x000fca00078e0205 */
[----:B-----5:R3:W-:Y:S04]  /*1db0*/  STS.64 [R6], R8 ;  /* 0x0000000806007388 */ /* 0x0207e80000000a00 */
[----:B------:R-:W-:Y:S04]  /*1dc0*/  STS.64 [R6+0x8], R10 ;  /* 0x0000080a06007388 */ /* 0x000fe80000000a00 */
[----:B------:R-:W-:Y:S04]  /*1dd0*/  STS.64 [R6+0x10], R12 ;  /* 0x0000100c06007388 */ /* 0x000fe80000000a00 */
[----:B------:R-:W-:Y:S04]  /*1de0*/  STS.64 [R6+0x1800], R14 ;  /* 0x0018000e06007388 */ /* 0x000fe80000000a00 */
[----:B------:R-:W-:Y:S04]  /*1df0*/  STS.64 [R6+0x1808], R16 ;  /* 0x0018081006007388 */ /* 0x000fe80000000a00 */
[----:B------:R4:W-:Y:S01]  /*1e00*/  STS.64 [R6+0x1810], R18 ;  /* 0x0018101206007388 */ /* 0x0009e20000000a00 */
[----:B------:R-:W-:Y:S01]  /*1e10*/  BAR.SYNC.DEFER_BLOCKING 0x0 ;  /* 0x0000000000007b1d */ /* 0x000fe20000010000 */
[----:B---3--:R-:W-:-:S07]  /*1e20*/  IMAD.SHL.U32 R8, R2, 0x2, RZ ;  /* 0x0000000202087824 */ /* 0x008fce00078e00ff */
[----:B------:R-:W-:Y:S01]  /*1e30*/  PREEXIT ;  /* 0x000000000000782d */ /* 0x000fe20000000000 */
[----:B------:R-:W-:Y:S01]  /*1e40*/  BSSY.RECONVERGENT B0, `(.L_x_14) ;  /* 0x0000017000007945 */ /* 0x000fe20003800200 */
[----:B------:R-:W-:-:S04]  /*1e50*/  VIMNMX R8, PT, PT, R8, R3, PT ;  /* 0x0000000308087248 */ /* 0x000fc80003fe0100 */
[C---:B------:R-:W-:Y:S01]  /*1e60*/  ISETP.GE.AND P0, PT, R8.reuse, R4, PT ;  /* 0x000000040800720c */ /* 0x040fe20003f06270 */
[----:B------:R-:W-:Y:S01]  /*1e70*/  IMAD.IADD R4, R8, 0x1, -R4 ;  /* 0x0000000108047824 */ /* 0x000fe200078e0a04 */
[----:B------:R-:W-:-:S04]  /*1e80*/  VIMNMX R9, PT, PT, R7, R8, PT ;  /* 0x0000000807097248 */ /* 0x000fc80003fe0100 */
[----:B----4-:R-:W-:-:S04]  /*1e90*/  SEL R6, R4, RZ, P0 ;  /* 0x000000ff04067207 */ /* 0x010fc80000000000 */
[----:B------:R-:W-:-:S13]  /*1ea0*/  ISETP.GE.AND P0, PT, R6, R9, PT ;  /* 0x000000090600720c */ /* 0x000fda0003f06270 */
[----:B------:R-:W-:Y:S05]  /*1eb0*/  @P0 BRA `(.L_x_15) ;  /* 0x00000000003c0947 */ /* 0x000fea0003800000 */
[----:B------:R-:W-:-:S07]  /*1ec0*/  IMAD.IADD R4, R7, 0x1, R8 ;  /* 0x0000000107047824 */ /* 0x000fce00078e0208 */
.L_x_16:
[----:B------:R-:W-:-:S05]  /*1ed0*/  IMAD.IADD R10, R9, 0x1, -R6 ;  /* 0x00000001090a7824 */ /* 0x000fca00078e0a06 */
[----:B------:R-:W-:-:S04]  /*1ee0*/  LEA.HI R11, R10, R10, RZ, 0x1 ;  /* 0x0000000a0a0b7211 */ /* 0x000fc800078f08ff */
[----:B------:R-:W-:-:S04]  /*1ef0*/  LEA.HI.SX32 R10, R11, R6, 0x1f ;  /* 0x000000060b0a7211 */ /* 0x000fc800078ffaff */
[----:B------:R-:W-:-:S05]  /*1f00*/  LOP3.LUT R11, RZ, R10, RZ, 0x33, !PT ;  /* 0x0000000aff0b7212 */ /* 0x000fca00078e33ff */
[----:B------:R-:W-:Y:S02]  /*1f10*/  IMAD.IADD R12, R4, 0x1, R11 ;  /* 0x00000001040c7824 */ /* 0x000fe400078e020b */
[--C-:B------:R-:W-:Y:S02]  /*1f20*/  IMAD R11, R10, 0x18, R5.reuse ;  /* 0x000000180a0b7824 */ /* 0x100fe400078e0205 */
[----:B------:R-:W-:-:S04]  /*1f30*/  IMAD R12, R12, 0x18, R5 ;  /* 0x000000180c0c7824 */ /* 0x000fc800078e0205 */
[----:B------:R-:W-:Y:S04]  /*1f40*/  LDS R11, [R11+0x10] ;  /* 0x000010000b0b7984 */ /* 0x000fe80000000800 */
[----:B------:R-:W3:Y:S02]  /*1f50*/  LDS R12, [R12+0x10] ;  /* 0x000010000c0c7984 */ /* 0x000ee40000000800 */
[----:B---3--:R-:W-:-:S04]  /*1f60*/  FSETP.GT.AND P0, PT, R12, R11, PT ;  /* 0x0000000b0c00720b */ /* 0x008fc80003f04000 */
[----:B------:R-:W-:-:S09]  /*1f70*/  SEL R9, R9, R10, !P0 ;  /* 0x0000000a09097207 */ /* 0x000fd20004000000 */
[----:B------:R-:W-:-:S05]  /*1f80*/  @!P0 VIADD R6, R10, 0x1 ;  /* 0x000000010a068836 */ /* 0x000fca0000000000 */
[----:B------:R-:W-:-:S13]  /*1f90*/  ISETP.GE.AND P0, PT, R6, R9, PT ;  /* 0x000000090600720c */ /* 0x000fda0003f06270 */
[----:B------:R-:W-:Y:S05]  /*1fa0*/  @!P0 BRA `(.L_x_16) ;  /* 0xfffffffc00c88947 */ /* 0x000fea000383ffff */
.L_x_15:
[----:B------:R-:W-:Y:S05]  /*1fb0*/  BSYNC.RECONVERGENT B0 ;  /* 0x0000000000007941 */ /* 0x000fea0003800200 */
.L_x_14:
[----:B------:R-:W-:Y:S01]  /*1fc0*/  IADD3 R12, PT, PT, R7, R8, -R6 ;  /* 0x00000008070c7210 */ /* 0x000fe20007ffe806 */
[--C-:B------:R-:W-:Y:S01]  /*1fd0*/  IMAD R26, R6, 0x18, R5.reuse ;  /* 0x00000018061a7824 */ /* 0x100fe200078e0205 */
[----:B------:R-:W-:Y:S01]  /*1fe0*/  PLOP3.LUT P0, PT, PT, PT, PT, 0x8, 0x80 ;  /* 0x000000000080781c */ /* 0x000fe20003f0e170 */
[----:B------:R-:W3:Y:S01]  /*1ff0*/  S2R R27, SR_CgaCtaId ;  /* 0x00000000001b7919 */ /* 0x000ee20000008800 */
[C---:B------:R-:W-:Y:S01]  /*2000*/  ISETP.GE.AND P2, PT, R12.reuse, R3, PT ;  /* 0x000000030c00720c */ /* 0x040fe20003f46270 */
[C---:B012---:R-:W-:Y:S01]  /*2010*/  IMAD R21, R12.reuse, 0x18, R5 ;  /* 0x000000180c157824 */ /* 0x047fe200078e0205 */
[----:B------:R-:W-:Y:S01]  /*2020*/  LDS.64 R22, [R26+0x10] ;  /* 0x000010001a167984 */ /* 0x000fe20000000a00 */
[----:B------:R-:W-:-:S03]  /*2030*/  VIADD R20, R12, 0x1 ;  /* 0x000000010c147836 */ /* 0x000fc60000000000 */
[----:B------:R-:W0:Y:S04]  /*2040*/  LDS.64 R24, [R21+0x10] ;  /* 0x0000100015187984 */ /* 0x000e280000000a00 */
[----:B------:R-:W-:Y:S04]  /*2050*/  LDS.64 R10, [R26] ;  /* 0x000000001a0a7984 */ /* 0x000fe80000000a00 */
[----:B------:R-:W1:Y:S04]  /*2060*/  LDS.64 R16, [R21] ;  /* 0x0000000015107984 */ /* 0x000e680000000a00 */
[----:B------:R-:W-:Y:S04]  /*2070*/  LDS.64 R4, [R26+0x8] ;  /* 0x000008001a047984 */ /* 0x000fe80000000a00 */
[----:B------:R-:W2:Y:S01]  /*2080*/  LDS.64 R18, [R21+0x8] ;  /* 0x0000080015127984 */ /* 0x000ea20000000a00 */
[----:B0-----:R-:W-:-:S04]  /*2090*/  @!P2 FSETP.GT.AND P1, PT, R24, R22, PT ;  /* 0x000000161800a20b */ /* 0x001fc80003f24000 */
[----:B------:R-:W-:-:S04]  /*20a0*/  @!P2 ISETP.GE.OR P0, PT, R6, R7, P1 ;  /* 0x000000070600a20c */ /* 0x000fc80000f06670 */
[----:B------:R-:W-:Y:S02]  /*20b0*/  FSEL R9, R25, R23, P0 ;  /* 0x0000001719097208 */ /* 0x000fe40000000000 */
[----:B------:R-:W-:Y:S02]  /*20c0*/  FSEL R8, R24, R22, P0 ;  /* 0x0000001618087208 */ /* 0x000fe40000000000 */
[----:B-1----:R-:W-:Y:S02]  /*20d0*/  FSEL R13, R17, R11, P0 ;  /* 0x0000000b110d7208 */ /* 0x002fe40000000000 */
[----:B--2---:R-:W-:-:S03]  /*20e0*/  FSEL R15, R19, R5, P0 ;  /* 0x00000005130f7208 */ /* 0x004fc60000000000 */
[----:B------:R-:W-:Y:S01]  /*20f0*/  @P0 LDS.64 R24, [R21+0x28] ;  /* 0x0000280015180984 */ /* 0x000fe20000000a00 */
[----:B------:R-:W-:Y:S01]  /*2100*/  @!P0 IMAD.MOV R20, RZ, RZ, R12 ;  /* 0x000000ffff148224 */ /* 0x000fe200078e020c */
[----:B------:R-:W-:Y:S02]  /*2110*/  FSEL R12, R16, R10, P0 ;  /* 0x0000000a100c7208 */ /* 0x000fe40000000000 */
[----:B------:R-:W0:Y:S01]  /*2120*/  @!P0 LDS.64 R22, [R26+0x28] ;  /* 0x000028001a168984 */ /* 0x000e220000000a00 */
[----:B------:R-:W-:Y:S02]  /*2130*/  FSEL R14, R18, R4, P0 ;  /* 0x00000004120e7208 */ /* 0x000fe40000000000 */
[----:B------:R-:W-:Y:S01]  /*2140*/  ISETP.GE.AND P2, PT, R20, R3, PT ;  /* 0x000000031400720c */ /* 0x000fe20003f46270 */
[----:B------:R-:W-:Y:S01]  /*2150*/  @P0 LDS.64 R16, [R21+0x18] ;  /* 0x0000180015100984 */ /* 0x000fe20000000a00 */
[----:B------:R-:W-:Y:S02]  /*2160*/  VIADD R20, R6, 0x1 ;  /* 0x0000000106147836 */ /* 0x000fe40000000000 */
[----:B------:R-:W-:Y:S01]  /*2170*/  @P0 IMAD.MOV R20, RZ, RZ, R6 ;  /* 0x000000ffff140224 */ /* 0x000fe200078e0206 */
[----:B------:R-:W1:Y:S04]  /*2180*/  @!P0 LDS.64 R10, [R26+0x18] ;  /* 0x000018001a0a8984 */ /* 0x000e680000000a00 */
[----:B------:R-:W-:Y:S04]  /*2190*/  @P0 LDS.64 R18, [R21+0x20] ;  /* 0x0000200015120984 */ /* 0x000fe80000000a00 */
[----:B------:R-:W2:Y:S01]  /*21a0*/  @!P0 LDS.64 R4, [R26+0x20] ;  /* 0x000020001a048984 */ /* 0x000ea20000000a00 */
[----:B------:R-:W-:Y:S01]  /*21b0*/  BAR.SYNC.DEFER_BLOCKING 0x0 ;  /* 0x0000000000007b1d */ /* 0x000fe20000010000 */
[----:B------:R-:W-:-:S02]  /*21c0*/  PLOP3.LUT P0, PT, PT, PT, PT, 0x8, 0x80 ;  /* 0x000000000080781c */ /* 0x000fc40003f0e170 */
[----:B0-----:R-:W-:-:S04]  /*21d0*/  @!P2 FSETP.GT.AND P1, PT, R24, R22, PT ;  /* 0x000000161800a20b */ /* 0x001fc80003f24000 */
[----:B------:R-:W-:Y:S02]  /*21e0*/  @!P2 ISETP.GE.OR P0, PT, R20, R7, P1 ;  /* 0x000000071400a20c */ /* 0x000fe40000f06670 */
[----:B------:R-:W-:Y:S02]  /*21f0*/  MOV R20, 0x400 ;  /* 0x0000040000147802 */ /* 0x000fe40000000f00 */
[----:B-1----:R-:W-:Y:S01]  /*2200*/  FSEL R10, R16, R10, P0 ;  /* 0x0000000a100a7208 */ /* 0x002fe20000000000 */
[----:B------:R-:W-:Y:S01]  /*2210*/  IMAD.SHL.U32 R16, R2, 0x2, RZ ;  /* 0x0000000202107824 */ /* 0x000fe200078e00ff */
[----:B---3--:R-:W-:Y:S02]  /*2220*/  LEA R20, R27, R20, 0x18 ;  /* 0x000000141b147211 */ /* 0x008fe400078ec0ff */
[----:B------:R-:W-:Y:S02]  /*2230*/  FSEL R7, R25, R23, P0 ;  /* 0x0000001719077208 */ /* 0x000fe40000000000 */
[----:B------:R-:W-:-:S02]  /*2240*/  FSEL R6, R24, R22, P0 ;  /* 0x0000001618067208 */ /* 0x000fc40000000000 */
[----:B--2---:R-:W-:Y:S02]  /*2250*/  FSEL R5, R19, R5, P0 ;  /* 0x0000000513057208 */ /* 0x004fe40000000000 */
[----:B------:R-:W-:Y:S02]  /*2260*/  FSEL R4, R18, R4, P0 ;  /* 0x0000000412047208 */ /* 0x000fe40000000000 */
[----:B------:R-:W-:Y:S01]  /*2270*/  FSEL R11, R17, R11, P0 ;  /* 0x0000000b110b7208 */ /* 0x000fe20000000000 */
[----:B------:R-:W-:Y:S06]  /*2280*/  BRA.U !UP0, `(.L_x_17) ;  /* 0x0000000108b87547 */ /* 0x000fec000b800000 */
[----:B------:R-:W0:Y:S01]  /*2290*/  S2R R17, SR_LANEID ;  /* 0x0000000000117919 */ /* 0x000e220000000000 */
[----:B------:R-:W-:Y:S02]  /*22a0*/  LOP3.LUT R16, R16, 0x7c0, RZ, 0xc0, !PT ;  /* 0x000007c010107812 */ /* 0x000fe400078ec0ff */
[----:B------:R-:W-:-:S03]  /*22b0*/  ISETP.NE.AND P0, PT, R2, RZ, PT ;  /* 0x000000ff0200720c */ /* 0x000fc60003f05270 */
[----:B0-----:R-:W-:-:S04]  /*22c0*/  IMAD R18, R17, 0x2, R16 ;  /* 0x0000000211127824 */ /* 0x001fc800078e0210 */
[C---:B------:R-:W-:Y:S02]  /*22d0*/  IMAD R21, R18.reuse, 0x18, R20 ;  /* 0x0000001812157824 */ /* 0x040fe400078e0214 */
[----:B------:R-:W-:-:S03]  /*22e0*/  IMAD.IADD R17, R18, 0x1, -R17 ;  /* 0x0000000112117824 */ /* 0x000fc600078e0a11 */
[----:B------:R0:W-:Y:S04]  /*22f0*/  STS.128 [R21+0x10], R8 ;  /* 0x0000100815007388 */ /* 0x0001e80000000c00 */
[----:B------:R-:W-:Y:S04]  /*2300*/  STS.128 [R21], R12 ;  /* 0x0000000c15007388 */ /* 0x000fe80000000c00 */
[----:B------:R1:W-:Y:S01]  /*2310*/  STS.128 [R21+0x20], R4 ;  /* 0x0000200415007388 */ /* 0x0003e20000000c00 */
[----:B0-----:R-:W-:Y:S01]  /*2320*/  IMAD R8, R17, 0x18, R20 ;  /* 0x0000001811087824 */ /* 0x001fe200078e0214 */
[----:B------:R-:W-:-:S04]  /*2330*/  NOP ;  /* 0x0000000000007918 */ /* 0x000fc80000000000 */
[----:B------:R-:W-:Y:S01]  /*2340*/  LDS.64 R24, [R8] ;  /* 0x0000000008187984 */ /* 0x000fe20000000a00 */
[----:B-1----:R-:W0:Y:S01]  /*2350*/  LDC.64 R4, c[0x0][0x3a0] ;  /* 0x0000e800ff047b82 */ /* 0x002e220000000a00 */
[----:B------:R-:W-:Y:S02]  /*2360*/  LOP3.LUT R17, R2, 0x1f, RZ, 0xc0, !PT ;  /* 0x0000001f02117812 */ /* 0x000fe400078ec0ff */
[----:B------:R-:W-:Y:S03]  /*2370*/  LDS.64 R26, [R8+0x8] ;  /* 0x00000800081a7984 */ /* 0x000fe60000000a00 */
[----:B------:R-:W-:Y:S01]  /*2380*/  IMAD.IADD R16, R16, 0x1, R17 ;  /* 0x0000000110107824 */ /* 0x000fe200078e0211 */
[----:B------:R-:W-:Y:S01]  /*2390*/  LDS.64 R28, [R8+0x10] ;  /* 0x00001000081c7984 */ /* 0x000fe20000000a00 */
[----:B------:R-:W-:-:S03]  /*23a0*/  IMAD.MOV.U32 R17, RZ, RZ, RZ ;  /* 0x000000ffff117224 */ /* 0x000fc600078e00ff */
[----:B------:R-:W-:Y:S01]  /*23b0*/  LDS.64 R22, [R8+0x300] ;  /* 0x0003000008167984 */ /* 0x000fe20000000a00 */
[----:B------:R-:W-:-:S03]  /*23c0*/  IMAD.WIDE.U32 R6, R0, 0x200, R16 ;  /* 0x0000020000067825 */ /* 0x000fc600078e0010 */
[----:B------:R-:W-:Y:S01]  /*23d0*/  LDS.64 R18, [R8+0x308] ;  /* 0x0003080008127984 */ /* 0x000fe20000000a00 */
[----:B------:R-:W-:-:S03]  /*23e0*/  IMAD R7, R7, 0x18, RZ ;  /* 0x0000001807077824 */ /* 0x000fc600078e02ff */
[----:B------:R-:W-:Y:S04]  /*23f0*/  LDS.64 R12, [R8+0x310] ;  /* 0x00031000080c7984 */ /* 0x000fe80000000a00 */
[----:B------:R1:W-:Y:S01]  /*2400*/  @!P0 STS [R20+0x3000], R3 ;  /* 0x0030000314008388 */ /* 0x0003e20000000800 */
[----:B0-----:R-:W-:Y:S01]  /*2410*/  IMAD.WIDE.U32 R4, R6, 0x18, R4 ;  /* 0x0000001806047825 */ /* 0x001fe200078e0004 */
[----:B------:R-:W-:Y:S03]  /*2420*/  BAR.SYNC.DEFER_BLOCKING 0x0 ;  /* 0x0000000000007b1d */ /* 0x000fe60000010000 */
[----:B------:R-:W-:Y:S02]  /*2430*/  IMAD.MOV.U32 R2, RZ, RZ, R4 ;  /* 0x000000ffff027224 */ /* 0x000fe400078e0004 */
[----:B-1----:R-:W-:Y:S01]  /*2440*/  IMAD.IADD R3, R5, 0x1, R7 ;  /* 0x0000000105037824 */ /* 0x002fe200078e0207 */
[----:B------:R-:W0:Y:S02]  /*2450*/  LDS R9, [R20+0x3000] ;  /* 0x0030000014097984 */ /* 0x000e240000000800 */
[C---:B0-----:R-:W-:Y:S01]  /*2460*/  ISETP.GE.AND P0, PT, R16.reuse, R9, PT ;  /* 0x000000091000720c */ /* 0x041fe20003f06270 */
[----:B------:R-:W-:-:S12]  /*2470*/  VIADD R16, R16, 0x20 ;  /* 0x0000002010107836 */ /* 0x000fd80000000000 */
[----:B------:R0:W-:Y:S04]  /*2480*/  @!P0 STG.E desc[UR6][R2.64], R24 ;  /* 0x0000001802008986 */ /* 0x0001e8000c101906 */
[----:B------:R0:W-:Y:S04]  /*2490*/  @!P0 STG.E desc[UR6][R2.64+0x4], R25 ;  /* 0x0000041902008986 */ /* 0x0001e8000c101906 */
[----:B------:R0:W-:Y:S04]  /*24a0*/  @!P0 STG.E desc[UR6][R2.64+0x8], R26 ;  /* 0x0000081a02008986 */ /* 0x0001e8000c101906 */
[----:B------:R0:W-:Y:S04]  /*24b0*/  @!P0 STG.E desc[UR6][R2.64+0xc], R27 ;  /* 0x00000c1b02008986 */ /* 0x0001e8000c101906 */
[----:B------:R0:W-:Y:S04]  /*24c0*/  @!P0 STG.E desc[UR6][R2.64+0x10], R28 ;  /* 0x0000101c02008986 */ /* 0x0001e8000c101906 */
[----:B------:R0:W-:Y:S01]  /*24d0*/  @!P0 STG.E desc[UR6][R2.64+0x14], R29 ;  /* 0x0000141d02008986 */ /* 0x0001e2000c101906 */
[----:B------:R-:W-:-:S13]  /*24e0*/  ISETP.GE.AND P0, PT, R16, R9, PT ;  /* 0x000000091000720c */ /* 0x000fda0003f06270 */
[----:B0-----:R-:W-:Y:S05]  /*24f0*/  @P0 EXIT ;  /* 0x000000000000094d */ /* 0x001fea0003800000 */
[----:B------:R-:W-:Y:S04]  /*2500*/  STG.E desc[UR6][R2.64+0x300], R22 ;  /* 0x0003001602007986 */ /* 0x000fe8000c101906 */
[----:B------:R-:W-:Y:S04]  /*2510*/  STG.E desc[UR6][R2.64+0x304], R23 ;  /* 0x0003041702007986 */ /* 0x000fe8000c101906 */
[----:B------:R-:W-:Y:S04]  /*2520*/  STG.E desc[UR6][R2.64+0x308], R18 ;  /* 0x0003081202007986 */ /* 0x000fe8000c101906 */
[----:B------:R-:W-:Y:S04]  /*2530*/  STG.E desc[UR6][R2.64+0x30c], R19 ;  /* 0x00030c1302007986 */ /* 0x000fe8000c101906 */
[----:B------:R-:W-:Y:S04]  /*2540*/  STG.E desc[UR6][R2.64+0x310], R12 ;  /* 0x0003100c02007986 */ /* 0x000fe8000c101906 */
[----:B------:R-:W-:Y:S01]  /*2550*/  STG.E desc[UR6][R2.64+0x314], R13 ;  /* 0x0003140d02007986 */ /* 0x000fe2000c101906 */
[----:B------:R-:W-:Y:S05]  /*2560*/  EXIT ;  /* 0x000000000000794d */ /* 0x000fea0003800000 */
.L_x_17:
[----:B------:R-:W0:Y:S01]  /*2570*/  S2R R17, SR_LANEID ;  /* 0x0000000000117919 */ /* 0x000e220000000000 */
[----:B------:R-:W-:Y:S02]  /*2580*/  LOP3.LUT R16, R16, 0x7c0, RZ, 0xc0, !PT ;  /* 0x000007c010107812 */ /* 0x000fe400078ec0ff */
[----:B------:R-:W-:-:S03]  /*2590*/  ISETP.NE.AND P0, PT, R2, RZ, PT ;  /* 0x000000ff0200720c */ /* 0x000fc60003f05270 */
[----:B0-----:R-:W-:-:S04]  /*25a0*/  IMAD R18, R17, 0x2, R16 ;  /* 0x0000000211127824 */ /* 0x001fc800078e0210 */
[C---:B------:R-:W-:Y:S02]  /*25b0*/  IMAD.IADD R17, R18.reuse, 0x1, -R17 ;  /* 0x0000000112117824 */ /* 0x040fe400078e0a11 */
[--C-:B------:R-:W-:Y:S02]  /*25c0*/  IMAD R21, R18, 0x18, R20.reuse ;  /* 0x0000001812157824 */ /* 0x100fe400078e0214 */
[----:B------:R-:W-:-:S03]  /*25d0*/  IMAD R17, R17, 0x18, R20 ;  /* 0x0000001811117824 */ /* 0x000fc600078e0214 */
[----:B------:R-:W-:Y:S04]  /*25e0*/  STS.128 [R21], R12 ;  /* 0x0000000c15007388 */ /* 0x000fe80000000c00 */
[----:B------:R0:W-:Y:S04]  /*25f0*/  STS.128 [R21+0x10], R8 ;  /* 0x0000100815007388 */ /* 0x0001e80000000c00 */
[----:B------:R1:W-:Y:S01]  /*2600*/  STS.128 [R21+0x20], R4 ;  /* 0x0000200415007388 */ /* 0x0003e20000000c00 */
[----:B------:R-:W-:-:S03]  /*2610*/  NOP ;  /* 0x0000000000007918 */ /* 0x000fc60000000000 */
[----:B------:R-:W-:Y:S04]  /*2620*/  LDS.64 R28, [R17] ;  /* 0x00000000111c7984 */ /* 0x000fe80000000a00 */
[----:B------:R-:W-:Y:S01]  /*2630*/  LDS.64 R26, [R17+0x8] ;  /* 0x00000800111a7984 */ /* 0x000fe20000000a00 */
[----:B0-----:R-:W-:Y:S01]  /*2640*/  LOP3.LUT R8, R2, 0x1f, RZ, 0xc0, !PT ;  /* 0x0000001f02087812 */ /* 0x001fe200078ec0ff */
[----:B------:R-:W-:Y:S02]  /*2650*/  IMAD.MOV.U32 R9, RZ, RZ, RZ ;  /* 0x000000ffff097224 */ /* 0x000fe400078e00ff */
[----:B------:R-:W-:Y:S01]  /*2660*/  LDS.64 R24, [R17+0x10] ;  /* 0x0000100011187984 */ /* 0x000fe20000000a00 */
[----:B-1----:R-:W0:Y:S01]  /*2670*/  LDC.64 R4, c[0x0][0x388] ;  /* 0x0000e200ff047b82 */ /* 0x002e220000000a00 */
[----:B------:R-:W-:-:S02]  /*2680*/  IMAD.WIDE.U32 R10, R0, 0x200, R8 ;  /* 0x00000200000a7825 */ /* 0x000fc400078e0008 */
[----:B------:R-:W-:Y:S02]  /*2690*/  LDS.64 R18, [R17+0x300] ;  /* 0x0003000011127984 */ /* 0x000fe40000000a00 */
[C---:B------:R-:W-:Y:S02]  /*26a0*/  IMAD.IADD R9, R16.reuse, 0x1, R8 ;  /* 0x0000000110097824 */ /* 0x040fe400078e0208 */
[----:B------:R-:W-:Y:S04]  /*26b0*/  LDS.64 R22, [R17+0x308] ;  /* 0x0003080011167984 */ /* 0x000fe80000000a00 */
[----:B------:R-:W-:Y:S04]  /*26c0*/  LDS.64 R12, [R17+0x310] ;  /* 0x00031000110c7984 */ /* 0x000fe80000000a00 */
[----:B------:R1:W-:Y:S01]  /*26d0*/  @!P0 STS [R20+0x3000], R3 ;  /* 0x0030000314008388 */ /* 0x0003e20000000800 */
[----:B------:R-:W-:Y:S01]  /*26e0*/  BAR.SYNC.DEFER_BLOCKING 0x0 ;  /* 0x0000000000007b1d */ /* 0x000fe20000010000 */
[----:B------:R-:W-:-:S05]  /*26f0*/  IADD3 R7, P0, PT, R16, R10, RZ ;  /* 0x0000000a10077210 */ /* 0x000fca0007f1e0ff */
[----:B------:R-:W-:Y:S02]  /*2700*/  IMAD.X R10, RZ, RZ, R11, P0 ;  /* 0x000000ffff0a7224 */ /* 0x000fe400000e060b */
[----:B0-----:R-:W-:-:S04]  /*2710*/  IMAD.WIDE.U32 R4, R7, 0x18, R4 ;  /* 0x0000001807047825 */ /* 0x001fc800078e0004 */
[----:B-1----:R-:W-:-:S04]  /*2720*/  IMAD R3, R10, 0x18, RZ ;  /* 0x000000180a037824 */ /* 0x002fc800078e02ff */
[----:B------:R-:W-:Y:S01]  /*2730*/  IMAD.IADD R5, R5, 0x1, R3 ;  /* 0x0000000105057824 */ /* 0x000fe200078e0203 */
[----:B------:R-:W0:Y:S02]  /*2740*/  LDS R6, [R20+0x3000] ;  /* 0x0030000014067984 */ /* 0x000e240000000800 */
[C---:B0-----:R-:W-:Y:S01]  /*2750*/  ISETP.GE.AND P0, PT, R9.reuse, R6, PT ;  /* 0x000000060900720c */ /* 0x041fe20003f06270 */
[----:B------:R-:W-:-:S05]  /*2760*/  VIADD R9, R9, 0x20 ;  /* 0x0000002009097836 */ /* 0x000fca0000000000 */
[----:B------:R-:W-:-:S07]  /*2770*/  ISETP.GE.AND P1, PT, R9, R6, PT ;  /* 0x000000060900720c */ /* 0x000fce0003f26270 */
[----:B------:R0:W-:Y:S04]  /*2780*/  @!P0 STG.E desc[UR6][R4.64], R28 ;  /* 0x0000001c04008986 */ /* 0x0001e8000c101906 */
[----:B------:R0:W-:Y:S04]  /*2790*/  @!P0 STG.E desc[UR6][R4.64+0x4], R29 ;  /* 0x0000041d04008986 */ /* 0x0001e8000c101906 */
[----:B------:R0:W-:Y:S04]  /*27a0*/  @!P0 STG.E desc[UR6][R4.64+0x8], R26 ;  /* 0x0000081a04008986 */ /* 0x0001e8000c101906 */
[----:B------:R0:W-:Y:S04]  /*27b0*/  @!P0 STG.E desc[UR6][R4.64+0xc], R27 ;  /* 0x00000c1b04008986 */ /* 0x0001e8000c101906 */
[----:B------:R0:W-:Y:S04]  /*27c0*/  @!P0 STG.E desc[UR6][R4.64+0x10], R24 ;  /* 0x0000101804008986 */ /* 0x0001e8000c101906 */
[----:B------:R0:W-:Y:S01]  /*27d0*/  @!P0 STG.E desc[UR6][R4.64+0x14], R25 ;  /* 0x0000141904008986 */ /* 0x0001e2000c101906 */
[----:B------:R-:W-:Y:S05]  /*27e0*/  @P1 EXIT ;  /* 0x000000000000194d */ /* 0x000fea0003800000 */
[----:B------:R-:W-:Y:S04]  /*27f0*/  STG.E desc[UR6][R4.64+0x300], R18 ;  /* 0x0003001204007986 */ /* 0x000fe8000c101906 */
[----:B------:R-:W-:Y:S04]  /*2800*/  STG.E desc[UR6][R4.64+0x304], R19 ;  /* 0x0003041304007986 */ /* 0x000fe8000c101906 */
[----:B------:R-:W-:Y:S04]  /*2810*/  STG.E desc[UR6][R4.64+0x308], R22 ;  /* 0x0003081604007986 */ /* 0x000fe8000c101906 */
[----:B------:R-:W-:Y:S04]  /*2820*/  STG.E desc[UR6][R4.64+0x30c], R23 ;  /* 0x00030c1704007986 */ /* 0x000fe8000c101906 */
[----:B------:R-:W-:Y:S04]  /*2830*/  STG.E desc[UR6][R4.64+0x310], R12 ;  /* 0x0003100c04007986 */ /* 0x000fe8000c101906 */
[----:B------:R-:W-:Y:S01]  /*2840*/  STG.E desc[UR6][R4.64+0x314], R13 ;  /* 0x0003140d04007986 */ /* 0x000fe2000c101906 */
[----:B------:R-:W-:Y:S05]  /*2850*/  EXIT ;  /* 0x000000000000794d */ /* 0x000fea0003800000 */
.L_x_18:
[----:B------:R-:W-:-:S00]  /*2860*/  BRA `(.L_x_18) ;  /* 0xfffffffc00fc7947 */ /* 0x000fc0000383ffff */
[----:B------:R-:W-:-:S00]  /*2870*/  NOP ;  /* 0x0000000000007918 */ /* 0x000fc00000000000 */
        /* <DEDUP_REMOVED lines=8> */
.L_x_134:


//--------------------- .text._ZN3cub18CUB_300001_SM_10006detail10merge_sort30DeviceMergeSortPartitionKernelIN6thrust24THRUST_300001_SM_1000_NS6detail15normal_iteratorINS5_10device_ptrI3BoxEEEEm13BoxComparatorS9_EEvbT_PT2_T0_SG_PSG_T1_SG_i --------------------------
	.section	.text._ZN3cub18CUB_300001_SM_10006detail10merge_sort30DeviceMergeSortPartitionKernelIN6thrust24THRUST_300001_SM_1000_NS6detail15normal_iteratorINS5_10device_ptrI3BoxEEEEm13BoxComparatorS9_EEvbT_PT2_T0_SG_PSG_T1_SG_i,"ax",@progbits
	.align	128
        .global         _ZN3cub18CUB_300001_SM_10006detail10merge_sort30DeviceMergeSortPartitionKernelIN6thrust24THRUST_300001_SM_1000_NS6detail15normal_iteratorINS5_10device_ptrI3BoxEEEEm13BoxComparatorS9_EEvbT_PT2_T0_SG_PSG_T1_SG_i
        .type           _ZN3cub18CUB_300001_SM_10006detail10merge_sort30DeviceMergeSortPartitionKernelIN6thrust24THRUST_300001_SM_1000_NS6detail15normal_iteratorINS5_10device_ptrI3BoxEEEEm13BoxComparatorS9_EEvbT_PT2_T0_SG_PSG_T1_SG_i,@function
        .size           _ZN3cub18CUB_300001_SM_10006detail10merge_sort30DeviceMergeSortPartitionKernelIN6thrust24THRUST_300001_SM_1000_NS6detail15normal_iteratorINS5_10device_ptrI3BoxEEEEm13BoxComparatorS9_EEvbT_PT2_T0_SG_PSG_T1_SG_i,(.L_x_135 - _ZN3cub18CUB_300001_SM_10006detail10merge_sort30DeviceMergeSortPartitionKernelIN6thrust24THRUST_300001_SM_1000_NS6detail15normal_iteratorINS5_10device_ptrI3BoxEEEEm13BoxComparatorS9_EEvbT_PT2_T0_SG_PSG_T1_SG_i)
        .other          _ZN3cub18CUB_300001_SM_10006detail10merge_sort30DeviceMergeSortPartitionKernelIN6thrust24THRUST_300001_SM_1000_NS6detail15normal_iteratorINS5_10device_ptrI3BoxEEEEm13BoxComparatorS9_EEvbT_PT2_T0_SG_PSG_T1_SG_i,@"STO_CUDA_ENTRY STV_DEFAULT"
_ZN3cub18CUB_300001_SM_10006detail10merge_sort30DeviceMergeSortPartitionKernelIN6thrust24THRUST_300001_SM_1000_NS6detail15normal_iteratorINS5_10device_ptrI3BoxEEEEm13BoxComparatorS9_EEvbT_PT2_T0_SG_PSG_T1_SG_i:
.text._ZN3cub18CUB_300001_SM_10006detail10merge_sort30DeviceMergeSortPartitionKernelIN6thrust24THRUST_300001_SM_1000_NS6detail15normal_iteratorINS5_10device_ptrI3BoxEEEEm13BoxComparatorS9_EEvbT_PT2_T0_SG_PSG_T1_SG_i:
[----:B------:R-:W-:Y:S01]  /*0000*/  LDC R1, c[0x0][0x37c] ;  /* 0x0000df00ff017b82 */ /* 0x000fe20000000800 */
[----:B------:R-:W0:Y:S01]  /*0010*/  S2R R6, SR_CTAID.X ;  /* 0x0000000000067919 */ /* 0x000e220000002500 */
[----:B------:R-:W0:Y:S01]  /*0020*/  LDCU UR4, c[0x0][0x360] ;  /* 0x00006c00ff0477ac */ /* 0x000e220008000800 */
[----:B------:R-:W0:Y:S01]  /*0030*/  S2R R3, SR_TID.X ;  /* 0x0000000000037919 */ /* 0x000e220000002100 */
[----:B------:R-:W1:Y:S01]  /*0040*/  LDCU.64 UR10, c[0x0][0x3a0] ;  /* 0x00007400ff0a77ac */ /* 0x000e620008000a00 */
[----:B0-----:R-:W-:-:S05]  /*0050*/  IMAD R6, R6, UR4, R3 ;  /* 0x0000000406067c24 */ /* 0x001fca000f8e0203 */
[----:B-1----:R-:W-:-:S04]  /*0060*/  ISETP.GE.U32.AND P0, PT, R6, UR10, PT ;  /* 0x0000000a06007c0c */ /* 0x002fc8000bf06070 */
[----:B------:R-:W-:-:S13]  /*0070*/  ISETP.GE.U32.AND.EX P0, PT, RZ, UR11, PT, P0 ;  /* 0x0000000bff007c0c */ /* 0x000fda000bf06100 */
[----:B------:R-:W-:Y:S05]  /*0080*/  @P0 EXIT ;  /* 0x000000000000094d */ /* 0x000fea0003800000 */
[----:B------:R-:W0:Y:S01]  /*0090*/  LDCU.64 UR6, c[0x0][0x3b8] ;  /* 0x00007700ff0677ac */ /* 0x000e220008000a00 */
[----:B------:R-:W1:Y:S01]  /*00a0*/  LDC R0, c[0x0][0x3c0] ;  /* 0x0000f000ff007b82 */ /* 0x000e620000000800 */
[----:B------:R-:W-:Y:S01]  /*00b0*/  IADD3 R8, P2, PT, R6, 0x1, RZ ;  /* 0x0000000106087810 */ /* 0x000fe20007f5e0ff */
[----:B------:R-:W-:Y:S01]  /*00c0*/  ACQBULK ;  /* 0x000000000000782e */ /* 0x000fe20000000000 */
[----:B------:R-:W2:Y:S02]  /*00d0*/  LDCU.64 UR8, c[0x0][0x358] ;  /* 0x00006b00ff0877ac */ /* 0x000ea40008000a00 */
[----:B------:R-:W-:Y:S01]  /*00e0*/  ISETP.NE.U32.AND P0, PT, R8, UR10, PT ;  /* 0x0000000a08007c0c */ /* 0x000fe2000bf05070 */
[----:B0-----:R-:W-:Y:S02]  /*00f0*/  UIADD3 UR4, UPT, UPT, -UR6, URZ, URZ ;  /* 0x000000ff06047290 */ /* 0x001fe4000fffe1ff */
[----:B------:R-:W-:-:S04]  /*0100*/  USHF.R.U32.HI UR5, URZ, 0x1, UR7 ;  /* 0x00000001ff057899 */ /* 0x000fc80008011607 */
[----:B------:R-:W-:Y:S01]  /*0110*/  LOP3.LUT R5, R6, UR4, RZ, 0xc0, !PT ;  /* 0x0000000406057c12 */ /* 0x000fe2000f8ec0ff */
[----:B------:R-:W-:Y:S01]  /*0120*/  USHF.R.U64 UR4, UR6, 0x1, UR7 ;  /* 0x0000000106047899 */ /* 0x000fe20008001207 */
[----:B-1----:R-:W-:Y:S01]  /*0130*/  SHF.R.S32.HI R11, RZ, 0x1f, R0 ;  /* 0x0000001fff0b7819 */ /* 0x002fe20000011400 */
[----:B------:R-:W-:Y:S02]  /*0140*/  IMAD R4, R0, UR5, RZ ;  /* 0x0000000500047c24 */ /* 0x000fe4000f8e02ff */
[----:B------:R-:W-:-:S04]  /*0150*/  IMAD.WIDE.U32 R2, R5, R0, RZ ;  /* 0x0000000005027225 */ /* 0x000fc800078e00ff */
[----:B------:R-:W-:-:S04]  /*0160*/  IMAD.WIDE.U32 R12, R0, UR4, RZ ;  /* 0x00000004000c7c25 */ /* 0x000fc8000f8e00ff */
[C---:B------:R-:W-:Y:S01]  /*0170*/  IMAD R7, R11.reuse, UR4, R4 ;  /* 0x000000040b077c24 */ /* 0x040fe2000f8e0204 */
[----:B------:R-:W0:Y:S01]  /*0180*/  LDCU.64 UR4, c[0x0][0x398] ;  /* 0x00007300ff0477ac */ /* 0x000e220008000a00 */
[----:B------:R-:W-:Y:S01]  /*0190*/  IMAD R3, R11, R5, R3 ;  /* 0x000000050b037224 */ /* 0x000fe200078e0203 */
[----:B------:R-:W-:Y:S01]  /*01a0*/  LOP3.LUT R5, RZ, R2, RZ, 0x33, !PT ;  /* 0x00000002ff057212 */ /* 0x000fe200078e33ff */
[----:B------:R-:W-:Y:S02]  /*01b0*/  IMAD.IADD R10, R13, 0x1, R7 ;  /* 0x000000010d0a7824 */ /* 0x000fe400078e0207 */
[----:B------:R-:W-:Y:S01]  /*01c0*/  IMAD.X R7, RZ, RZ, RZ, P2 ;  /* 0x000000ffff077224 */ /* 0x000fe200010e06ff */
[----:B------:R-:W-:Y:S02]  /*01d0*/  ISETP.LT.U32.AND P1, PT, R12, R5, PT ;  /* 0x000000050c00720c */ /* 0x000fe40003f21070 */
[----:B------:R-:W-:Y:S02]  /*01e0*/  LOP3.LUT R4, RZ, R3, RZ, 0x33, !PT ;  /* 0x00000003ff047212 */ /* 0x000fe400078e33ff */
[----:B------:R-:W-:-:S02]  /*01f0*/  ISETP.NE.AND.EX P0, PT, R7, UR11, PT, P0 ;  /* 0x0000000b07007c0c */ /* 0x000fc4000bf05300 */
[----:B------:R-:W-:-:S04]  /*0200*/  ISETP.LT.U32.AND.EX P1, PT, R10, R4, PT, P1 ;  /* 0x000000040a00720c */ /* 0x000fc80003f21110 */
[----:B------:R-:W-:Y:S02]  /*0210*/  SEL R5, R12, R5, P1 ;  /* 0x000000050c057207 */ /* 0x000fe40000800000 */
[----:B------:R-:W-:Y:S02]  /*0220*/  SEL R4, R10, R4, P1 ;  /* 0x000000040a047207 */ /* 0x000fe40000800000 */
[----:B------:R-:W-:-:S05]  /*0230*/  IADD3 R8, P1, PT, R5, R2, RZ ;  /* 0x0000000205087210 */ /* 0x000fca0007f3e0ff */
[----:B------:R-:W-:Y:S01]  /*0240*/  IMAD.X R7, R4, 0x1, R3, P1 ;  /* 0x0000000104077824 */ /* 0x000fe200008e0603 */
[----:B0-----:R-:W-:Y:S01]  /*0250*/  ISETP.LT.U32.AND P1, PT, R8, UR4, PT ;  /* 0x0000000408007c0c */ /* 0x001fe2000bf21070 */
[----:B------:R-:W0:Y:S03]  /*0260*/  @!P0 LDC.64 R4, c[0x0][0x3a8] ;  /* 0x0000ea00ff048b82 */ /* 0x000e260000000a00 */
[----:B------:R-:W-:-:S04]  /*0270*/  ISETP.LT.U32.AND.EX P1, PT, R7, UR5, PT, P1 ;  /* 0x0000000507007c0c */ /* 0x000fc8000bf21110 */
[----:B------:R-:W-:Y:S02]  /*0280*/  SEL R8, R8, UR4, P1 ;  /* 0x0000000408087c07 */ /* 0x000fe40008800000 */
[----:B------:R-:W-:Y:S02]  /*0290*/  SEL R9, R7, UR5, P1 ;  /* 0x0000000507097c07 */ /* 0x000fe40008800000 */
[----:B------:R-:W-:Y:S02]  /*02a0*/  LOP3.LUT R17, RZ, R8, RZ, 0x33, !PT ;  /* 0x00000008ff117212 */ /* 0x000fe400078e33ff */
[----:B------:R-:W-:Y:S02]  /*02b0*/  LOP3.LUT R19, RZ, R9, RZ, 0x33, !PT ;  /* 0x00000009ff137212 */ /* 0x000fe400078e33ff */
[----:B------:R-:W-:-:S04]  /*02c0*/  ISETP.LT.U32.AND P1, PT, R12, R17, PT ;  /* 0x000000110c00720c */ /* 0x000fc80003f21070 */
[----:B------:R-:W-:-:S04]  /*02d0*/  ISETP.LT.U32.AND.EX P1, PT, R10, R19, PT, P1 ;  /* 0x000000130a00720c */ /* 0x000fc80003f21110 */
[----:B------:R-:W-:Y:S02]  /*02e0*/  SEL R17, R12, R17, P1 ;  /* 0x000000110c117207 */ /* 0x000fe40000800000 */
[----:B------:R-:W-:Y:S02]  /*02f0*/  SEL R19, R10, R19, P1 ;  /* 0x000000130a137207 */ /* 0x000fe40000800000 */
[----:B------:R-:W-:Y:S02]  /*0300*/  IADD3 R17, P3, PT, R17, R8, RZ ;  /* 0x0000000811117210 */ /* 0x000fe40007f7e0ff */
[----:B0-----:R-:W-:Y:S02]  /*0310*/  @!P0 LEA R12, P2, R6, R4, 0x3 ;  /* 0x00000004060c8211 */ /* 0x001fe400078418ff */
[----:B------:R-:W-:Y:S01]  /*0320*/  ISETP.LT.U32.AND P1, PT, R2, UR4, PT ;  /* 0x0000000402007c0c */ /* 0x000fe2000bf21070 */
[----:B------:R-:W-:Y:S01]  /*0330*/  IMAD.X R19, R19, 0x1, R9, P3 ;  /* 0x0000000113137824 */ /* 0x000fe200018e0609 */
[----:B------:R-:W-:-:S02]  /*0340*/  @!P0 LEA.HI.X R13, R6, R5, RZ, 0x3, P2 ;  /* 0x00000005060d8211 */ /* 0x000fc400010f1cff */
[----:B------:R-:W-:Y:S02]  /*0350*/  ISETP.LT.U32.AND P2, PT, R17, UR4, PT ;  /* 0x0000000411007c0c */ /* 0x000fe4000bf41070 */
[----:B------:R-:W-:Y:S01]  /*0360*/  ISETP.LT.U32.AND.EX P1, PT, R3, UR5, PT, P1 ;  /* 0x0000000503007c0c */ /* 0x000fe2000bf21110 */
[----:B--2---:R0:W-:Y:S01]  /*0370*/  @!P0 STG.E.64 desc[UR8][R12.64], R8 ;  /* 0x000000080c008986 */ /* 0x0041e2000c101b08 */
[----:B------:R-:W-:Y:S02]  /*0380*/  ISETP.LT.U32.AND.EX P2, PT, R19, UR5, PT, P2 ;  /* 0x0000000513007c0c */ /* 0x000fe4000bf41120 */
[----:B------:R-:W-:Y:S02]  /*0390*/  SEL R7, R2, UR4, P1 ;  /* 0x0000000402077c07 */ /* 0x000fe40008800000 */
[----:B------:R-:W-:Y:S02]  /*03a0*/  SEL R5, R3, UR5, P1 ;  /* 0x0000000503057c07 */ /* 0x000fe40008800000 */
[----:B------:R-:W-:-:S02]  /*03b0*/  SEL R17, R17, UR4, P2 ;  /* 0x0000000411117c07 */ /* 0x000fc40009000000 */
[----:B------:R-:W-:Y:S01]  /*03c0*/  SEL R19, R19, UR5, P2 ;  /* 0x0000000513137c07 */ /* 0x000fe20009000000 */
[----:B------:R-:W-:Y:S06]  /*03d0*/  @!P0 EXIT ;  /* 0x000000000000894d */ /* 0x000fec0003800000 */
[----:B------:R-:W1:Y:S01]  /*03e0*/  LDCU.U8 UR5, c[0x0][0x380] ;  /* 0x00007000ff0577ac */ /* 0x000e620008000000 */
[----:B0-----:R-:W-:Y:S01]  /*03f0*/  IADD3 R13, P0, PT, R17, -R7, RZ ;  /* 0x80000007110d7210 */ /* 0x001fe20007f1e0ff */
[----:B------:R-:W-:Y:S01]  /*0400*/  BSSY.RECONVERGENT B0, `(.L_x_19) ;  /* 0x0000076000007945 */ /* 0x000fe20003800200 */
[----:B------:R-:W-:-:S06]  /*0410*/  UIADD3 UR4, UPT, UPT, UR6, -0x1, URZ ;  /* 0xffffffff06047890 */ /* 0x000fcc000fffe0ff */
[----:B------:R-:W-:-:S05]  /*0420*/  LOP3.LUT R15, R6, UR4, RZ, 0xc0, !PT ;  /* 0x00000004060f7c12 */ /* 0x000fca000f8ec0ff */
[----:B------:R-:W-:Y:S01]  /*0430*/  IMAD.WIDE.U32 R2, R15, R0, RZ ;  /* 0x000000000f027225 */ /* 0x000fe200078e00ff */
[----:B-1----:R-:W-:-:S03]  /*0440*/  UPRMT UR4, UR5, 0x8880, URZ ;  /* 0x0000888005047896 */ /* 0x002fc600080000ff */
[----:B------:R-:W-:Y:S01]  /*0450*/  IMAD.X R0, R19, 0x1, ~R5, P0 ;  /* 0x0000000113007824 */ /* 0x000fe200000e0e05 */
[----:B------:R-:W-:Y:S01]  /*0460*/  ISETP.LT.U32.AND P0, PT, R2, R13, PT ;  /* 0x0000000d0200720c */ /* 0x000fe20003f01070 */
[----:B------:R-:W-:Y:S01]  /*0470*/  IMAD R15, R11, R15, R3 ;  /* 0x0000000f0b0f7224 */ /* 0x000fe200078e0203 */
[----:B------:R-:W-:-:S04]  /*0480*/  UISETP.NE.AND UP0, UPT, UR4, URZ, UPT ;  /* 0x000000ff0400728c */ /* 0x000fc8000bf05270 */
[----:B------:R-:W-:-:S04]  /*0490*/  ISETP.LT.U32.AND.EX P0, PT, R15, R0, PT, P0 ;  /* 0x000000000f00720c */ /* 0x000fc80003f01100 */
[----:B------:R-:W-:Y:S02]  /*04a0*/  SEL R11, R2, R13, P0 ;  /* 0x0000000d020b7207 */ /* 0x000fe40000000000 */
[----:B------:R-:W-:Y:S01]  /*04b0*/  SEL R15, R15, R0, P0 ;  /* 0x000000000f0f7207 */ /* 0x000fe20000000000 */
[----:B------:R-:W-:Y:S06]  /*04c0*/  BRA.U !UP0, `(.L_x_20) ;  /* 0x0000000108d47547 */ /* 0x000fec000b800000 */
[----:B------:R-:W-:Y:S01]  /*04d0*/  IADD3 R2, P0, PT, R17, -R8, RZ ;  /* 0x8000000811027210 */ /* 0x000fe20007f1e0ff */
[----:B------:R-:W-:Y:S01]  /*04e0*/  BSSY.RECONVERGENT B1, `(.L_x_21) ;  /* 0x0000032000017945 */ /* 0x000fe20003800200 */
[----:B------:R-:W-:-:S03]  /*04f0*/  IADD3 R12, P2, PT, R8, -R7, RZ ;  /* 0x80000007080c7210 */ /* 0x000fc60007f5e0ff */
[----:B------:R-:W-:Y:S01]  /*0500*/  IMAD.X R10, R19, 0x1, ~R9, P0 ;  /* 0x00000001130a7824 */ /* 0x000fe200000e0e09 */
[----:B------:R-:W-:Y:S01]  /*0510*/  ISETP.GT.U32.AND P0, PT, R11, R2, PT ;  /* 0x000000020b00720c */ /* 0x000fe20003f04070 */
[----:B------:R-:W-:Y:S01]  /*0520*/  IMAD.X R14, R9, 0x1, ~R5, P2 ;  /* 0x00000001090e7824 */ /* 0x000fe200010e0e05 */
[----:B------:R-:W-:Y:S02]  /*0530*/  ISETP.LT.U32.AND P1, PT, R12, R11, PT ;  /* 0x0000000b0c00720c */ /* 0x000fe40003f21070 */
[----:B------:R-:W-:Y:S02]  /*0540*/  ISETP.GT.U32.AND.EX P0, PT, R15, R10, PT, P0 ;  /* 0x0000000a0f00720c */ /* 0x000fe40003f04100 */
[----:B------:R-:W-:Y:S02]  /*0550*/  ISETP.LT.U32.AND.EX P1, PT, R14, R15, PT, P1 ;  /* 0x0000000f0e00720c */ /* 0x000fe40003f21110 */
[----:B------:R-:W-:Y:S02]  /*0560*/  SEL R4, R11, R2, P0 ;  /* 0x000000020b047207 */ /* 0x000fe40000000000 */
[----:B------:R-:W-:-:S02]  /*0570*/  SEL R0, R15, R10, P0 ;  /* 0x0000000a0f007207 */ /* 0x000fc40000000000 */
[----:B------:R-:W-:Y:S02]  /*0580*/  IADD3 R4, P0, PT, R4, -R2, RZ ;  /* 0x8000000204047210 */ /* 0x000fe40007f1e0ff */
[----:B------:R-:W-:Y:S02]  /*0590*/  SEL R13, R12, R11, P1 ;  /* 0x0000000b0c0d7207 */ /* 0x000fe40000800000 */
[----:B------:R-:W-:Y:S01]  /*05a0*/  SEL R17, R14, R15, P1 ;  /* 0x0000000f0e117207 */ /* 0x000fe20000800000 */
[----:B------:R-:W-:Y:S01]  /*05b0*/  IMAD.X R0, R0, 0x1, ~R10, P0 ;  /* 0x0000000100007824 */ /* 0x000fe200000e0e0a */
[----:B------:R-:W-:-:S04]  /*05c0*/  ISETP.GE.U32.AND P0, PT, R4, R13, PT ;  /* 0x0000000d0400720c */ /* 0x000fc80003f06070 */
[----:B------:R-:W-:-:S13]  /*05d0*/  ISETP.GE.U32.AND.EX P0, PT, R0, R17, PT, P0 ;  /* 0x000000110000720c */ /* 0x000fda0003f06100 */
[----:B------:R-:W-:Y:S05]  /*05e0*/  @P0 BRA `(.L_x_22) ;  /* 0x0000000000840947 */ /* 0x000fea0003800000 */
[----:B------:R-:W0:Y:S01]  /*05f0*/  LDC.64 R2, c[0x0][0x388] ;  /* 0x0000e200ff027b82 */ /* 0x000e220000000a00 */
[----:B------:R-:W-:-:S05]  /*0600*/  IADD3 R12, P0, PT, R11, R8, RZ ;  /* 0x000000080b0c7210 */ /* 0x000fca0007f1e0ff */
[----:B------:R-:W-:-:S08]  /*0610*/  IMAD.X R15, R15, 0x1, R9, P0 ;  /* 0x000000010f0f7824 */ /* 0x000fd000000e0609 */
.L_x_23:
[----:B------:R-:W-:-:S05]  /*0620*/  IADD3 R9, P0, PT, -R4, R13, RZ ;  /* 0x0000000d04097210 */ /* 0x000fca0007f1e1ff */
[----:B------:R-:W-:-:S05]  /*0630*/  IMAD.X R8, R17, 0x1, ~R0, P0 ;  /* 0x0000000111087824 */ /* 0x000fca00000e0e00 */
[--C-:B------:R-:W-:Y:S02]  /*0640*/  SHF.R.U64 R9, R9, 0x1, R8.reuse ;  /* 0x0000000109097819 */ /* 0x100fe40000001208 */
[----:B------:R-:W-:Y:S02]  /*0650*/  SHF.R.U32.HI R11, RZ, 0x1, R8 ;  /* 0x00000001ff0b7819 */ /* 0x000fe40000011608 */
[----:B------:R-:W-:-:S04]  /*0660*/  IADD3 R14, P0, PT, R4, R9, RZ ;  /* 0x00000009040e7210 */ /* 0x000fc80007f1e0ff */
[----:B------:R-:W-:Y:S01]  /*0670*/  LOP3.LUT R9, RZ, R14, RZ, 0x33, !PT ;  /* 0x0000000eff097212 */ /* 0x000fe200078e33ff */
[----:B------:R-:W-:Y:S01]  /*0680*/  IMAD.X R16, R0, 0x1, R11, P0 ;  /* 0x0000000100107824 */ /* 0x000fe200000e060b */
[----:B------:R-:W-:Y:S02]  /*0690*/  IADD3 R11, P0, PT, R14, R7, RZ ;  /* 0x000000070e0b7210 */ /* 0x000fe40007f1e0ff */
[----:B------:R-:W-:Y:S02]  /*06a0*/  IADD3 R9, P1, PT, R9, R12, RZ ;  /* 0x0000000c09097210 */ /* 0x000fe40007f3e0ff */
[----:B------:R-:W-:Y:S01]  /*06b0*/  LOP3.LUT R18, RZ, R16, RZ, 0x33, !PT ;  /* 0x00000010ff127212 */ /* 0x000fe200078e33ff */
[----:B------:R-:W-:Y:S02]  /*06c0*/  IMAD.X R8, R16, 0x1, R5, P0 ;  /* 0x0000000110087824 */ /* 0x000fe400000e0605 */
[----:B0-----:R-:W-:-:S04]  /*06d0*/  IMAD.WIDE.U32 R10, R11, 0x18, R2 ;  /* 0x000000180b0a7825 */ /* 0x001fc800078e0002 */
[----:B------:R-:W-:Y:S02]  /*06e0*/  IMAD.X R18, R18, 0x1, R15, P1 ;  /* 0x0000000112127824 */ /* 0x000fe400008e060f */
[----:B------:R-:W-:Y:S02]  /*06f0*/  IMAD R19, R8, 0x18, RZ ;  /* 0x0000001808137824 */ /* 0x000fe400078e02ff */
[----:B------:R-:W-:-:S04]  /*0700*/  IMAD.WIDE.U32 R8, R9, 0x18, R2 ;  /* 0x0000001809087825 */ /* 0x000fc800078e0002 */
[----:B------:R-:W-:Y:S02]  /*0710*/  IMAD R21, R18, 0x18, RZ ;  /* 0x0000001812157824 */ /* 0x000fe400078e02ff */
[----:B------:R-:W-:Y:S02]  /*0720*/  IMAD.IADD R11, R11, 0x1, R19 ;  /* 0x000000010b0b7824 */ /* 0x000fe400078e0213 */
[----:B------:R-:W-:-:S03]  /*0730*/  IMAD.IADD R9, R9, 0x1, R21 ;  /* 0x0000000109097824 */ /* 0x000fc600078e0215 */
[----:B------:R-:W2:Y:S04]  /*0740*/  LDG.E R10, desc[UR8][R10.64+0x10] ;  /* 0x000010080a0a7981 */ /* 0x000ea8000c1e1900 */
[----:B------:R-:W2:Y:S01]  /*0750*/  LDG.E R9, desc[UR8][R8.64+0x10] ;  /* 0x0000100808097981 */ /* 0x000ea2000c1e1900 */
[----:B------:R-:W-:-:S05]  /*0760*/  IADD3 R19, P1, PT, R14, 0x1, RZ ;  /* 0x000000010e137810 */ /* 0x000fca0007f3e0ff */
[----:B------:R-:W-:Y:S01]  /*0770*/  IMAD.X R21, RZ, RZ, R16, P1 ;  /* 0x000000ffff157224 */ /* 0x000fe200008e0610 */
[----:B--2---:R-:W-:-:S04]  /*0780*/  FSETP.GT.AND P0, PT, R9, R10, PT ;  /* 0x0000000a0900720b */ /* 0x004fc80003f04000 */
[----:B------:R-:W-:Y:S02]  /*0790*/  SEL R4, R19, R4, !P0 ;  /* 0x0000000413047207 */ /* 0x000fe40004000000 */
[----:B------:R-:W-:Y:S02]  /*07a0*/  SEL R13, R13, R14, !P0 ;  /* 0x0000000e0d0d7207 */ /* 0x000fe40004000000 */
[----:B------:R-:W-:Y:S02]  /*07b0*/  SEL R0, R21, R0, !P0 ;  /* 0x0000000015007207 */ /* 0x000fe40004000000 */
[----:B------:R-:W-:Y:S02]  /*07c0*/  SEL R17, R17, R16, !P0 ;  /* 0x0000001011117207 */ /* 0x000fe40004000000 */
[----:B------:R-:W-:-:S04]  /*07d0*/  ISETP.GE.U32.AND P0, PT, R4, R13, PT ;  /* 0x0000000d0400720c */ /* 0x000fc80003f06070 */
[----:B------:R-:W-:-:S13]  /*07e0*/  ISETP.GE.U32.AND.EX P0, PT, R0, R17, PT, P0 ;  /* 0x000000110000720c */ /* 0x000fda0003f06100 */
[----:B------:R-:W-:Y:S05]  /*07f0*/  @!P0 BRA `(.L_x_23) ;  /* 0xfffffffc00888947 */ /* 0x000fea000383ffff */
.L_x_22:
[----:B------:R-:W-:Y:S05]  /*0800*/  BSYNC.RECONVERGENT B1 ;  /* 0x0000000000017941 */ /* 0x000fea0003800200 */
.L_x_21:
[----:B------:R-:W-:Y:S05]  /*0810*/  BRA `(.L_x_24) ;  /* 0x0000000000d07947 */ /* 0x000fea0003800000 */
.L_x_20:
[----:B------:R-:W-:Y:S02]  /*0820*/  IADD3 R4, P0, PT, R17, -R8, RZ ;  /* 0x8000000811047210 */ /* 0x000fe40007f1e0ff */
        /* <DEDUP_REMOVED lines=17> */
[----:B------:R-:W-:Y:S01]  /*0940*/  IADD3 R12, P0, PT, R11, R8, RZ ;  /* 0x000000080b0c7210 */ /* 0x000fe20007f1e0ff */
[----:B------:R-:W-:Y:S02]  /*0950*/  IMAD.MOV.U32 R13, RZ, RZ, R17 ;  /* 0x000000ffff0d7224 */ /* 0x000fe400078e0011 */
[----:B------:R-:W-:Y:S02]  /*0960*/  IMAD.MOV.U32 R17, RZ, RZ, R19 ;  /* 0x000000ffff117224 */ /* 0x000fe400078e0013 */
[----:B------:R-:W-:-:S08]  /*0970*/  IMAD.X R15, R15, 0x1, R9, P0 ;  /* 0x000000010f0f7824 */ /* 0x000fd000000e0609 */
.L_x_25:
        /* <DEDUP_REMOVED lines=30> */
.L_x_24:
[----:B------:R-:W-:Y:S05]  /*0b60*/  BSYNC.RECONVERGENT B0 ;  /* 0x0000000000007941 */ /* 0x000fea0003800200 */
.L_x_19:
[----:B------:R-:W0:Y:S01]  /*0b70*/  LDCU.64 UR4, c[0x0][0x3a8] ;  /* 0x00007500ff0477ac */ /* 0x000e220008000a00 */
[----:B------:R-:W-:-:S05]  /*0b80*/  IADD3 R4, P0, PT, R4, R7, RZ ;  /* 0x0000000704047210 */ /* 0x000fca0007f1e0ff */
[----:B------:R-:W-:Y:S01]  /*0b90*/  IMAD.X R5, R0, 0x1, R5, P0 ;  /* 0x0000000100057824 */ /* 0x000fe200000e0605 */
[----:B0-----:R-:W-:-:S04]  /*0ba0*/  LEA R2, P1, R6, UR4, 0x3 ;  /* 0x0000000406027c11 */ /* 0x001fc8000f8218ff */
[----:B------:R-:W-:-:S05]  /*0bb0*/  LEA.HI.X R3, R6, UR5, RZ, 0x3, P1 ;  /* 0x0000000506037c11 */ /* 0x000fca00088f1cff */
[----:B------:R-:W-:Y:S01]  /*0bc0*/  STG.E.64 desc[UR8][R2.64], R4 ;  /* 0x0000000402007986 */ /* 0x000fe2000c101b08 */
[----:B------:R-:W-:Y:S05]  /*0bd0*/  EXIT ;  /* 0x000000000000794d */ /* 0x000fea0003800000 */
.L_x_26:
        /* <DEDUP_REMOVED lines=10> */
.L_x_135:


//--------------------- .text._ZN3cub18CUB_300001_SM_10006detail10merge_sort30DeviceMergeSortBlockSortKernelINS2_10policy_hubIN6thrust24THRUST_300001_SM_1000_NS6detail15normal_iteratorINS6_10device_ptrI3BoxEEEEE9Policy600ESC_PNS0_8NullTypeESC_SG_m13BoxComparatorSA_SF_EEvbT0_T1_T2_T3_T4_PT6_PT7_T5_NS1_7vsmem_tE --------------------------
	.section	.text._ZN3cub18CUB_300001_SM_10006detail10merge_sort30DeviceMergeSortBlockSortKernelINS2_10policy_hubIN6thrust24THRUST_300001_SM_1000_NS6detail15normal_iteratorINS6_10device_ptrI3BoxEEEEE9Policy600ESC_PNS0_8NullTypeESC_SG_m13BoxComparatorSA_SF_EEvbT0_T1_T2_T3_T4_PT6_PT7_T5_NS1_7vsmem_tE,"ax",@progbits
	.align	128
        .global         _ZN3cub18CUB_300001_SM_10006detail10merge_sort30DeviceMergeSortBlockSortKernelINS2_10policy_hubIN6thrust24THRUST_300001_SM_1000_NS6detail15normal_iteratorINS6_10device_ptrI3BoxEEEEE9Policy600ESC_PNS0_8NullTypeESC_SG_m13BoxComparatorSA_SF_EEvbT0_T1_T2_T3_T4_PT6_PT7_T5_NS1_7vsmem_tE
        .type           _ZN3cub18CUB_300001_SM_10006detail10merge_sort30DeviceMergeSortBlockSortKernelINS2_10policy_hubIN6thrust24THRUST_300001_SM_1000_NS6detail15normal_iteratorINS6_10device_ptrI3BoxEEEEE9Policy600ESC_PNS0_8NullTypeESC_SG_m13BoxComparatorSA_SF_EEvbT0_T1_T2_T3_T4_PT6_PT7_T5_NS1_7vsmem_tE,@function
        .size           _ZN3cub18CUB_300001_SM_10006detail10merge_sort30DeviceMergeSortBlockSortKernelINS2_10policy_hubIN6thrust24THRUST_300001_SM_1000_NS6detail15normal_iteratorINS6_10device_ptrI3BoxEEEEE9Policy600ESC_PNS0_8NullTypeESC_SG_m13BoxComparatorSA_SF_EEvbT0_T1_T2_T3_T4_PT6_PT7_T5_NS1_7vsmem_tE,(.L_x_136 - _ZN3cub18CUB_300001_SM_10006detail10merge_sort30DeviceMergeSortBlockSortKernelINS2_10policy_hubIN6thrust24THRUST_300001_SM_1000_NS6detail15normal_iteratorINS6_10device_ptrI3BoxEEEEE9Policy600ESC_PNS0_8NullTypeESC_SG_m13BoxComparatorSA_SF_EEvbT0_T1_T2_T3_T4_PT6_PT7_T5_NS1_7vsmem_tE)
        .other          _ZN3cub18CUB_300001_SM_10006detail10merge_sort30DeviceMergeSortBlockSortKernelINS2_10policy_hubIN6thrust24THRUST_300001_SM_1000_NS6detail15normal_iteratorINS6_10device_ptrI3BoxEEEEE9Policy600ESC_PNS0_8NullTypeESC_SG_m13BoxComparatorSA_SF_EEvbT0_T1_T2_T3_T4_PT6_PT7_T5_NS1_7vsmem_tE,@"STO_CUDA_ENTRY STV_DEFAULT"
_ZN3cub18CUB_300001_SM_10006detail10merge_sort30DeviceMergeSortBlockSortKernelINS2_10policy_hubIN6thrust24THRUST_300001_SM_1000_NS6detail15normal_iteratorINS6_10device_ptrI3BoxEEEEE9Policy600ESC_PNS0_8NullTypeESC_SG_m13BoxComparatorSA_SF_EEvbT0_T1_T2_T3_T4_PT6_PT7_T5_NS1_7vsmem_tE:
.text._ZN3cub18CUB_300001_SM_10006detail10merge_sort30DeviceMergeSortBlockSortKernelINS2_10policy_hubIN6thrust24THRUST_300001_SM_1000_NS6detail15normal_iteratorINS6_10device_ptrI3BoxEEEEE9Policy600ESC_PNS0_8NullTypeESC_SG_m13BoxComparatorSA_SF_EEvbT0_T1_T2_T3_T4_PT6_PT7_T5_NS1_7vsmem_tE:
[----:B------:R-:W-:Y:S01]  /*0000*/  LDC R1, c[0x0][0x37c] ;  /* 0x0000df00ff017b82 */ /* 0x000fe20000000800 */
[----:B------:R-:W0:Y:S01]  /*0010*/  S2R R0, SR_CTAID.X ;  /* 0x0000000000007919 */ /* 0x000e220000002500 */
[----:B------:R-:W1:Y:S01]  /*0020*/  LDCU UR4, c[0x0][0x370] ;  /* 0x00006e00ff0477ac */ /* 0x000e620008000800 */
[----:B------:R-:W2:Y:S01]  /*0030*/  LDCU.64 UR8, c[0x0][0x358] ;  /* 0x00006b00ff0877ac */ /* 0x000ea20008000a00 */
[----:B-1----:R-:W-:-:S04]  /*0040*/  UIADD3 UR4, UP0, UPT, UR4, -0x1, URZ ;  /* 0xffffffff04047890 */ /* 0x002fc8000ff1e0ff */
[----:B------:R-:W-:-:S06]  /*0050*/  UIADD3.X UR5, UPT, UPT, URZ, -0x1, URZ, UP0, !UPT ;  /* 0xffffffffff057890 */ /* 0x000fcc00087fe4ff */
[----:B------:R-:W-:Y:S01]  /*0060*/  IMAD.U32 R2, RZ, RZ, UR5 ;  /* 0x00000005ff027e24 */ /* 0x000fe2000f8e00ff */
[C---:B0-----:R-:W-:Y:S01]  /*0070*/  ISETP.LT.U32.AND P0, PT, R0.reuse, UR4, PT ;  /* 0x0000000400007c0c */ /* 0x041fe2000bf01070 */
[----:B------:R-:W-:-:S03]  /*0080*/  IMAD.WIDE.U32 R4, R0, 0x200, RZ ;  /* 0x0000020000047825 */ /* 0x000fc600078e00ff */
[----:B------:R-:W-:-:S13]  /*0090*/  ISETP.GT.U32.AND.EX P0, PT, R2, RZ, PT, P0 ;  /* 0x000000ff0200720c */ /* 0x000fda0003f04100 */
[----:B--2---:R-:W-:Y:S05]  /*00a0*/  @!P0 BRA `(.L_x_27) ;  /* 0x0000000c00708947 */ /* 0x004fea0003800000 */
[----:B------:R-:W0:Y:S01]  /*00b0*/  S2R R2, SR_TID.X ;  /* 0x0000000000027919 */ /* 0x000e220000002100 */
[----:B------:R-:W1:Y:S01]  /*00c0*/  LDC.64 R6, c[0x0][0x388] ;  /* 0x0000e200ff067b82 */ /* 0x000e620000000a00 */
[----:B------:R-:W-:Y:S01]  /*00d0*/  ACQBULK ;  /* 0x000000000000782e */ /* 0x000fe20000000000 */
[----:B0-----:R-:W-:-:S05]  /*00e0*/  IMAD.SHL.U32 R3, R2, 0x2, RZ ;  /* 0x0000000202037824 */ /* 0x001fca00078e00ff */
[----:B------:R-:W-:-:S04]  /*00f0*/  LOP3.LUT R3, R3, 0x7c0, RZ, 0xc0, !PT ;  /* 0x000007c003037812 */ /* 0x000fc800078ec0ff */
[----:B------:R-:W-:-:S04]  /*0100*/  LOP3.LUT R9, R3, 0x1f, R2, 0xf8, !PT ;  /* 0x0000001f03097812 */ /* 0x000fc800078ef802 */
[----:B------:R-:W-:-:S05]  /*0110*/  IADD3 R24, P0, PT, R4, R9, RZ ;  /* 0x0000000904187210 */ /* 0x000fca0007f1e0ff */
[----:B------:R-:W-:Y:S02]  /*0120*/  IMAD.X R25, RZ, RZ, R5, P0 ;  /* 0x000000ffff197224 */ /* 0x000fe400000e0605 */
[----:B-1----:R-:W-:-:S04]  /*0130*/  IMAD.WIDE.U32 R4, R24, 0x18, R6 ;  /* 0x0000001818047825 */ /* 0x002fc800078e0006 */
[----:B------:R-:W-:-:S04]  /*0140*/  IMAD R7, R25, 0x18, RZ ;  /* 0x0000001819077824 */ /* 0x000fc800078e02ff */
[----:B------:R-:W-:-:S05]  /*0150*/  IMAD.IADD R5, R5, 0x1, R7 ;  /* 0x0000000105057824 */ /* 0x000fca00078e0207 */
[----:B------:R-:W2:Y:S04]  /*0160*/  LDG.E R8, desc[UR8][R4.64] ;  /* 0x0000000804087981 */ /* 0x000ea8000c1e1900 */
[----:B------:R-:W2:Y:S04]  /*0170*/  LDG.E R9, desc[UR8][R4.64+0x4] ;  /* 0x0000040804097981 */ /* 0x000ea8000c1e1900 */
[----:B------:R-:W3:Y:S04]  /*0180*/  LDG.E R10, desc[UR8][R4.64+0x8] ;  /* 0x00000808040a7981 */ /* 0x000ee8000c1e1900 */
[----:B------:R-:W3:Y:S04]  /*0190*/  LDG.E R11, desc[UR8][R4.64+0xc] ;  /* 0x00000c08040b7981 */ /* 0x000ee8000c1e1900 */
[----:B------:R-:W4:Y:S04]  /*01a0*/  LDG.E R14, desc[UR8][R4.64+0x10] ;  /* 0x00001008040e7981 */ /* 0x000f28000c1e1900 */
[----:B------:R-:W4:Y:S04]  /*01b0*/  LDG.E R15, desc[UR8][R4.64+0x14] ;  /* 0x00001408040f7981 */ /* 0x000f28000c1e1900 */
[----:B------:R-:W5:Y:S04]  /*01c0*/  LDG.E R28, desc[UR8][R4.64+0x300] ;  /* 0x00030008041c7981 */ /* 0x000f68000c1e1900 */
[----:B------:R-:W5:Y:S04]  /*01d0*/  LDG.E R29, desc[UR8][R4.64+0x304] ;  /* 0x00030408041d7981 */ /* 0x000f68000c1e1900 */
[----:B------:R-:W5:Y:S04]  /*01e0*/  LDG.E R30, desc[UR8][R4.64+0x308] ;  /* 0x00030808041e7981 */ /* 0x000f68000c1e1900 */
[----:B------:R-:W5:Y:S04]  /*01f0*/  LDG.E R31, desc[UR8][R4.64+0x30c] ;  /* 0x00030c08041f7981 */ /* 0x000f68000c1e1900 */
[----:B------:R-:W5:Y:S04]  /*0200*/  LDG.E R32, desc[UR8][R4.64+0x310] ;  /* 0x0003100804207981 */ /* 0x000f68000c1e1900 */
[----:B------:R-:W5:Y:S01]  /*0210*/  LDG.E R33, desc[UR8][R4.64+0x314] ;  /* 0x0003140804217981 */ /* 0x000f62000c1e1900 */
[----:B------:R-:W-:Y:S01]  /*0220*/  MOV R27, 0x400 ;  /* 0x00000400001b7802 */ /* 0x000fe20000000f00 */
[----:B------:R-:W0:Y:S01]  /*0230*/  S2R R6, SR_CgaCtaId ;  /* 0x0000000000067919 */ /* 0x000e220000008800 */
[----:B------:R-:W1:Y:S02]  /*0240*/  S2R R12, SR_LANEID ;  /* 0x00000000000c7919 */ /* 0x000e640000000000 */
[----:B0-----:R-:W-:Y:S01]  /*0250*/  LEA R27, R6, R27, 0x18 ;  /* 0x0000001b061b7211 */ /* 0x001fe200078ec0ff */
[----:B-1----:R-:W-:-:S04]  /*0260*/  IMAD.IADD R26, R3, 0x1, R12 ;  /* 0x00000001031a7824 */ /* 0x002fc800078e020c */
[----:B------:R-:W-:-:S04]  /*0270*/  IMAD R26, R26, 0x18, R27 ;  /* 0x000000181a1a7824 */ /* 0x000fc800078e021b */
[----:B------:R-:W-:Y:S01]  /*0280*/  IMAD R12, R12, 0x18, R26 ;  /* 0x000000180c0c7824 */ /* 0x000fe200078e021a */
[----:B--2---:R-:W-:Y:S04]  /*0290*/  STS.64 [R26], R8 ;  /* 0x000000081a007388 */ /* 0x004fe80000000a00 */
[----:B---3--:R-:W-:Y:S04]  /*02a0*/  STS.64 [R26+0x8], R10 ;  /* 0x0000080a1a007388 */ /* 0x008fe80000000a00 */
[----:B----4-:R-:W-:Y:S04]  /*02b0*/  STS.64 [R26+0x10], R14 ;  /* 0x0000100e1a007388 */ /* 0x010fe80000000a00 */
[----:B-----5:R-:W-:Y:S04]  /*02c0*/  STS.64 [R26+0x300], R28 ;  /* 0x0003001c1a007388 */ /* 0x020fe80000000a00 */
[----:B------:R-:W-:Y:S04]  /*02d0*/  STS.64 [R26+0x308], R30 ;  /* 0x0003081e1a007388 */ /* 0x000fe80000000a00 */
[----:B------:R-:W-:Y:S01]  /*02e0*/  STS.64 [R26+0x310], R32 ;  /* 0x000310201a007388 */ /* 0x000fe20000000a00 */
[----:B------:R-:W-:-:S03]  /*02f0*/  NOP ;  /* 0x0000000000007918 */ /* 0x000fc60000000000 */
[----:B------:R-:W0:Y:S04]  /*0300*/  LDS.128 R16, [R12+0x10] ;  /* 0x000010000c107984 */ /* 0x000e280000000c00 */
[----:B------:R-:W1:Y:S04]  /*0310*/  LDS.128 R20, [R12+0x20] ;  /* 0x000020000c147984 */ /* 0x000e680000000c00 */
[----:B------:R2:W3:Y:S01]  /*0320*/  LDS.128 R4, [R12] ;  /* 0x000000000c047984 */ /* 0x0004e20000000c00 */
[----:B0-----:R-:W-:Y:S02]  /*0330*/  IMAD.MOV.U32 R13, RZ, RZ, R17 ;  /* 0x000000ffff0d7224 */ /* 0x001fe400078e0011 */
[----:B-1----:R-:W-:Y:S01]  /*0340*/  IMAD.MOV.U32 R10, RZ, RZ, R22 ;  /* 0x000000ffff0a7224 */ /* 0x002fe200078e0016 */
[----:B------:R-:W-:Y:S08]  /*0350*/  BAR.SYNC.DEFER_BLOCKING 0x0 ;  /* 0x0000000000007b1d */ /* 0x000ff00000010000 */
[----:B------:R-:W-:Y:S01]  /*0360*/  PREEXIT ;  /* 0x000000000000782d */ /* 0x000fe20000000000 */
[-C--:B------:R-:W-:Y:S01]  /*0370*/  FSETP.GT.AND P0, PT, R10, R16.reuse, PT ;  /* 0x000000100a00720b */ /* 0x080fe20003f04000 */
[----:B------:R-:W-:Y:S01]  /*0380*/  IMAD.MOV.U32 R11, RZ, RZ, R23 ;  /* 0x000000ffff0b7224 */ /* 0x000fe200078e0017 */
[----:B--2---:R-:W-:Y:S01]  /*0390*/  MOV R12, R16 ;  /* 0x00000010000c7202 */ /* 0x004fe20000000f00 */
[----:B------:R-:W-:-:S02]  /*03a0*/  IMAD.MOV.U32 R9, RZ, RZ, R21 ;  /* 0x000000ffff097224 */ /* 0x000fc400078e0015 */
[----:B------:R-:W-:Y:S02]  /*03b0*/  IMAD.MOV.U32 R8, RZ, RZ, R20 ;  /* 0x000000ffff087224 */ /* 0x000fe400078e0014 */
[----:B------:R-:W-:Y:S02]  /*03c0*/  IMAD.MOV.U32 R15, RZ, RZ, R19 ;  /* 0x000000ffff0f7224 */ /* 0x000fe400078e0013 */
[----:B------:R-:W-:Y:S02]  /*03d0*/  IMAD.MOV.U32 R14, RZ, RZ, R18 ;  /* 0x000000ffff0e7224 */ /* 0x000fe400078e0012 */
[----:B------:R-:W-:Y:S02]  /*03e0*/  IMAD R27, R2, 0x30, R27 ;  /* 0x00000030021b7824 */ /* 0x000fe400078e021b */
[----:B------:R-:W-:Y:S01]  /*03f0*/  @P0 MOV R11, R13 ;  /* 0x0000000d000b0202 */ /* 0x000fe20000000f00 */
[----:B---3--:R-:W-:Y:S02]  /*0400*/  @P0 IMAD.MOV.U32 R9, RZ, RZ, R7 ;  /* 0x000000ffff090224 */ /* 0x008fe400078e0007 */
[----:B------:R-:W-:-:S02]  /*0410*/  @P0 IMAD.MOV.U32 R8, RZ, RZ, R6 ;  /* 0x000000ffff080224 */ /* 0x000fc400078e0006 */
[----:B------:R-:W-:Y:S02]  /*0420*/  @P0 IMAD.MOV.U32 R15, RZ, RZ, R5 ;  /* 0x000000ffff0f0224 */ /* 0x000fe400078e0005 */
[----:B------:R-:W-:Y:S02]  /*0430*/  @P0 IMAD.MOV.U32 R14, RZ, RZ, R4 ;  /* 0x000000ffff0e0224 */ /* 0x000fe400078e0004 */
[----:B------:R-:W-:Y:S02]  /*0440*/  @P0 IMAD.MOV.U32 R12, RZ, RZ, R10 ;  /* 0x000000ffff0c0224 */ /* 0x000fe400078e000a */
[----:B------:R-:W-:Y:S02]  /*0450*/  @P0 IMAD.MOV.U32 R13, RZ, RZ, R23 ;  /* 0x000000ffff0d0224 */ /* 0x000fe400078e0017 */
[----:B------:R-:W-:Y:S02]  /*0460*/  @P0 IMAD.MOV.U32 R7, RZ, RZ, R21 ;  /* 0x000000ffff070224 */ /* 0x000fe400078e0015 */
[----:B------:R-:W-:-:S02]  /*0470*/  @P0 IMAD.MOV.U32 R6, RZ, RZ, R20 ;  /* 0x000000ffff060224 */ /* 0x000fc400078e0014 */
[----:B------:R-:W-:Y:S02]  /*0480*/  @P0 IMAD.MOV.U32 R5, RZ, RZ, R19 ;  /* 0x000000ffff050224 */ /* 0x000fe400078e0013 */
[----:B------:R-:W-:Y:S02]  /*0490*/  @P0 IMAD.MOV.U32 R4, RZ, RZ, R18 ;  /* 0x000000ffff040224 */ /* 0x000fe400078e0012 */
[----:B------:R-:W-:Y:S02]  /*04a0*/  @P0 IMAD.MOV.U32 R10, RZ, RZ, R16 ;  /* 0x000000ffff0a0224 */ /* 0x000fe400078e0010 */
[----:B------:R-:W-:-:S07]  /*04b0*/  IMAD.MOV.U32 R22, RZ, RZ, 0x2 ;  /* 0x00000002ff167424 */ /* 0x000fce00078e00ff */
.L_x_31:
[----:B------:R-:W-:Y:S01]  /*04c0*/  IMAD.MOV R17, RZ, RZ, -R22 ;  /* 0x000000ffff117224 */ /* 0x000fe200078e0a16 */
[----:B------:R-:W0:Y:S01]  /*04d0*/  S2R R30, SR_CgaCtaId ;  /* 0x00000000001e7919 */ /* 0x000e220000008800 */
[----:B------:R-:W-:Y:S01]  /*04e0*/  MOV R19, 0x400 ;  /* 0x0000040000137802 */ /* 0x000fe20000000f00 */
[----:B------:R-:W-:Y:S02]  /*04f0*/  BSSY.RECONVERGENT B0, `(.L_x_28) ;  /* 0x000002a000007945 */ /* 0x000fe40003800200 */
[----:B------:R-:W-:Y:S01]  /*0500*/  LOP3.LUT R16, R2, R17, RZ, 0xc0, !PT ;  /* 0x0000001102107212 */ /* 0x000fe200078ec0ff */
[----:B------:R-:W-:Y:S01]  /*0510*/  VIADD R17, R22, 0xffffffff ;  /* 0xffffffff16117836 */ /* 0x000fe20000000000 */
[----:B------:R-:W-:Y:S02]  /*0520*/  BAR.SYNC.DEFER_BLOCKING 0x0 ;  /* 0x0000000000007b1d */ /* 0x000fe40000010000 */
[----:B------:R-:W-:Y:S02]  /*0530*/  SHF.L.U32 R16, R16, 0x1, RZ ;  /* 0x0000000110107819 */ /* 0x000fe400000006ff */
[----:B------:R-:W-:-:S02]  /*0540*/  LOP3.LUT R17, R17, R2, RZ, 0xc0, !PT ;  /* 0x0000000211117212 */ /* 0x000fc400078ec0ff */
[----:B------:R-:W-:-:S03]  /*0550*/  VIMNMX.U32 R16, PT, PT, R16, 0x200, PT ;  /* 0x0000020010107848 */ /* 0x000fc60003fe0000 */
[----:B------:R-:W-:Y:S01]  /*0560*/  IMAD.SHL.U32 R17, R17, 0x2, RZ ;  /* 0x0000000211117824 */ /* 0x000fe200078e00ff */
[----:B------:R-:W-:-:S04]  /*0570*/  VIADDMNMX R23, R16, R22, 0x200, PT ;  /* 0x0000020010177446 */ /* 0x000fc80003800116 */
[----:B------:R-:W-:Y:S02]  /*0580*/  VIADDMNMX R28, R23, R22, 0x200, PT ;  /* 0x00000200171c7446 */ /* 0x000fe40003800116 */
[----:B------:R-:W-:-:S03]  /*0590*/  VIMNMX.U32 R18, PT, PT, R17, 0x200, PT ;  /* 0x0000020011127848 */ /* 0x000fc60003fe0000 */
[----:B------:R-:W-:Y:S01]  /*05a0*/  IMAD.IADD R17, R28, 0x1, -R23 ;  /* 0x000000011c117824 */ /* 0x000fe200078e0a17 */
[----:B------:R-:W-:-:S04]  /*05b0*/  VIADDMNMX R20, R23, -R16, R18, PT ;  /* 0x8000001017147246 */ /* 0x000fc80003800112 */
[C---:B------:R-:W-:Y:S01]  /*05c0*/  ISETP.GE.AND P0, PT, R18.reuse, R17, PT ;  /* 0x000000111200720c */ /* 0x040fe20003f06270 */
[----:B------:R-:W-:Y:S01]  /*05d0*/  IMAD.IADD R17, R18, 0x1, -R17 ;  /* 0x0000000112117824 */ /* 0x000fe200078e0a11 */
[----:B------:R1:W-:Y:S01]  /*05e0*/  STS.128 [R27], R4 ;  /* 0x000000041b007388 */ /* 0x0003e20000000c00 */
[----:B0-----:R-:W-:-:S03]  /*05f0*/  LEA R19, R30, R19, 0x18 ;  /* 0x000000131e137211 */ /* 0x001fc600078ec0ff */
[----:B------:R-:W-:Y:S01]  /*0600*/  SEL R17, R17, RZ, P0 ;  /* 0x000000ff11117207 */ /* 0x000fe20000000000 */
[----:B------:R1:W-:Y:S03]  /*0610*/  STS.128 [R27+0x10], R12 ;  /* 0x0000100c1b007388 */ /* 0x0003e60000000c00 */
[----:B------:R-:W-:Y:S01]  /*0620*/  ISETP.GE.AND P0, PT, R17, R20, PT ;  /* 0x000000141100720c */ /* 0x000fe20003f06270 */
[----:B------:R1:W-:Y:S01]  /*0630*/  STS.128 [R27+0x20], R8 ;  /* 0x000020081b007388 */ /* 0x0003e20000000c00 */
[----:B------:R-:W-:Y:S11]  /*0640*/  BAR.SYNC.DEFER_BLOCKING 0x0 ;  /* 0x0000000000007b1d */ /* 0x000ff60000010000 */
[----:B------:R-:W-:Y:S05]  /*0650*/  @P0 BRA `(.L_x_29) ;  /* 0x00000000004c0947 */ /* 0x000fea0003800000 */
[----:B-1----:R-:W0:Y:S01]  /*0660*/  S2R R5, SR_CgaCtaId ;  /* 0x0000000000057919 */ /* 0x002e220000008800 */
[----:B------:R-:W-:Y:S01]  /*0670*/  MOV R4, 0x400 ;  /* 0x0000040000047802 */ /* 0x000fe20000000f00 */
[----:B------:R-:W-:-:S03]  /*0680*/  IMAD.IADD R9, R18, 0x1, R23 ;  /* 0x0000000112097824 */ /* 0x000fc600078e0217 */
[----:B0-----:R-:W-:-:S07]  /*0690*/  LEA R11, R5, R4, 0x18 ;  /* 0x00000004050b7211 */ /* 0x001fce00078ec0ff */
.L_x_30:
[----:B------:R-:W-:-:S05]  /*06a0*/  IMAD.IADD R4, R20, 0x1, -R17 ;  /* 0x0000000114047824 */ /* 0x000fca00078e0a11 */
[----:B------:R-:W-:-:S04]  /*06b0*/  LEA.HI R4, R4, R4, RZ, 0x1 ;  /* 0x0000000404047211 */ /* 0x000fc800078f08ff */
[----:B------:R-:W-:-:S04]  /*06c0*/  LEA.HI.SX32 R5, R4, R17, 0x1f ;  /* 0x0000001104057211 */ /* 0x000fc800078ffaff */
[----:B------:R-:W-:Y:S01]  /*06d0*/  LOP3.LUT R6, RZ, R5, RZ, 0x33, !PT ;  /* 0x00000005ff067212 */ /* 0x000fe200078e33ff */
[----:B------:R-:W-:-:S04]  /*06e0*/  IMAD.IADD R4, R16, 0x1, R5 ;  /* 0x0000000110047824 */ /* 0x000fc800078e0205 */
[----:B------:R-:W-:Y:S02]  /*06f0*/  IMAD.IADD R6, R9, 0x1, R6 ;  /* 0x0000000109067824 */ /* 0x000fe400078e0206 */
[--C-:B------:R-:W-:Y:S02]  /*0700*/  IMAD R4, R4, 0x18, R11.reuse ;  /* 0x0000001804047824 */ /* 0x100fe400078e020b */
[----:B------:R-:W-:-:S04]  /*0710*/  IMAD R6, R6, 0x18, R11 ;  /* 0x0000001806067824 */ /* 0x000fc800078e020b */
[----:B------:R-:W-:Y:S04]  /*0720*/  LDS R4, [R4+0x10] ;  /* 0x0000100004047984 */ /* 0x000fe80000000800 */
[----:B------:R-:W0:Y:S02]  /*0730*/  LDS R7, [R6+0x10] ;  /* 0x0000100006077984 */ /* 0x000e240000000800 */
[----:B0-----:R-:W-:-:S04]  /*0740*/  FSETP.GT.AND P0, PT, R7, R4, PT ;  /* 0x000000040700720b */ /* 0x001fc80003f04000 */
[----:B------:R-:W-:-:S09]  /*0750*/  SEL R20, R20, R5, !P0 ;  /* 0x0000000514147207 */ /* 0x000fd20004000000 */
[----:B------:R-:W-:-:S04]  /*0760*/  @!P0 IADD3 R17, PT, PT, R5, 0x1, RZ ;  /* 0x0000000105118810 */ /* 0x000fc80007ffe0ff */
[----:B------:R-:W-:-:S13]  /*0770*/  ISETP.GE.AND P0, PT, R17, R20, PT ;  /* 0x000000141100720c */ /* 0x000fda0003f06270 */
[----:B------:R-:W-:Y:S05]  /*0780*/  @!P0 BRA `(.L_x_30) ;  /* 0xfffffffc00c48947 */ /* 0x000fea000383ffff */
.L_x_29:
[----:B------:R-:W-:Y:S05]  /*0790*/  BSYNC.RECONVERGENT B0 ;  /* 0x0000000000007941 */ /* 0x000fea0003800200 */
.L_x_28:
[----:B------:R-:W-:Y:S01]  /*07a0*/  IADD3 R31, PT, PT, -R17, R23, R18 ;  /* 0x00000017111f7210 */ /* 0x000fe20007ffe112 */
[----:B------:R-:W-:Y:S01]  /*07b0*/  IMAD.IADD R30, R16, 0x1, R17 ;  /* 0x00000001101e7824 */ /* 0x000fe200078e0211 */
[----:B------:R-:W-:Y:S02]  /*07c0*/  PLOP3.LUT P1, PT, PT, PT, PT, 0x8, 0x80 ;  /* 0x000000000080781c */ /* 0x000fe40003f2e170 */
[C---:B------:R-:W-:Y:S01]  /*07d0*/  ISETP.GE.AND P2, PT, R31.reuse, R28, PT ;  /* 0x0000001c1f00720c */ /* 0x040fe20003f46270 */
[--C-:B------:R-:W-:Y:S02]  /*07e0*/  IMAD R32, R30, 0x18, R19.reuse ;  /* 0x000000181e207824 */ /* 0x100fe400078e0213 */
[C---:B------:R-:W-:Y:S02]  /*07f0*/  IMAD R33, R31.reuse, 0x18, R19 ;  /* 0x000000181f217824 */ /* 0x040fe400078e0213 */
[----:B------:R-:W-:Y:S01]  /*0800*/  VIADD R29, R31, 0x1 ;  /* 0x000000011f1d7836 */ /* 0x000fe20000000000 */
[----:B-1----:R-:W-:Y:S04]  /*0810*/  LDS.64 R10, [R32+0x10] ;  /* 0x00001000200a7984 */ /* 0x002fe80000000a00 */
[----:B------:R-:W0:Y:S04]  /*0820*/  LDS.64 R20, [R33+0x10] ;  /* 0x0000100021147984 */ /* 0x000e280000000a00 */
[----:B------:R-:W-:Y:S04]  /*0830*/  LDS.64 R8, [R32+0x8] ;  /* 0x0000080020087984 */ /* 0x000fe80000000a00 */
[----:B------:R-:W1:Y:S04]  /*0840*/  LDS.64 R18, [R33+0x8] ;  /* 0x0000080021127984 */ /* 0x000e680000000a00 */
[----:B------:R-:W-:Y:S04]  /*0850*/  LDS.64 R14, [R32] ;  /* 0x00000000200e7984 */ /* 0x000fe80000000a00 */
[----:B------:R-:W2:Y:S01]  /*0860*/  LDS.64 R16, [R33] ;  /* 0x0000000021107984 */ /* 0x000ea20000000a00 */
[----:B0-----:R-:W-:-:S04]  /*0870*/  @!P2 FSETP.GT.AND P0, PT, R20, R10, PT ;  /* 0x0000000a1400a20b */ /* 0x001fc80003f04000 */
[----:B------:R-:W-:-:S04]  /*0880*/  @!P2 ISETP.GE.OR P1, PT, R30, R23, P0 ;  /* 0x000000171e00a20c */ /* 0x000fc80000726670 */
[----:B------:R-:W-:Y:S02]  /*0890*/  FSEL R13, R21, R11, P1 ;  /* 0x0000000b150d7208 */ /* 0x000fe40000800000 */
[----:B------:R-:W-:Y:S02]  /*08a0*/  FSEL R12, R20, R10, P1 ;  /* 0x0000000a140c7208 */ /* 0x000fe40000800000 */
[----:B-1----:R-:W-:Y:S02]  /*08b0*/  FSEL R7, R19, R9, P1 ;  /* 0x0000000913077208 */ /* 0x002fe40000800000 */
[----:B------:R-:W-:Y:S02]  /*08c0*/  FSEL R6, R18, R8, P1 ;  /* 0x0000000812067208 */ /* 0x000fe40000800000 */
[----:B--2---:R-:W-:Y:S01]  /*08d0*/  FSEL R5, R17, R15, P1 ;  /* 0x0000000f11057208 */ /* 0x004fe20000800000 */
[----:B------:R-:W-:Y:S01]  /*08e0*/  @P1 LDS.64 R20, [R33+0x28] ;  /* 0x0000280021141984 */ /* 0x000fe20000000a00 */
[----:B------:R-:W-:Y:S01]  /*08f0*/  FSEL R4, R16, R14, P1 ;  /* 0x0000000e10047208 */ /* 0x000fe20000800000 */
[----:B------:R-:W-:-:S02]  /*0900*/  @!P1 IMAD.MOV R29, RZ, RZ, R31 ;  /* 0x000000ffff1d9224 */ /* 0x000fc400078e021f */
[----:B------:R-:W0:Y:S03]  /*0910*/  @!P1 LDS.64 R10, [R32+0x28] ;  /* 0x00002800200a9984 */ /* 0x000e260000000a00 */
[----:B------:R-:W-:Y:S01]  /*0920*/  ISETP.GE.AND P0, PT, R29, R28, PT ;  /* 0x0000001c1d00720c */ /* 0x000fe20003f06270 */
[----:B------:R-:W-:Y:S01]  /*0930*/  @P1 LDS.64 R18, [R33+0x20] ;  /* 0x0000200021121984 */ /* 0x000fe20000000a00 */
[----:B------:R-:W-:Y:S02]  /*0940*/  VIADD R28, R30, 0x1 ;  /* 0x000000011e1c7836 */ /* 0x000fe40000000000 */
[----:B------:R-:W-:Y:S01]  /*0950*/  @P1 IMAD.MOV R28, RZ, RZ, R30 ;  /* 0x000000ffff1c1224 */ /* 0x000fe200078e021e */
[----:B------:R-:W1:Y:S04]  /*0960*/  @!P1 LDS.64 R8, [R32+0x20] ;  /* 0x0000200020089984 */ /* 0x000e680000000a00 */
[----:B------:R-:W-:Y:S04]  /*0970*/  @P1 LDS.64 R16, [R33+0x18] ;  /* 0x0000180021101984 */ /* 0x000fe80000000a00 */
[----:B------:R-:W2:Y:S01]  /*0980*/  @!P1 LDS.64 R14, [R32+0x18] ;  /* 0x00001800200e9984 */ /* 0x000ea20000000a00 */
[----:B------:R-:W-:-:S02]  /*0990*/  PLOP3.LUT P1, PT, PT, PT, PT, 0x8, 0x80 ;  /* 0x000000000080781c */ /* 0x000fc40003f2e170 */
[----:B0-----:R-:W-:-:S04]  /*09a0*/  @!P0 FSETP.GT.AND P2, PT, R20, R10, PT ;  /* 0x0000000a1400820b */ /* 0x001fc80003f44000 */
[----:B------:R-:W-:Y:S02]  /*09b0*/  @!P0 ISETP.GE.OR P1, PT, R28, R23, P2 ;  /* 0x000000171c00820c */ /* 0x000fe40001726670 */
[C---:B------:R-:W-:Y:S01]  /*09c0*/  ISETP.GE.U32.AND P0, PT, R22.reuse, 0x81, PT ;  /* 0x000000811600780c */ /* 0x040fe20003f06070 */
[----:B------:R-:W-:Y:S01]  /*09d0*/  IMAD.SHL.U32 R22, R22, 0x2, RZ ;  /* 0x0000000216167824 */ /* 0x000fe200078e00ff */
[----:B------:R-:W-:Y:S02]  /*09e0*/  FSEL R11, R21, R11, P1 ;  /* 0x0000000b150b7208 */ /* 0x000fe40000800000 */
[----:B------:R-:W-:Y:S02]  /*09f0*/  FSEL R10, R20, R10, P1 ;  /* 0x0000000a140a7208 */ /* 0x000fe40000800000 */
[----:B-1----:R-:W-:Y:S02]  /*0a00*/  FSEL R9, R19, R9, P1 ;  /* 0x0000000913097208 */ /* 0x002fe40000800000 */
[----:B------:R-:W-:-:S02]  /*0a10*/  FSEL R8, R18, R8, P1 ;  /* 0x0000000812087208 */ /* 0x000fc40000800000 */
[----:B--2---:R-:W-:Y:S02]  /*0a20*/  FSEL R15, R17, R15, P1 ;  /* 0x0000000f110f7208 */ /* 0x004fe40000800000 */
[----:B------:R-:W-:Y:S01]  /*0a30*/  FSEL R14, R16, R14, P1 ;  /* 0x0000000e100e7208 */ /* 0x000fe20000800000 */
[----:B------:R-:W-:Y:S06]  /*0a40*/  @!P0 BRA `(.L_x_31) ;  /* 0xfffffff8009c8947 */ /* 0x000fec000383ffff */
[----:B------:R-:W0:Y:S01]  /*0a50*/  LDCU.U8 UR4, c[0x0][0x380] ;  /* 0x00007000ff0477ac */ /* 0x000e220008000000 */
[----:B------:R-:W1:Y:S01]  /*0a60*/  S2R R17, SR_LANEID ;  /* 0x0000000000117919 */ /* 0x000e620000000000 */
[----:B0-----:R-:W-:-:S04]  /*0a70*/  UPRMT UR4, UR4, 0x8880, URZ ;  /* 0x0000888004047896 */ /* 0x001fc800080000ff */
[----:B------:R-:W-:Y:S01]  /*0a80*/  UISETP.NE.AND UP0, UPT, UR4, URZ, UPT ;  /* 0x000000ff0400728c */ /* 0x000fe2000bf05270 */
[----:B-1----:R-:W-:Y:S01]  /*0a90*/  IMAD R27, R17, 0x18, R26 ;  /* 0x00000018111b7824 */ /* 0x002fe200078e021a */
[----:B------:R-:W-:Y:S07]  /*0aa0*/  BAR.SYNC.DEFER_BLOCKING 0x0 ;  /* 0x0000000000007b1d */ /* 0x000fee0000010000 */
[----:B------:R-:W-:Y:S05]  /*0ab0*/  BRA.U !UP0, `(.L_x_32) ;  /* 0x0000000108807547 */ /* 0x000fea000b800000 */
[----:B------:R-:W0:Y:S01]  /*0ac0*/  S2R R2, SR_TID.X ;  /* 0x0000000000027919 */ /* 0x000e220000002100 */
[----:B------:R-:W1:Y:S01]  /*0ad0*/  LDC.64 R16, c[0x0][0x398] ;  /* 0x0000e600ff107b82 */ /* 0x000e620000000a00 */
[----:B------:R2:W-:Y:S04]  /*0ae0*/  STS.128 [R27], R4 ;  /* 0x000000041b007388 */ /* 0x0005e80000000c00 */
[----:B------:R-:W-:Y:S04]  /*0af0*/  STS.128 [R27+0x10], R12 ;  /* 0x0000100c1b007388 */ /* 0x000fe80000000c00 */
[----:B------:R-:W-:Y:S01]  /*0b00*/  STS.128 [R27+0x20], R8 ;  /* 0x000020081b007388 */ /* 0x000fe20000000c00 */
[----:B------:R-:W-:-:S03]  /*0b10*/  NOP ;  /* 0x0000000000007918 */ /* 0x000fc60000000000 */
[----:B------:R-:W3:Y:S01]  /*0b20*/  LDS.64 R18, [R26] ;  /* 0x000000001a127984 */ /* 0x000ee20000000a00 */
[----:B--2---:R-:W-:-:S03]  /*0b30*/  IMAD.WIDE.U32 R4, R0, 0x200, RZ ;  /* 0x0000020000047825 */ /* 0x004fc600078e00ff */
[----:B------:R-:W2:Y:S04]  /*0b40*/  LDS.64 R20, [R26+0x8] ;  /* 0x000008001a147984 */ /* 0x000ea80000000a00 */
[----:B------:R-:W4:Y:S04]  /*0b50*/  LDS.64 R22, [R26+0x10] ;  /* 0x000010001a167984 */ /* 0x000f280000000a00 */
[----:B------:R-:W5:Y:S01]  /*0b60*/  LDS.64 R24, [R26+0x300] ;  /* 0x000300001a187984 */ /* 0x000f620000000a00 */
[----:B0-----:R-:W-:-:S03]  /*0b70*/  LOP3.LUT R2, R2, 0x1f, RZ, 0xc0, !PT ;  /* 0x0000001f02027812 */ /* 0x001fc600078ec0ff */
[----:B------:R-:W0:Y:S01]  /*0b80*/  LDS.64 R28, [R26+0x308] ;  /* 0x000308001a1c7984 */ /* 0x000e220000000a00 */
[----:B------:R-:W-:-:S03]  /*0b90*/  IADD3 R3, P0, P1, R3, R4, R2 ;  /* 0x0000000403037210 */ /* 0x000fc6000791e002 */
[----:B------:R-:W0:Y:S01]  /*0ba0*/  LDS.64 R30, [R26+0x310] ;  /* 0x000310001a1e7984 */ /* 0x000e220000000a00 */
[----:B------:R-:W-:Y:S01]  /*0bb0*/  IADD3.X R4, PT, PT, RZ, R5, RZ, P0, P1 ;  /* 0x00000005ff047210 */ /* 0x000fe200007e24ff */
[----:B-1----:R-:W-:-:S04]  /*0bc0*/  IMAD.WIDE.U32 R2, R3, 0x18, R16 ;  /* 0x0000001803027825 */ /* 0x002fc800078e0010 */
[----:B------:R-:W-:-:S04]  /*0bd0*/  IMAD R5, R4, 0x18, RZ ;  /* 0x0000001804057824 */ /* 0x000fc800078e02ff */
[----:B------:R-:W-:-:S05]  /*0be0*/  IMAD.IADD R3, R3, 0x1, R5 ;  /* 0x0000000103037824 */ /* 0x000fca00078e0205 */
[----:B---3--:R-:W-:Y:S04]  /*0bf0*/  STG.E desc[UR8][R2.64], R18 ;  /* 0x0000001202007986 */ /* 0x008fe8000c101908 */
[----:B------:R-:W-:Y:S04]  /*0c00*/  STG.E desc[UR8][R2.64+0x4], R19 ;  /* 0x0000041302007986 */ /* 0x000fe8000c101908 */
[----:B--2---:R-:W-:Y:S04]  /*0c10*/  STG.E desc[UR8][R2.64+0x8], R20 ;  /* 0x0000081402007986 */ /* 0x004fe8000c101908 */
[----:B------:R-:W-:Y:S04]  /*0c20*/  STG.E desc[UR8][R2.64+0xc], R21 ;  /* 0x00000c1502007986 */ /* 0x000fe8000c101908 */
[----:B----4-:R-:W-:Y:S04]  /*0c30*/  STG.E desc[UR8][R2.64+0x10], R22 ;  /* 0x0000101602007986 */ /* 0x010fe8000c101908 */
[----:B------:R-:W-:Y:S04]  /*0c40*/  STG.E desc[UR8][R2.64+0x14], R23 ;  /* 0x0000141702007986 */ /* 0x000fe8000c101908 */
[----:B-----5:R-:W-:Y:S04]  /*0c50*/  STG.E desc[UR8][R2.64+0x300], R24 ;  /* 0x0003001802007986 */ /* 0x020fe8000c101908 */
[----:B------:R-:W-:Y:S04]  /*0c60*/  STG.E desc[UR8][R2.64+0x304], R25 ;  /* 0x0003041902007986 */ /* 0x000fe8000c101908 */
[----:B0-----:R-:W-:Y:S04]  /*0c70*/  STG.E desc[UR8][R2.64+0x308], R28 ;  /* 0x0003081c02007986 */ /* 0x001fe8000c101908 */
[----:B------:R-:W-:Y:S04]  /*0c80*/  STG.E desc[UR8][R2.64+0x30c], R29 ;  /* 0x00030c1d02007986 */ /* 0x000fe8000c101908 */
[----:B------:R-:W-:Y:S04]  /*0c90*/  STG.E desc[UR8][R2.64+0x310], R30 ;  /* 0x0003101e02007986 */ /* 0x000fe8000c101908 */
[----:B------:R-:W-:Y:S01]  /*0ca0*/  STG.E desc[UR8][R2.64+0x314], R31 ;  /* 0x0003141f02007986 */ /* 0x000fe2000c101908 */
[----:B------:R-:W-:Y:S05]  /*0cb0*/  EXIT ;  /* 0x000000000000794d */ /* 0x000fea0003800000 */
.L_x_32:
[----:B------:R-:W-:Y:S01]  /*0cc0*/  STS.128 [R27], R4 ;  /* 0x000000041b007388 */ /* 0x000fe20000000c00 */
[----:B------:R-:W0:Y:S01]  /*0cd0*/  LDC.64 R2, c[0x0][0x3b0] ;  /* 0x0000ec00ff027b82 */ /* 0x000e220000000a00 */
[----:B------:R-:W-:Y:S02]  /*0ce0*/  IMAD R25, R25, 0x18, RZ ;  /* 0x0000001819197824 */ /* 0x000fe400078e02ff */
[----:B------:R-:W-:Y:S04]  /*0cf0*/  STS.128 [R27+0x10], R12 ;  /* 0x0000100c1b007388 */ /* 0x000fe80000000c00 */
[----:B------:R-:W-:Y:S01]  /*0d00*/  STS.128 [R27+0x20], R8 ;  /* 0x000020081b007388 */ /* 0x000fe20000000c00 */
[----:B------:R-:W-:-:S03]  /*0d10*/  NOP ;  /* 0x0000000000007918 */ /* 0x000fc60000000000 */
[----:B------:R-:W1:Y:S04]  /*0d20*/  LDS.64 R16, [R26] ;  /* 0x000000001a107984 */ /* 0x000e680000000a00 */
[----:B------:R-:W2:Y:S04]  /*0d30*/  LDS.64 R18, [R26+0x8] ;  /* 0x000008001a127984 */ /* 0x000ea80000000a00 */
[----:B------:R-:W3:Y:S01]  /*0d40*/  LDS.64 R20, [R26+0x10] ;  /* 0x000010001a147984 */ /* 0x000ee20000000a00 */
[----:B0-----:R-:W-:-:S03]  /*0d50*/  IMAD.WIDE.U32 R2, R24, 0x18, R2 ;  /* 0x0000001818027825 */ /* 0x001fc600078e0002 */
[----:B------:R-:W0:Y:S01]  /*0d60*/  LDS.64 R22, [R26+0x300] ;  /* 0x000300001a167984 */ /* 0x000e220000000a00 */
[----:B------:R-:W-:-:S03]  /*0d70*/  IMAD.IADD R3, R25, 0x1, R3 ;  /* 0x0000000119037824 */ /* 0x000fc600078e0203 */
[----:B------:R-:W4:Y:S04]  /*0d80*/  LDS.64 R28, [R26+0x308] ;  /* 0x000308001a1c7984 */ /* 0x000f280000000a00 */
[----:B------:R-:W5:Y:S04]  /*0d90*/  LDS.64 R30, [R26+0x310] ;  /* 0x000310001a1e7984 */ /* 0x000f680000000a00 */
[----:B-1----:R-:W-:Y:S04]  /*0da0*/  STG.E desc[UR8][R2.64], R16 ;  /* 0x0000001002007986 */ /* 0x002fe8000c101908 */
[----:B------:R-:W-:Y:S04]  /*0db0*/  STG.E desc[UR8][R2.64+0x4], R17 ;  /* 0x0000041102007986 */ /* 0x000fe8000c101908 */
[----:B--2---:R-:W-:Y:S04]  /*0dc0*/  STG.E desc[UR8][R2.64+0x8], R18 ;  /* 0x0000081202007986 */ /* 0x004fe8000c101908 */
[----:B------:R-:W-:Y:S04]  /*0dd0*/  STG.E desc[UR8][R2.64+0xc], R19 ;  /* 0x00000c1302007986 */ /* 0x000fe8000c101908 */
[----:B---3--:R-:W-:Y:S04]  /*0de0*/  STG.E desc[UR8][R2.64+0x10], R20 ;  /* 0x0000101402007986 */ /* 0x008fe8000c101908 */
[----:B------:R-:W-:Y:S04]  /*0df0*/  STG.E desc[UR8][R2.64+0x14], R21 ;  /* 0x0000141502007986 */ /* 0x000fe8000c101908 */
[----:B0-----:R-:W-:Y:S04]  /*0e00*/  STG.E desc[UR8][R2.64+0x300], R22 ;  /* 0x0003001602007986 */ /* 0x001fe8000c101908 */
[----:B------:R-:W-:Y:S04]  /*0e10*/  STG.E desc[UR8][R2.64+0x304], R23 ;  /* 0x0003041702007986 */ /* 0x000fe8000c101908 */
[----:B----4-:R-:W-:Y:S04]  /*0e20*/  STG.E desc[UR8][R2.64+0x308], R28 ;  /* 0x0003081c02007986 */ /* 0x010fe8000c101908 */
[----:B------:R-:W-:Y:S04]  /*0e30*/  STG.E desc[UR8][R2.64+0x30c], R29 ;  /* 0x00030c1d02007986 */ /* 0x000fe8000c101908 */
[----:B-----5:R-:W-:Y:S04]  /*0e40*/  STG.E desc[UR8][R2.64+0x310], R30 ;  /* 0x0003101e02007986 */ /* 0x020fe8000c101908 */
[----:B------:R-:W-:Y:S01]  /*0e50*/  STG.E desc[UR8][R2.64+0x314], R31 ;  /* 0x0003141f02007986 */ /* 0x000fe2000c101908 */
[----:B------:R-:W-:Y:S05]  /*0e60*/  EXIT ;  /* 0x000000000000794d */ /* 0x000fea0003800000 */
.L_x_27:
[----:B------:R-:W0:Y:S01]  /*0e70*/  LDC.64 R4, c[0x0][0x388] ;  /* 0x0000e200ff047b82 */ /* 0x000e220000000a00 */
[----:B------:R-:W-:Y:S01]  /*0e80*/  IMAD.WIDE.U32 R2, R0, 0x200, RZ ;  /* 0x0000020000027825 */ /* 0x000fe200078e00ff */
[----:B------:R-:W-:-:S03]  /*0e90*/  ACQBULK ;  /* 0x000000000000782e */ /* 0x000fc60000000000 */
[----:B------:R-:W-:Y:S02]  /*0ea0*/  IMAD R3, R3, 0x18, RZ ;  /* 0x0000001803037824 */ /* 0x000fe400078e02ff */
[----:B0-----:R-:W-:-:S05]  /*0eb0*/  IMAD.WIDE.U32 R4, R2, 0x18, R4 ;  /* 0x0000001802047825 */ /* 0x001fca00078e0004 */
[----:B------:R-:W-:Y:S01]  /*0ec0*/  IADD3 R5, PT, PT, R5, R3, RZ ;  /* 0x0000000305057210 */ /* 0x000fe20007ffe0ff */
[----:B------:R-:W0:Y:S01]  /*0ed0*/  S2R R26, SR_TID.X ;  /* 0x00000000001a7919 */ /* 0x000e220000002100 */
[----:B------:R-:W1:Y:S03]  /*0ee0*/  LDC R3, c[0x0][0x3a8] ;  /* 0x0000ea00ff037b82 */ /* 0x000e660000000800 */
[----:B------:R-:W2:Y:S04]  /*0ef0*/  LDG.E R29, desc[UR8][R4.64+0x14] ;  /* 0x00001408041d7981 */ /* 0x000ea8000c1e1900 */
[----:B------:R-:W3:Y:S04]  /*0f00*/  LDG.E R28, desc[UR8][R4.64+0x10] ;  /* 0x00001008041c7981 */ /* 0x000ee8000c1e1900 */
[----:B------:R-:W4:Y:S04]  /*0f10*/  LDG.E R19, desc[UR8][R4.64+0xc] ;  /* 0x00000c0804137981 */ /* 0x000f28000c1e1900 */
[----:B------:R-:W5:Y:S04]  /*0f20*/  LDG.E R18, desc[UR8][R4.64+0x8] ;  /* 0x0000080804127981 */ /* 0x000f68000c1e1900 */
[----:B------:R-:W5:Y:S04]  /*0f30*/  LDG.E R15, desc[UR8][R4.64+0x4] ;  /* 0x00000408040f7981 */ /* 0x000f68000c1e1900 */
[----:B------:R0:W5:Y:S01]  /*0f40*/  LDG.E R14, desc[UR8][R4.64] ;  /* 0x00000008040e7981 */ /* 0x000162000c1e1900 */
[----:B------:R-:W-:-:S05]  /*0f50*/  IMAD.MOV R24, RZ, RZ, -R2 ;  /* 0x000000ffff187224 */ /* 0x000fca00078e0a02 */
[----:B-1----:R-:W-:Y:S01]  /*0f60*/  VIADDMNMX R24, R24, R3, 0x200, PT ;  /* 0x0000020018187446 */ /* 0x002fe20003800103 */
[----:B0-----:R-:W-:-:S05]  /*0f70*/  IMAD.SHL.U32 R13, R26, 0x2, RZ ;  /* 0x000000021a0d7824 */ /* 0x001fca00078e00ff */
[----:B------:R-:W-:-:S04]  /*0f80*/  LOP3.LUT R7, R13, 0x7c0, RZ, 0xc0, !PT ;  /* 0x000007c00d077812 */ /* 0x000fc800078ec0ff */
[----:B------:R-:W-:-:S04]  /*0f90*/  LOP3.LUT R25, R7, 0x1f, R26, 0xf8, !PT ;  /* 0x0000001f07197812 */ /* 0x000fc800078ef81a */
[C---:B------:R-:W-:Y:S01]  /*0fa0*/  ISETP.GE.AND P0, PT, R25.reuse, R24, PT ;  /* 0x000000181900720c */ /* 0x040fe20003f06270 */
[C---:B------:R-:W-:Y:S02]  /*0fb0*/  VIADD R3, R25.reuse, 0x20 ;  /* 0x0000002019037836 */ /* 0x040fe40000000000 */
[----:B------:R-:W-:-:S03]  /*0fc0*/  IMAD R9, R25, 0x18, RZ ;  /* 0x0000001819097824 */ /* 0x000fc600078e02ff */
[----:B------:R-:W-:Y:S02]  /*0fd0*/  ISETP.GE.AND P1, PT, R3, R24, PT ;  /* 0x000000180300720c */ /* 0x000fe40003f26270 */
[----:B------:R-:W-:-:S05]  /*0fe0*/  IADD3 R4, P2, PT, R9, R4, RZ ;  /* 0x0000000409047210 */ /* 0x000fca0007f5e0ff */
[----:B------:R-:W-:Y:S02]  /*0ff0*/  IMAD.X R5, RZ, RZ, R5, P2 ;  /* 0x000000ffff057224 */ /* 0x000fe400010e0605 */
[----:B--2---:R-:W-:-:S03]  /*1000*/  IMAD.MOV.U32 R31, RZ, RZ, R29 ;  /* 0x000000ffff1f7224 */ /* 0x004fc600078e001d */
[----:B------:R-:W2:Y:S01]  /*1010*/  @!P0 LDG.E R29, desc[UR8][R4.64+0x14] ;  /* 0x00001408041d8981 */ /* 0x000ea2000c1e1900 */
[----:B---3--:R-:W-:-:S03]  /*1020*/  IMAD.MOV.U32 R30, RZ, RZ, R28 ;  /* 0x000000ffff1e7224 */ /* 0x008fc600078e001c */
[----:B------:R-:W3:Y:S01]  /*1030*/  @!P1 LDG.E R31, desc[UR8][R4.64+0x314] ;  /* 0x00031408041f9981 */ /* 0x000ee2000c1e1900 */
[----:B----4-:R-:W-:-:S03]  /*1040*/  IMAD.MOV.U32 R33, RZ, RZ, R19 ;  /* 0x000000ffff217224 */ /* 0x010fc600078e0013 */
[----:B------:R-:W4:Y:S01]  /*1050*/  @!P0 LDG.E R19, desc[UR8][R4.64+0xc] ;  /* 0x00000c0804138981 */ /* 0x000f22000c1e1900 */
[----:B-----5:R-:W-:-:S03]  /*1060*/  IMAD.MOV.U32 R32, RZ, RZ, R18 ;  /* 0x000000ffff207224 */ /* 0x020fc600078e0012 */
[----:B------:R-:W5:Y:S01]  /*1070*/  @!P1 LDG.E R33, desc[UR8][R4.64+0x30c] ;  /* 0x00030c0804219981 */ /* 0x000f62000c1e1900 */
[----:B------:R-:W-:-:S03]  /*1080*/  MOV R17, R15 ;  /* 0x0000000f00117202 */ /* 0x000fc60000000f00 */
[----:B------:R-:W2:Y:S01]  /*1090*/  @!P0 LDG.E R15, desc[UR8][R4.64+0x4] ;  /* 0x00000408040f8981 */ /* 0x000ea2000c1e1900 */
[----:B------:R-:W-:-:S03]  /*10a0*/  IMAD.MOV.U32 R16, RZ, RZ, R14 ;  /* 0x000000ffff107224 */ /* 0x000fc600078e000e */
[----:B------:R-:W3:Y:S04]  /*10b0*/  @!P1 LDG.E R17, desc[UR8][R4.64+0x304] ;  /* 0x0003040804119981 */ /* 0x000ee8000c1e1900 */
[----:B------:R-:W2:Y:S04]  /*10c0*/  @!P0 LDG.E R14, desc[UR8][R4.64] ;  /* 0x00000008040e8981 */ /* 0x000ea8000c1e1900 */
[----:B------:R-:W3:Y:S04]  /*10d0*/  @!P1 LDG.E R16, desc[UR8][R4.64+0x300] ;  /* 0x0003000804109981 */ /* 0x000ee8000c1e1900 */
[----:B------:R-:W4:Y:S04]  /*10e0*/  @!P0 LDG.E R18, desc[UR8][R4.64+0x8] ;  /* 0x0000080804128981 */ /* 0x000f28000c1e1900 */
[----:B------:R-:W5:Y:S04]  /*10f0*/  @!P1 LDG.E R32, desc[UR8][R4.64+0x308] ;  /* 0x0003080804209981 */ /* 0x000f68000c1e1900 */
[----:B------:R-:W5:Y:S04]  /*1100*/  @!P0 LDG.E R28, desc[UR8][R4.64+0x10] ;  /* 0x00001008041c8981 */ /* 0x000f68000c1e1900 */
[----:B------:R-:W5:Y:S01]  /*1110*/  @!P1 LDG.E R30, desc[UR8][R4.64+0x310] ;  /* 0x00031008041e9981 */ /* 0x000f62000c1e1900 */
[----:B------:R-:W0:Y:S01]  /*1120*/  S2R R2, SR_CgaCtaId ;  /* 0x0000000000027919 */ /* 0x000e220000008800 */
[----:B------:R-:W1:Y:S01]  /*1130*/  S2R R6, SR_LANEID ;  /* 0x0000000000067919 */ /* 0x000e620000000000 */
[----:B------:R-:W-:-:S04]  /*1140*/  MOV R27, 0x400 ;  /* 0x00000400001b7802 */ /* 0x000fc80000000f00 */
        /* <DEDUP_REMOVED lines=12> */
[----:B------:R-:W-:Y:S04]  /*1210*/  LDS.128 R4, [R12] ;  /* 0x000000000c047984 */ /* 0x000fe80000000c00 */
[----:B------:R-:W1:Y:S01]  /*1220*/  LDS.128 R8, [R12+0x20] ;  /* 0x000020000c087984 */ /* 0x000e620000000c00 */
[----:B0-----:R-:W-:Y:S02]  /*1230*/  IMAD.MOV.U32 R17, RZ, RZ, R21 ;  /* 0x000000ffff117224 */ /* 0x001fe400078e0015 */
[----:B------:R-:W-:Y:S01]  /*1240*/  IMAD.MOV.U32 R16, RZ, RZ, R20 ;  /* 0x000000ffff107224 */ /* 0x000fe200078e0014 */
[----:B------:R-:W-:Y:S01]  /*1250*/  BAR.SYNC.DEFER_BLOCKING 0x0 ;  /* 0x0000000000007b1d */ /* 0x000fe20000010000 */
[----:B------:R-:W-:-:S07]  /*1260*/  VIADD R15, R13, 0x1 ;  /* 0x000000010d0f7836 */ /* 0x000fce0000000000 */
[----:B------:R-:W-:Y:S01]  /*1270*/  PREEXIT ;  /* 0x000000000000782d */ /* 0x000fe20000000000 */
[----:B------:R-:W-:Y:S01]  /*1280*/  IMAD R27, R26, 0x30, R27 ;  /* 0x000000301a1b7824 */ /* 0x000fe200078e021b */
[----:B------:R-:W-:Y:S01]  /*1290*/  UMOV UR4, 0x2 ;  /* 0x0000000200047882 */ /* 0x000fe20000000000 */
[----:B------:R-:W-:-:S13]  /*12a0*/  ISETP.GE.U32.AND P1, PT, R15, R24, PT ;  /* 0x000000180f00720c */ /* 0x000fda0003f26070 */
[----:B-1----:R-:W-:Y:S01]  /*12b0*/  @P1 IMAD.MOV.U32 R10, RZ, RZ, R16 ;  /* 0x000000ffff0a1224 */ /* 0x002fe200078e0010 */
[----:B------:R-:W-:Y:S01]  /*12c0*/  @P1 MOV R23, R5 ;  /* 0x0000000500171202 */ /* 0x000fe20000000f00 */
[----:B------:R-:W-:Y:S02]  /*12d0*/  @P1 IMAD.MOV.U32 R11, RZ, RZ, R17 ;  /* 0x000000ffff0b1224 */ /* 0x000fe400078e0011 */
[----:B------:R-:W-:Y:S01]  /*12e0*/  @P1 IMAD.MOV.U32 R9, RZ, RZ, R7 ;  /* 0x000000ffff091224 */ /* 0x000fe200078e0007 */
[----:B------:R-:W-:Y:S01]  /*12f0*/  FSETP.GT.AND P0, PT, R10, R16, PT ;  /* 0x000000100a00720b */ /* 0x000fe20003f04000 */
[----:B------:R-:W-:Y:S01]  /*1300*/  @P1 IMAD.MOV.U32 R8, RZ, RZ, R6 ;  /* 0x000000ffff081224 */ /* 0x000fe200078e0006 */
[----:B------:R-:W-:Y:S01]  /*1310*/  MOV R14, R10 ;  /* 0x0000000a000e7202 */ /* 0x000fe20000000f00 */
[----:B------:R-:W-:Y:S01]  /*1320*/  @P1 IMAD.MOV.U32 R22, RZ, RZ, R4 ;  /* 0x000000ffff161224 */ /* 0x000fe200078e0004 */
[----:B------:R-:W-:Y:S01]  /*1330*/  ISETP.GE.U32.OR P0, PT, R13, R24, !P0 ;  /* 0x000000180d00720c */ /* 0x000fe20004706470 */
[----:B------:R-:W-:-:S02]  /*1340*/  IMAD.MOV.U32 R15, RZ, RZ, R11 ;  /* 0x000000ffff0f7224 */ /* 0x000fc400078e000b */
[----:B------:R-:W-:Y:S02]  /*1350*/  IMAD.MOV.U32 R13, RZ, RZ, R9 ;  /* 0x000000ffff0d7224 */ /* 0x000fe400078e0009 */
[----:B------:R-:W-:Y:S02]  /*1360*/  IMAD.MOV.U32 R12, RZ, RZ, R8 ;  /* 0x000000ffff0c7224 */ /* 0x000fe400078e0008 */
[----:B------:R-:W-:Y:S02]  /*1370*/  IMAD.MOV.U32 R19, RZ, RZ, R23 ;  /* 0x000000ffff137224 */ /* 0x000fe400078e0017 */
[----:B------:R-:W-:-:S04]  /*1380*/  IMAD.MOV.U32 R18, RZ, RZ, R22 ;  /* 0x000000ffff127224 */ /* 0x000fc800078e0016 */
[----:B------:R-:W-:Y:S02]  /*1390*/  @!P0 IMAD.MOV.U32 R15, RZ, RZ, R17 ;  /* 0x000000ffff0f8224 */ /* 0x000fe400078e0011 */
[----:B------:R-:W-:Y:S02]  /*13a0*/  @!P0 IMAD.MOV.U32 R14, RZ, RZ, R16 ;  /* 0x000000ffff0e8224 */ /* 0x000fe400078e0010 */
[----:B------:R-:W-:Y:S02]  /*13b0*/  @!P0 IMAD.MOV.U32 R13, RZ, RZ, R7 ;  /* 0x000000ffff0d8224 */ /* 0x000fe400078e0007 */
[----:B------:R-:W-:Y:S01]  /*13c0*/  @!P0 IMAD.MOV.U32 R12, RZ, RZ, R6 ;  /* 0x000000ffff0c8224 */ /* 0x000fe200078e0006 */
[----:B------:R-:W-:Y:S01]  /*13d0*/  @!P0 MOV R6, R8 ;  /* 0x0000000800068202 */ /* 0x000fe20000000f00 */
[----:B------:R-:W-:Y:S02]  /*13e0*/  @!P0 IMAD.MOV.U32 R19, RZ, RZ, R5 ;  /* 0x000000ffff138224 */ /* 0x000fe400078e0005 */
[----:B------:R-:W-:-:S02]  /*13f0*/  @!P0 IMAD.MOV.U32 R18, RZ, RZ, R4 ;  /* 0x000000ffff128224 */ /* 0x000fc400078e0004 */
[----:B------:R-:W-:Y:S02]  /*1400*/  @!P0 IMAD.MOV.U32 R17, RZ, RZ, R11 ;  /* 0x000000ffff118224 */ /* 0x000fe400078e000b */
[----:B------:R-:W-:Y:S02]  /*1410*/  @!P0 IMAD.MOV.U32 R16, RZ, RZ, R10 ;  /* 0x000000ffff108224 */ /* 0x000fe400078e000a */
[----:B------:R-:W-:Y:S02]  /*1420*/  @!P0 IMAD.MOV.U32 R7, RZ, RZ, R9 ;  /* 0x000000ffff078224 */ /* 0x000fe400078e0009 */
[----:B------:R-:W-:Y:S02]  /*1430*/  @!P0 IMAD.MOV.U32 R5, RZ, RZ, R23 ;  /* 0x000000ffff058224 */ /* 0x000fe400078e0017 */
[----:B------:R-:W-:-:S07]  /*1440*/  @!P0 IMAD.MOV.U32 R4, RZ, RZ, R22 ;  /* 0x000000ffff048224 */ /* 0x000fce00078e0016 */
.L_x_36:
[----:B------:R-:W-:Y:S01]  /*1450*/  UIADD3 UR5, UPT, UPT, -UR4, URZ, URZ ;  /* 0x000000ff04057290 */ /* 0x000fe2000fffe1ff */
[----:B------:R-:W0:Y:S01]  /*1460*/  S2R R28, SR_CgaCtaId ;  /* 0x00000000001c7919 */ /* 0x000e220000008800 */
[----:B------:R-:W-:Y:S01]  /*1470*/  MOV R11, 0x400 ;  /* 0x00000400000b7802 */ /* 0x000fe20000000f00 */
[----:B------:R-:W-:Y:S01]  /*1480*/  BSSY.RECONVERGENT B0, `(.L_x_33) ;  /* 0x000002a000007945 */ /* 0x000fe20003800200 */
[----:B------:R-:W-:Y:S02]  /*1490*/  BAR.SYNC.DEFER_BLOCKING 0x0 ;  /* 0x0000000000007b1d */ /* 0x000fe40000010000 */
[----:B------:R-:W-:Y:S01]  /*14a0*/  LOP3.LUT R8, R26, UR5, RZ, 0xc0, !PT ;  /* 0x000000051a087c12 */ /* 0x000fe2000f8ec0ff */
[----:B------:R-:W-:-:S04]  /*14b0*/  UIADD3 UR5, UPT, UPT, UR4, -0x1, URZ ;  /* 0xffffffff04057890 */ /* 0x000fc8000fffe0ff */
[----:B------:R-:W-:-:S05]  /*14c0*/  IMAD.SHL.U32 R9, R8, 0x2, RZ ;  /* 0x0000000208097824 */ /* 0x000fca00078e00ff */
[----:B------:R-:W-:Y:S02]  /*14d0*/  VIMNMX R8, PT, PT, R24, R9, PT ;  /* 0x0000000918087248 */ /* 0x000fe40003fe0100 */
[----:B------:R-:W-:Y:S02]  /*14e0*/  LOP3.LUT R9, R26, UR5, RZ, 0xc0, !PT ;  /* 0x000000051a097c12 */ /* 0x000fe4000f8ec0ff */
[----:B------:R-:W-:-:S03]  /*14f0*/  VIADDMNMX R21, R8, UR4, R24, PT ;  /* 0x0000000408157c46 */ /* 0x000fc6000b800118 */
[----:B------:R-:W-:Y:S01]  /*1500*/  IMAD.SHL.U32 R9, R9, 0x2, RZ ;  /* 0x0000000209097824 */ /* 0x000fe200078e00ff */
[----:B------:R-:W-:-:S04]  /*1510*/  VIADDMNMX R20, R21, UR4, R24, PT ;  /* 0x0000000415147c46 */ /* 0x000fc8000b800118 */
[----:B------:R-:W-:Y:S01]  /*1520*/  VIMNMX R10, PT, PT, R24, R9, PT ;  /* 0x00000009180a7248 */ /* 0x000fe20003fe0100 */
[----:B------:R-:W-:Y:S01]  /*1530*/  IMAD.IADD R9, R20, 0x1, -R21 ;  /* 0x0000000114097824 */ /* 0x000fe200078e0a15 */
[----:B------:R1:W-:Y:S02]  /*1540*/  STS.128 [R27], R4 ;  /* 0x000000041b007388 */ /* 0x0003e40000000c00 */
[----:B------:R-:W-:Y:S02]  /*1550*/  VIADDMNMX R22, R21, -R8, R10, PT ;  /* 0x8000000815167246 */ /* 0x000fe4000380010a */
[CC--:B------:R-:W-:Y:S01]  /*1560*/  ISETP.GE.AND P0, PT, R10.reuse, R9.reuse, PT ;  /* 0x000000090a00720c */ /* 0x0c0fe20003f06270 */
[----:B------:R1:W-:Y:S01]  /*1570*/  STS.128 [R27+0x10], R16 ;  /* 0x000010101b007388 */ /* 0x0003e20000000c00 */
[----:B------:R-:W-:Y:S02]  /*1580*/  IADD3 R9, PT, PT, R10, -R9, RZ ;  /* 0x800000090a097210 */ /* 0x000fe40007ffe0ff */
[----:B0-----:R-:W-:Y:S01]  /*1590*/  LEA R32, R28, R11, 0x18 ;  /* 0x0000000b1c207211 */ /* 0x001fe200078ec0ff */
[----:B------:R1:W-:Y:S01]  /*15a0*/  STS.128 [R27+0x20], R12 ;  /* 0x0000200c1b007388 */ /* 0x0003e20000000c00 */
[----:B------:R-:W-:Y:S01]  /*15b0*/  SEL R9, R9, RZ, P0 ;  /* 0x000000ff09097207 */ /* 0x000fe20000000000 */
[----:B------:R-:W-:Y:S03]  /*15c0*/  BAR.SYNC.DEFER_BLOCKING 0x0 ;  /* 0x0000000000007b1d */ /* 0x000fe60000010000 */
[----:B------:R-:W-:-:S13]  /*15d0*/  ISETP.GE.AND P0, PT, R9, R22, PT ;  /* 0x000000160900720c */ /* 0x000fda0003f06270 */
[----:B-1----:R-:W-:Y:S05]  /*15e0*/  @P0 BRA `(.L_x_34) ;  /* 0x00000000004c0947 */ /* 0x002fea0003800000 */
[----:B------:R-:W0:Y:S01]  /*15f0*/  S2R R5, SR_CgaCtaId ;  /* 0x0000000000057919 */ /* 0x000e220000008800 */
[----:B------:R-:W-:Y:S01]  /*1600*/  MOV R4, 0x400 ;  /* 0x0000040000047802 */ /* 0x000fe20000000f00 */
[----:B------:R-:W-:-:S03]  /*1610*/  IMAD.IADD R11, R10, 0x1, R21 ;  /* 0x000000010a0b7824 */ /* 0x000fc600078e0215 */
[----:B0-----:R-:W-:-:S07]  /*1620*/  LEA R13, R5, R4, 0x18 ;  /* 0x00000004050d7211 */ /* 0x001fce00078ec0ff */
.L_x_35:
        /* <DEDUP_REMOVED lines=12> */
[----:B------:R-:W-:-:S05]  /*16f0*/  @!P0 VIADD R9, R5, 0x1 ;  /* 0x0000000105098836 */ /* 0x000fca0000000000 */
[----:B------:R-:W-:-:S13]  /*1700*/  ISETP.GE.AND P0, PT, R9, R22, PT ;  /* 0x000000160900720c */ /* 0x000fda0003f06270 */
[----:B------:R-:W-:Y:S05]  /*1710*/  @!P0 BRA `(.L_x_35) ;  /* 0xfffffffc00c48947 */ /* 0x000fea000383ffff */
.L_x_34:
[----:B------:R-:W-:Y:S05]  /*1720*/  BSYNC.RECONVERGENT B0 ;  /* 0x0000000000007941 */ /* 0x000fea0003800200 */
.L_x_33:
[----:B------:R-:W-:Y:S01]  /*1730*/  IMAD.IADD R28, R8, 0x1, R9 ;  /* 0x00000001081c7824 */ /* 0x000fe200078e0209 */
[----:B------:R-:W-:Y:S01]  /*1740*/  IADD3 R31, PT, PT, -R9, R21, R10 ;  /* 0x00000015091f7210 */ /* 0x000fe20007ffe10a */
[----:B------:R-:W-:Y:S01]  /*1750*/  UISETP.GE.U32.AND UP0, UPT, UR4, 0x81, UPT ;  /* 0x000000810400788c */ /* 0x000fe2000bf06070 */
[----:B------:R-:W-:Y:S01]  /*1760*/  PLOP3.LUT P1, PT, PT, PT, PT, 0x8, 0x80 ;  /* 0x000000000080781c */ /* 0x000fe20003f2e170 */
[--C-:B------:R-:W-:Y:S01]  /*1770*/  IMAD R30, R28, 0x18, R32.reuse ;  /* 0x000000181c1e7824 */ /* 0x100fe200078e0220 */
[C---:B------:R-:W-:Y:S01]  /*1780*/  ISETP.GE.AND P2, PT, R31.reuse, R20, PT ;  /* 0x000000141f00720c */ /* 0x040fe20003f46270 */
[C---:B------:R-:W-:Y:S01]  /*1790*/  IMAD R32, R31.reuse, 0x18, R32 ;  /* 0x000000181f207824 */ /* 0x040fe200078e0220 */
[----:B------:R-:W-:Y:S01]  /*17a0*/  USHF.L.U32 UR5, UR4, 0x1, URZ ;  /* 0x0000000104057899 */ /* 0x000fe200080006ff */
[----:B------:R-:W-:Y:S01]  /*17b0*/  VIADD R29, R31, 0x1 ;  /* 0x000000011f1d7836 */ /* 0x000fe20000000000 */
[----:B------:R-:W-:Y:S04]  /*17c0*/  LDS.64 R22, [R30+0x10] ;  /* 0x000010001e167984 */ /* 0x000fe80000000a00 */
[----:B------:R-:W0:Y:S01]  /*17d0*/  LDS.64 R14, [R32+0x10] ;  /* 0x00001000200e7984 */ /* 0x000e220000000a00 */
[----:B------:R-:W-:-:S03]  /*17e0*/  UMOV UR4, UR5 ;  /* 0x0000000500047c82 */ /* 0x000fc60008000000 */
        /* <DEDUP_REMOVED lines=12> */
[----:B------:R-:W-:-:S02]  /*18b0*/  FSEL R4, R8, R18, P1 ;  /* 0x0000001208047208 */ /* 0x000fc40000800000 */
[----:B------:R-:W-:Y:S01]  /*18c0*/  @!P1 IADD3 R29, PT, PT, R31, RZ, RZ ;  /* 0x000000ff1f1d9210 */ /* 0x000fe20007ffe0ff */
        /* <DEDUP_REMOVED lines=10> */
[----:B------:R-:W-:-:S04]  /*1970*/  @!P0 ISETP.GE.OR P1, PT, R20, R21, P2 ;  /* 0x000000151400820c */ /* 0x000fc80001726670 */
[----:B------:R-:W-:Y:S02]  /*1980*/  FSEL R15, R15, R23, P1 ;  /* 0x000000170f0f7208 */ /* 0x000fe40000800000 */
[----:B------:R-:W-:Y:S02]  /*1990*/  FSEL R14, R14, R22, P1 ;  /* 0x000000160e0e7208 */ /* 0x000fe40000800000 */
[----:B-1----:R-:W-:Y:S02]  /*19a0*/  FSEL R13, R11, R13, P1 ;  /* 0x0000000d0b0d7208 */ /* 0x002fe40000800000 */
[----:B------:R-:W-:Y:S02]  /*19b0*/  FSEL R12, R10, R12, P1 ;  /* 0x0000000c0a0c7208 */ /* 0x000fe40000800000 */
[----:B--2---:R-:W-:Y:S02]  /*19c0*/  FSEL R19, R9, R19, P1 ;  /* 0x0000001309137208 */ /* 0x004fe40000800000 */
[----:B------:R-:W-:Y:S01]  /*19d0*/  FSEL R18, R8, R18, P1 ;  /* 0x0000001208127208 */ /* 0x000fe20000800000 */
[----:B------:R-:W-:Y:S06]  /*19e0*/  BRA.U !UP0, `(.L_x_36) ;  /* 0xfffffff908987547 */ /* 0x000fec000b83ffff */
[----:B------:R-:W0:Y:S01]  /*19f0*/  LDCU.U8 UR4, c[0x0][0x380] ;  /* 0x00007000ff0477ac */ /* 0x000e220008000000 */
[----:B------:R-:W1:Y:S01]  /*1a00*/  S2R R11, SR_LANEID ;  /* 0x00000000000b7919 */ /* 0x000e620000000000 */
[----:B------:R-:W2:Y:S01]  /*1a10*/  S2UR UR6, SR_CgaCtaId ;  /* 0x00000000000679c3 */ /* 0x000ea20000008800 */
[----:B------:R-:W-:Y:S01]  /*1a20*/  IMAD.WIDE.U32 R8, R0, 0x200, RZ ;  /* 0x0000020000087825 */ /* 0x000fe200078e00ff */
[----:B------:R-:W-:Y:S01]  /*1a30*/  UMOV UR5, 0x400 ;  /* 0x0000040000057882 */ /* 0x000fe20000000000 */
[----:B0-----:R-:W-:-:S04]  /*1a40*/  UPRMT UR4, UR4, 0x8880, URZ ;  /* 0x0000888004047896 */ /* 0x001fc800080000ff */
[----:B------:R-:W-:Y:S02]  /*1a50*/  UISETP.NE.AND UP0, UPT, UR4, URZ, UPT ;  /* 0x000000ff0400728c */ /* 0x000fe4000bf05270 */
[----:B--2---:R-:W-:Y:S01]  /*1a60*/  ULEA UR5, UR6, UR5, 0x18 ;  /* 0x0000000506057291 */ /* 0x004fe2000f8ec0ff */
[----:B-1----:R-:W-:Y:S01]  /*1a70*/  IMAD R0, R11, 0x18, R2 ;  /* 0x000000180b007824 */ /* 0x002fe200078e0202 */
[----:B------:R-:W-:Y:S06]  /*1a80*/  BAR.SYNC.DEFER_BLOCKING 0x0 ;  /* 0x0000000000007b1d */ /* 0x000fec0000010000 */
[----:B------:R-:W-:Y:S05]  /*1a90*/  BRA.U !UP0, `(.L_x_37) ;  /* 0x0000000108a07547 */ /* 0x000fea000b800000 */
[----:B------:R-:W-:Y:S01]  /*1aa0*/  ISETP.NE.AND P0, PT, R26, RZ, PT ;  /* 0x000000ff1a00720c */ /* 0x000fe20003f05270 */
[----:B------:R0:W-:Y:S04]  /*1ab0*/  STS.128 [R0], R4 ;  /* 0x0000000400007388 */ /* 0x0001e80000000c00 */
[----:B------:R-:W-:Y:S04]  /*1ac0*/  STS.128 [R0+0x10], R16 ;  /* 0x0000101000007388 */ /* 0x000fe80000000c00 */
[----:B------:R1:W-:Y:S01]  /*1ad0*/  STS.128 [R0+0x20], R12 ;  /* 0x0000200c00007388 */ /* 0x0003e20000000c00 */
[----:B------:R-:W-:-:S03]  /*1ae0*/  NOP ;  /* 0x0000000000007918 */ /* 0x000fc60000000000 */
[----:B------:R-:W-:Y:S01]  /*1af0*/  LDS.64 R22, [R2] ;  /* 0x0000000002167984 */ /* 0x000fe20000000a00 */
[----:B0-----:R-:W0:Y:S03]  /*1b00*/  LDC.64 R6, c[0x0][0x398] ;  /* 0x0000e600ff067b82 */ /* 0x001e260000000a00 */
[----:B------:R-:W-:Y:S04]  /*1b10*/  LDS.64 R26, [R2+0x8] ;  /* 0x00000800021a7984 */ /* 0x000fe80000000a00 */
[----:B------:R-:W-:Y:S04]  /*1b20*/  LDS.64 R28, [R2+0x10] ;  /* 0x00001000021c7984 */ /* 0x000fe80000000a00 */
[----:B------:R-:W-:Y:S04]  /*1b30*/  LDS.64 R20, [R2+0x300] ;  /* 0x0003000002147984 */ /* 0x000fe80000000a00 */
[----:B------:R-:W-:Y:S04]  /*1b40*/  LDS.64 R10, [R2+0x308] ;  /* 0x00030800020a7984 */ /* 0x000fe80000000a00 */
[----:B------:R-:W-:Y:S04]  /*1b50*/  LDS.64 R4, [R2+0x310] ;  /* 0x0003100002047984 */ /* 0x000fe80000000a00 */
[----:B------:R-:W-:Y:S01]  /*1b60*/  @!P0 STS [UR5+0x3000], R24 ;  /* 0x00300018ff008988 */ /* 0x000fe20008000805 */
[----:B------:R-:W-:Y:S06]  /*1b70*/  BAR.SYNC.DEFER_BLOCKING 0x0 ;  /* 0x0000000000007b1d */ /* 0x000fec0000010000 */
[----:B------:R-:W1:Y:S01]  /*1b80*/  S2R R30, SR_TID.X ;  /* 0x00000000001e7919 */ /* 0x000e620000002100 */
[----:B------:R-:W2:Y:S01]  /*1b90*/  LDS R0, [UR5+0x3000] ;  /* 0x00300005ff007984 */ /* 0x000ea20008000800 */
[C---:B-1----:R-:W-:Y:S01]  /*1ba0*/  IMAD.SHL.U32 R12, R30.reuse, 0x2, RZ ;  /* 0x000000021e0c7824 */ /* 0x042fe200078e00ff */
[----:B------:R-:W-:-:S04]  /*1bb0*/  LOP3.LUT R30, R30, 0x1f, RZ, 0xc0, !PT ;  /* 0x0000001f1e1e7812 */ /* 0x000fc800078ec0ff */
[----:B------:R-:W-:-:S04]  /*1bc0*/  LOP3.LUT R13, R12, 0x7c0, RZ, 0xc0, !PT ;  /* 0x000007c00c0d7812 */ /* 0x000fc800078ec0ff */
[----:B------:R-:W-:-:S04]  /*1bd0*/  IADD3 R13, P0, P1, R13, R8, R30 ;  /* 0x000000080d0d7210 */ /* 0x000fc8000791e01e */
[----:B------:R-:W-:Y:S01]  /*1be0*/  IADD3.X R8, PT, PT, RZ, R9, RZ, P0, P1 ;  /* 0x00000009ff087210 */ /* 0x000fe200007e24ff */
[----:B0-----:R-:W-:-:S04]  /*1bf0*/  IMAD.WIDE.U32 R6, R13, 0x18, R6 ;  /* 0x000000180d067825 */ /* 0x001fc800078e0006 */
[----:B------:R-:W-:-:S04]  /*1c00*/  IMAD R9, R8, 0x18, RZ ;  /* 0x0000001808097824 */ /* 0x000fc800078e02ff */
[----:B------:R-:W-:Y:S01]  /*1c10*/  IMAD.IADD R7, R7, 0x1, R9 ;  /* 0x0000000107077824 */ /* 0x000fe200078e0209 */
[----:B--2---:R-:W-:-:S13]  /*1c20*/  ISETP.GE.AND P0, PT, R25, R0, PT ;  /* 0x000000001900720c */ /* 0x004fda0003f06270 */
        /* <DEDUP_REMOVED lines=15> */
.L_x_37:
[----:B------:R-:W-:Y:S01]  /*1d20*/  ISETP.NE.AND P0, PT, R26, RZ, PT ;  /* 0x000000ff1a00720c */ /* 0x000fe20003f05270 */
[----:B------:R0:W-:Y:S04]  /*1d30*/  STS.128 [R0], R4 ;  /* 0x0000000400007388 */ /* 0x0001e80000000c00 */
[----:B------:R-:W-:Y:S04]  /*1d40*/  STS.128 [R0+0x10], R16 ;  /* 0x0000101000007388 */ /* 0x000fe80000000c00 */
[----:B------:R-:W-:Y:S01]  /*1d50*/  STS.128 [R0+0x20], R12 ;  /* 0x0000200c00007388 */ /* 0x000fe20000000c00 */
        /* <DEDUP_REMOVED lines=9> */
[----:B------:R-:W-:Y:S01]  /*1df0*/  BAR.SYNC.DEFER_BLOCKING 0x0 ;  /* 0x0000000000007b1d */ /* 0x000fe20000010000 */
[----:B------:R-:W-:-:S05]  /*1e00*/  IADD3 R7, P0, PT, R8, R25, RZ ;  /* 0x0000001908077210 */ /* 0x000fca0007f1e0ff */
[----:B------:R-:W-:Y:S02]  /*1e10*/  IMAD.X R8, RZ, RZ, R9, P0 ;  /* 0x000000ffff087224 */ /* 0x000fe400000e0609 */
[----:B0-----:R-:W-:-:S04]  /*1e20*/  IMAD.WIDE.U32 R4, R7, 0x18, R4 ;  /* 0x0000001807047825 */ /* 0x001fc800078e0004 */
[----:B------:R-:W-:-:S04]  /*1e30*/  IMAD R7, R8, 0x18, RZ ;  /* 0x0000001808077824 */ /* 0x000fc800078e02ff */
[----:B------:R-:W-:Y:S01]  /*1e40*/  IMAD.IADD R5, R7, 0x1, R5 ;  /* 0x0000000107057824 */ /* 0x000fe200078e0205 */
[----:B------:R-:W0:Y:S02]  /*1e50*/  LDS R0, [UR5+0x3000] ;  /* 0x00300005ff007984 */ /* 0x000e240008000800 */
[-C--:B0-----:R-:W-:Y:S02]  /*1e60*/  ISETP.GE.AND P0, PT, R25, R0.reuse, PT ;  /* 0x000000001900720c */ /* 0x081fe40003f06270 */
[----:B------:R-:W-:-:S11]  /*1e70*/  ISETP.GE.AND P1, PT, R3, R0, PT ;  /* 0x000000000300720c */ /* 0x000fd60003f26270 */
        /* <DEDUP_REMOVED lines=14> */
.L_x_38:
        /* <DEDUP_REMOVED lines=10> */
.L_x_136:


//--------------------- .text._ZN3cub18CUB_300001_SM_10006detail10merge_sort26DeviceMergeSortMergeKernelINS2_10policy_hubIN6thrust24THRUST_300001_SM_1000_NS6detail15normal_iteratorINS6_10device_ptrI3BoxEEEEE9Policy600ESC_PNS0_8NullTypeESC_SG_j13BoxComparatorSA_SF_EEvbT2_T3_T4_PT6_PT7_T5_PSK_SK_NS1_7vsmem_tE --------------------------
	.section	.text._ZN3cub18CUB_300001_SM_10006detail10merge_sort26DeviceMergeSortMergeKernelINS2_10policy_hubIN6thrust24THRUST_300001_SM_1000_NS6detail15normal_iteratorINS6_10device_ptrI3BoxEEEEE9Policy600ESC_PNS0_8NullTypeESC_SG_j13BoxComparatorSA_SF_EEvbT2_T3_T4_PT6_PT7_T5_PSK_SK_NS1_7vsmem_tE,"ax",@progbits
	.align	128
        .global         _ZN3cub18CUB_300001_SM_10006detail10merge_sort26DeviceMergeSortMergeKernelINS2_10policy_hubIN6thrust24THRUST_300001_SM_1000_NS6detail15normal_iteratorINS6_10device_ptrI3BoxEEEEE9Policy600ESC_PNS0_8NullTypeESC_SG_j13BoxComparatorSA_SF_EEvbT2_T3_T4_PT6_PT7_T5_PSK_SK_NS1_7vsmem_tE
        .type           _ZN3cub18CUB_300001_SM_10006detail10merge_sort26DeviceMergeSortMergeKernelINS2_10policy_hubIN6thrust24THRUST_300001_SM_1000_NS6detail15normal_iteratorINS6_10device_ptrI3BoxEEEEE9Policy600ESC_PNS0_8NullTypeESC_SG_j13BoxComparatorSA_SF_EEvbT2_T3_T4_PT6_PT7_T5_PSK_SK_NS1_7vsmem_tE,@function
        .size           _ZN3cub18CUB_300001_SM_10006detail10merge_sort26DeviceMergeSortMergeKernelINS2_10policy_hubIN6thrust24THRUST_300001_SM_1000_NS6detail15normal_iteratorINS6_10device_ptrI3BoxEEEEE9Policy600ESC_PNS0_8NullTypeESC_SG_j13BoxComparatorSA_SF_EEvbT2_T3_T4_PT6_PT7_T5_PSK_SK_NS1_7vsmem_tE,(.L_x_137 - _ZN3cub18CUB_300001_SM_10006detail10merge_sort26DeviceMergeSortMergeKernelINS2_10policy_hubIN6thrust24THRUST_300001_SM_1000_NS6detail15normal_iteratorINS6_10device_ptrI3BoxEEEEE9Policy600ESC_PNS0_8NullTypeESC_SG_j13BoxComparatorSA_SF_EEvbT2_T3_T4_PT6_PT7_T5_PSK_SK_NS1_7vsmem_tE)
        .other          _ZN3cub18CUB_300001_SM_10006detail10merge_sort26DeviceMergeSortMergeKernelINS2_10policy_hubIN6thrust24THRUST_300001_SM_1000_NS6detail15normal_iteratorINS6_10device_ptrI3BoxEEEEE9Policy600ESC_PNS0_8NullTypeESC_SG_j13BoxComparatorSA_SF_EEvbT2_T3_T4_PT6_PT7_T5_PSK_SK_NS1_7vsmem_tE,@"STO_CUDA_ENTRY STV_DEFAULT"
_ZN3cub18CUB_300001_SM_10006detail10merge_sort26DeviceMergeSortMergeKernelINS2_10policy_hubIN6thrust24THRUST_300001_SM_1000_NS6detail15normal_iteratorINS6_10device_ptrI3BoxEEEEE9Policy600ESC_PNS0_8NullTypeESC_SG_j13BoxComparatorSA_SF_EEvbT2_T3_T4_PT6_PT7_T5_PSK_SK_NS1_7vsmem_tE:
.text._ZN3cub18CUB_300001_SM_10006detail10merge_sort26DeviceMergeSortMergeKernelINS2_10policy_hubIN6thrust24THRUST_300001_SM_1000_NS6detail15normal_iteratorINS6_10device_ptrI3BoxEEEEE9Policy600ESC_PNS0_8NullTypeESC_SG_j13BoxComparatorSA_SF_EEvbT2_T3_T4_PT6_PT7_T5_PSK_SK_NS1_7vsmem_tE:
[----:B------:R-:W-:Y:S01]  /*0000*/  LDC R1, c[0x0][0x37c] ;  /* 0x0000df00ff017b82 */ /* 0x000fe20000000800 */
[----:B------:R-:W0:Y:S01]  /*0010*/  S2R R11, SR_CTAID.X ;  /* 0x00000000000b7919 */ /* 0x000e220000002500 */
[----:B------:R-:W1:Y:S06]  /*0020*/  LDCU UR4, c[0x0][0x370] ;  /* 0x00006e00ff0477ac */ /* 0x000e6c0008000800 */
[----:B------:R-:W2:Y:S01]  /*0030*/  LDC R9, c[0x0][0x3c0] ;  /* 0x0000f000ff097b82 */ /* 0x000ea20000000800 */
[----:B------:R-:W3:Y:S01]  /*0040*/  S2R R0, SR_TID.X ;  /* 0x0000000000007919 */ /* 0x000ee20000002100 */
[----:B------:R-:W4:Y:S01]  /*0050*/  LDCU.64 UR6, c[0x0][0x358] ;  /* 0x00006b00ff0677ac */ /* 0x000f220008000a00 */
[----:B-1----:R-:W-:Y:S01]  /*0060*/  UIADD3 UR4, UPT, UPT, UR4, -0x1, URZ ;  /* 0xffffffff04047890 */ /* 0x002fe2000fffe0ff */
[----:B--2---:R-:W-:-:S05]  /*0070*/  IMAD.SHL.U32 R3, R9, 0x100, RZ ;  /* 0x0000010009037824 */ /* 0x004fca00078e00ff */
[C---:B0-----:R-:W-:Y:S01]  /*0080*/  ISETP.GE.U32.AND P0, PT, R11.reuse, UR4, PT ;  /* 0x000000040b007c0c */ /* 0x041fe2000bf06070 */
[----:B------:R-:W-:-:S12]  /*0090*/  IMAD.SHL.U32 R2, R11, 0x200, RZ ;  /* 0x000002000b027824 */ /* 0x000fd800078e00ff */
[----:B---34-:R-:W-:Y:S05]  /*00a0*/  @P0 BRA `(.L_x_39) ;  /* 0x0000001000480947 */ /* 0x018fea0003800000 */
[----:B------:R-:W0:Y:S01]  /*00b0*/  LDC.64 R4, c[0x0][0x3b8] ;  /* 0x0000ee00ff047b82 */ /* 0x000e220000000a00 */
[----:B------:R-:W-:Y:S01]  /*00c0*/  IMAD.MOV R12, RZ, RZ, -R9 ;  /* 0x000000ffff0c7224 */ /* 0x000fe200078e0a09 */
[----:B------:R-:W1:Y:S06]  /*00d0*/  LDCU.U8 UR4, c[0x0][0x380] ;  /* 0x00007000ff0477ac */ /* 0x000e6c0008000000 */
[----:B------:R-:W2:Y:S01]  /*00e0*/  LDC R14, c[0x0][0x398] ;  /* 0x0000e600ff0e7b82 */ /* 0x000ea20000000800 */
[----:B0-----:R-:W-:-:S05]  /*00f0*/  IMAD.WIDE.U32 R4, R11, 0x4, R4 ;  /* 0x000000040b047825 */ /* 0x001fca00078e0004 */
[----:B------:R-:W3:Y:S04]  /*0100*/  LDG.E R7, desc[UR6][R4.64+0x4] ;  /* 0x0000040604077981 */ /* 0x000ee8000c1e1900 */
[----:B------:R0:W4:Y:S01]  /*0110*/  LDG.E R6, desc[UR6][R4.64] ;  /* 0x0000000604067981 */ /* 0x000122000c1e1900 */
[----:B------:R-:W-:Y:S01]  /*0120*/  LOP3.LUT R8, R11, R12, RZ, 0xc0, !PT ;  /* 0x0000000c0b087212 */ /* 0x000fe200078ec0ff */
[----:B-1----:R-:W-:Y:S01]  /*0130*/  UPRMT UR4, UR4, 0x8880, URZ ;  /* 0x0000888004047896 */ /* 0x002fe200080000ff */
[----:B------:R-:W-:-:S03]  /*0140*/  ACQBULK ;  /* 0x000000000000782e */ /* 0x000fc60000000000 */
[----:B------:R-:W-:Y:S01]  /*0150*/  IMAD.IADD R9, R11, 0x1, -R8 ;  /* 0x000000010b097824 */ /* 0x000fe200078e0a08 */
[----:B------:R-:W-:-:S03]  /*0160*/  UISETP.NE.AND UP0, UPT, UR4, URZ, UPT ;  /* 0x000000ff0400728c */ /* 0x000fc6000bf05270 */
[----:B------:R-:W-:Y:S01]  /*0170*/  IMAD.SHL.U32 R10, R9, 0x200, RZ ;  /* 0x00000200090a7824 */ /* 0x000fe200078e00ff */
[----:B------:R-:W-:-:S03]  /*0180*/  LOP3.LUT R9, R11, R12, RZ, 0xfc, !PT ;  /* 0x0000000c0b097212 */ /* 0x000fc600078efcff */
[C---:B------:R-:W-:Y:S01]  /*0190*/  VIADD R11, R10.reuse, 0x1ff ;  /* 0x000001ff0a0b7836 */ /* 0x040fe20000000000 */
[----:B------:R-:W-:Y:S02]  /*01a0*/  ISETP.NE.AND P0, PT, R10, -0x200, PT ;  /* 0xfffffe000a00780c */ /* 0x000fe40003f05270 */
[----:B------:R-:W-:Y:S01]  /*01b0*/  ISETP.NE.AND P1, PT, R9, -0x1, PT ;  /* 0xffffffff0900780c */ /* 0x000fe20003f25270 */
[----:B------:R-:W-:Y:S01]  /*01c0*/  IMAD.SHL.U32 R9, R8, 0x200, RZ ;  /* 0x0000020008097824 */ /* 0x000fe200078e00ff */
[----:B------:R-:W-:-:S03]  /*01d0*/  LOP3.LUT R8, R3, 0xfffffe00, RZ, 0xc0, !PT ;  /* 0xfffffe0003087812 */ /* 0x000fc600078ec0ff */
[----:B--2---:R-:W-:-:S05]  /*01e0*/  IMAD.IADD R3, R14, 0x1, -R9 ;  /* 0x000000010e037824 */ /* 0x004fca00078e0a09 */
[----:B0-----:R-:W-:Y:S01]  /*01f0*/  VIMNMX.U32 R5, PT, PT, R8, R3, !PT ;  /* 0x0000000308057248 */ /* 0x001fe20007fe0000 */
[----:B------:R-:W-:-:S04]  /*0200*/  @P0 VIADD R11, R10, 0x200 ;  /* 0x000002000a0b0836 */ /* 0x000fc80000000000 */
[----:B------:R-:W-:Y:S02]  /*0210*/  IMAD.IADD R5, R5, 0x1, -R8 ;  /* 0x0000000105057824 */ /* 0x000fe400078e0a08 */
[----:B---3--:R-:W-:-:S04]  /*0220*/  IMAD.IADD R12, R7, 0x1, -R9 ;  /* 0x00000001070c7824 */ /* 0x008fc800078e0a09 */
[----:B------:R-:W-:Y:S01]  /*0230*/  IMAD.IADD R7, R11, 0x1, -R12 ;  /* 0x000000010b077824 */ /* 0x000fe200078e0a0c */
[----:B------:R-:W-:Y:S01]  /*0240*/  @!P1 VIMNMX.U32 R12, PT, PT, R8, R3, PT ;  /* 0x00000003080c9248 */ /* 0x000fe20003fe0000 */
[----:B----4-:R-:W-:-:S03]  /*0250*/  IMAD.IADD R11, R6, 0x1, -R9 ;  /* 0x00000001060b7824 */ /* 0x010fc600078e0a09 */
[----:B------:R-:W-:Y:S01]  /*0260*/  SEL R6, R8, R7, !P1 ;  /* 0x0000000708067207 */ /* 0x000fe20004800000 */
[----:B------:R-:W-:Y:S01]  /*0270*/  IMAD.IADD R3, R12, 0x1, -R11 ;  /* 0x000000010c037824 */ /* 0x000fe200078e0a0b */
[----:B------:R-:W-:Y:S02]  /*0280*/  VIADDMNMX.U32 R4, R10, -R11, R5, PT ;  /* 0x8000000b0a047246 */ /* 0x000fe40003800005 */
[----:B------:R-:W-:Y:S01]  /*0290*/  VIMNMX.U32 R5, PT, PT, R5, R6, PT ;  /* 0x0000000605057248 */ /* 0x000fe20003fe0000 */
[----:B------:R-:W-:Y:S06]  /*02a0*/  BRA.U !UP0, `(.L_x_40) ;  /* 0x0000000108ac7547 */ /* 0x000fec000b800000 */
[----:B------:R-:W0:Y:S01]  /*02b0*/  LDC.64 R6, c[0x0][0x388] ;  /* 0x0000e200ff067b82 */ /* 0x000e220000000a00 */
[----:B------:R-:W-:Y:S01]  /*02c0*/  IMAD.IADD R10, R0, 0x1, -R3 ;  /* 0x00000001000a7824 */ /* 0x000fe200078e0a03 */
[----:B------:R-:W-:Y:S02]  /*02d0*/  IADD3 R21, P0, P1, R4, R9, R8 ;  /* 0x0000000904157210 */ /* 0x000fe4000791e008 */
[----:B------:R-:W-:Y:S02]  /*02e0*/  IADD3 R9, P2, P3, R0, R11, R9 ;  /* 0x0000000b00097210 */ /* 0x000fe40007b5e009 */
[----:B------:R-:W-:Y:S02]  /*02f0*/  IADD3 R21, P4, PT, R10, R21, RZ ;  /* 0x000000150a157210 */ /* 0x000fe40007f9e0ff */
[----:B------:R-:W-:Y:S02]  /*0300*/  IADD3.X R13, PT, PT, RZ, RZ, RZ, P0, P1 ;  /* 0x000000ffff0d7210 */ /* 0x000fe400007e24ff */
[----:B------:R-:W-:-:S02]  /*0310*/  IADD3.X R11, PT, PT, RZ, RZ, RZ, P2, P3 ;  /* 0x000000ffff0b7210 */ /* 0x000fc400017e64ff */
[----:B------:R-:W-:Y:S02]  /*0320*/  LEA.HI.X.SX32 R10, R10, R13, 0x1, P4 ;  /* 0x0000000d0a0a7211 */ /* 0x000fe400020f0eff */
[----:B------:R-:W-:Y:S01]  /*0330*/  ISETP.GE.AND P0, PT, R0, R3, PT ;  /* 0x000000030000720c */ /* 0x000fe20003f06270 */
[----:B------:R-:W-:Y:S02]  /*0340*/  IMAD R11, R11, 0x18, RZ ;  /* 0x000000180b0b7824 */ /* 0x000fe400078e02ff */
        /* <DEDUP_REMOVED lines=33> */
.L_x_40:
        /* <DEDUP_REMOVED lines=42> */
.L_x_41:
[----:B01----:R-:W0:Y:S01]  /*0800*/  S2R R18, SR_CgaCtaId ;  /* 0x0000000000127919 */ /* 0x003e220000008800 */
[----:B------:R-:W-:Y:S01]  /*0810*/  MOV R19, 0x400 ;  /* 0x0000040000137802 */ /* 0x000fe20000000f00 */
[----:B------:R-:W-:-:S03]  /*0820*/  IMAD.IADD R4, R5, 0x1, -R4 ;  /* 0x0000000105047824 */ /* 0x000fc600078e0a04 */
[----:B0-----:R-:W-:-:S05]  /*0830*/  LEA R19, R18, R19, 0x18 ;  /* 0x0000001312137211 */ /* 0x001fca00078ec0ff */
[----:B------:R-:W-:-:S05]  /*0840*/  IMAD R18, R0, 0x18, R19 ;  /* 0x0000001800127824 */ /* 0x000fca00078e0213 */
[----:B-----5:R0:W-:Y:S04]  /*0850*/  STS.64 [R18], R8 ;  /* 0x0000000812007388 */ /* 0x0201e80000000a00 */
        /* <DEDUP_REMOVED lines=8> */
[----:B------:R-:W-:Y:S01]  /*08e0*/  IMAD.SHL.U32 R5, R0, 0x2, RZ ;  /* 0x0000000200057824 */ /* 0x000fe200078e00ff */
[----:B------:R-:W-:Y:S04]  /*08f0*/  BSSY.RECONVERGENT B0, `(.L_x_42) ;  /* 0x0000017000007945 */ /* 0x000fe80003800200 */
[----:B0-----:R-:W-:-:S04]  /*0900*/  VIMNMX R9, PT, PT, R22, R5, PT ;  /* 0x0000000516097248 */ /* 0x001fc80003fe0100 */
[C---:B------:R-:W-:Y:S01]  /*0910*/  ISETP.GE.AND P0, PT, R9.reuse, R4, PT ;  /* 0x000000040900720c */ /* 0x040fe20003f06270 */
[----:B------:R-:W-:Y:S01]  /*0920*/  IMAD.IADD R24, R9, 0x1, -R4 ;  /* 0x0000000109187824 */ /* 0x000fe200078e0a04 */
[----:B------:R-:W-:-:S04]  /*0930*/  VIMNMX R5, PT, PT, R3, R9, PT ;  /* 0x0000000903057248 */ /* 0x000fc80003fe0100 */
[----:B------:R-:W-:-:S04]  /*0940*/  SEL R24, R24, RZ, P0 ;  /* 0x000000ff18187207 */ /* 0x000fc80000000000 */
[----:B------:R-:W-:-:S13]  /*0950*/  ISETP.GE.AND P0, PT, R24, R5, PT ;  /* 0x000000051800720c */ /* 0x000fda0003f06270 */
[----:B-1----:R-:W-:Y:S05]  /*0960*/  @P0 BRA `(.L_x_43) ;  /* 0x00000000003c0947 */ /* 0x002fea0003800000 */
[----:B------:R-:W-:-:S07]  /*0970*/  IMAD.IADD R11, R3, 0x1, R9 ;  /* 0x00000001030b7824 */ /* 0x000fce00078e0209 */
.L_x_44:
        /* <DEDUP_REMOVED lines=14> */
.L_x_43:
[----:B------:R-:W-:Y:S05]  /*0a60*/  BSYNC.RECONVERGENT B0 ;  /* 0x0000000000007941 */ /* 0x000fea0003800200 */
.L_x_42:
        /* <DEDUP_REMOVED lines=47> */
[----:B------:R-:W1:Y:S04]  /*0d60*/  LDC.64 R26, c[0x0][0x3a0] ;  /* 0x0000e800ff1a7b82 */ /* 0x000e680000000a00 */
[----:B0-----:R-:W-:Y:S01]  /*0d70*/  IMAD R17, R16, 0x2, R3 ;  /* 0x0000000210117824 */ /* 0x001fe200078e0203 */
[----:B------:R-:W-:-:S03]  /*0d80*/  LOP3.LUT R3, R3, 0x1f, R0, 0xf8, !PT ;  /* 0x0000001f03037812 */ /* 0x000fc600078ef800 */
[C---:B------:R-:W-:Y:S01]  /*0d90*/  IMAD R28, R17.reuse, 0x18, R22 ;  /* 0x00000018111c7824 */ /* 0x040fe200078e0216 */
[----:B------:R-:W-:Y:S01]  /*0da0*/  IADD3 R3, P0, PT, R2, R3, RZ ;  /* 0x0000000302037210 */ /* 0x000fe20007f1e0ff */
[----:B------:R-:W-:-:S03]  /*0db0*/  IMAD.IADD R17, R17, 0x1, -R16 ;  /* 0x0000000111117824 */ /* 0x000fc600078e0a10 */
[----:B------:R-:W-:Y:S01]  /*0dc0*/  STS.128 [R28], R8 ;  /* 0x000000081c007388 */ /* 0x000fe20000000c00 */
[----:B------:R-:W-:Y:S02]  /*0dd0*/  IMAD R29, R17, 0x18, R22 ;  /* 0x00000018111d7824 */ /* 0x000fe400078e0216 */
[----:B------:R-:W-:Y:S01]  /*0de0*/  IMAD.X R0, RZ, RZ, RZ, P0 ;  /* 0x000000ffff007224 */ /* 0x000fe200000e06ff */
[----:B------:R0:W-:Y:S01]  /*0df0*/  STS.128 [R28+0x10], R4 ;  /* 0x000010041c007388 */ /* 0x0001e20000000c00 */
[----:B-1----:R-:W-:-:S03]  /*0e00*/  IMAD.WIDE.U32 R2, R3, 0x18, R26 ;  /* 0x0000001803027825 */ /* 0x002fc600078e001a */
[----:B------:R-:W-:Y:S01]  /*0e10*/  STS.128 [R28+0x20], R12 ;  /* 0x0000200c1c007388 */ /* 0x000fe20000000c00 */
[----:B------:R-:W-:-:S03]  /*0e20*/  NOP ;  /* 0x0000000000007918 */ /* 0x000fc60000000000 */
[----:B------:R-:W1:Y:S04]  /*0e30*/  LDS.64 R24, [R29] ;  /* 0x000000001d187984 */ /* 0x000e680000000a00 */
[----:B------:R-:W2:Y:S01]  /*0e40*/  LDS.64 R22, [R29+0x8] ;  /* 0x000008001d167984 */ /* 0x000ea20000000a00 */
[----:B0-----:R-:W-:-:S03]  /*0e50*/  IMAD R5, R0, 0x18, RZ ;  /* 0x0000001800057824 */ /* 0x001fc600078e02ff */
[----:B------:R-:W0:Y:S01]  /*0e60*/  LDS.64 R20, [R29+0x10] ;  /* 0x000010001d147984 */ /* 0x000e220000000a00 */
[----:B------:R-:W-:-:S03]  /*0e70*/  IMAD.IADD R3, R3, 0x1, R5 ;  /* 0x0000000103037824 */ /* 0x000fc600078e0205 */
[----:B------:R-:W3:Y:S04]  /*0e80*/  LDS.64 R18, [R29+0x300] ;  /* 0x000300001d127984 */ /* 0x000ee80000000a00 */
[----:B------:R-:W4:Y:S04]  /*0e90*/  LDS.64 R16, [R29+0x308] ;  /* 0x000308001d107984 */ /* 0x000f280000000a00 */
[----:B------:R-:W5:Y:S04]  /*0ea0*/  LDS.64 R8, [R29+0x310] ;  /* 0x000310001d087984 */ /* 0x000f680000000a00 */
[----:B-1----:R-:W-:Y:S04]  /*0eb0*/  STG.E desc[UR6][R2.64], R24 ;  /* 0x0000001802007986 */ /* 0x002fe8000c101906 */
[----:B------:R-:W-:Y:S04]  /*0ec0*/  STG.E desc[UR6][R2.64+0x4], R25 ;  /* 0x0000041902007986 */ /* 0x000fe8000c101906 */
[----:B--2---:R-:W-:Y:S04]  /*0ed0*/  STG.E desc[UR6][R2.64+0x8], R22 ;  /* 0x0000081602007986 */ /* 0x004fe8000c101906 */
[----:B------:R-:W-:Y:S04]  /*0ee0*/  STG.E desc[UR6][R2.64+0xc], R23 ;  /* 0x00000c1702007986 */ /* 0x000fe8000c101906 */
[----:B0-----:R-:W-:Y:S04]  /*0ef0*/  STG.E desc[UR6][R2.64+0x10], R20 ;  /* 0x0000101402007986 */ /* 0x001fe8000c101906 */
[----:B------:R-:W-:Y:S04]  /*0f00*/  STG.E desc[UR6][R2.64+0x14], R21 ;  /* 0x0000141502007986 */ /* 0x000fe8000c101906 */
[----:B---3--:R-:W-:Y:S04]  /*0f10*/  STG.E desc[UR6][R2.64+0x300], R18 ;  /* 0x0003001202007986 */ /* 0x008fe8000c101906 */
[----:B------:R-:W-:Y:S04]  /*0f20*/  STG.E desc[UR6][R2.64+0x304], R19 ;  /* 0x0003041302007986 */ /* 0x000fe8000c101906 */
[----:B----4-:R-:W-:Y:S04]  /*0f30*/  STG.E desc[UR6][R2.64+0x308], R16 ;  /* 0x0003081002007986 */ /* 0x010fe8000c101906 */
[----:B------:R-:W-:Y:S04]  /*0f40*/  STG.E desc[UR6][R2.64+0x30c], R17 ;  /* 0x00030c1102007986 */ /* 0x000fe8000c101906 */
[----:B-----5:R-:W-:Y:S04]  /*0f50*/  STG.E desc[UR6][R2.64+0x310], R8 ;  /* 0x0003100802007986 */ /* 0x020fe8000c101906 */
[----:B------:R-:W-:Y:S01]  /*0f60*/  STG.E desc[UR6][R2.64+0x314], R9 ;  /* 0x0003140902007986 */ /* 0x000fe2000c101906 */
[----:B------:R-:W-:Y:S05]  /*0f70*/  EXIT ;  /* 0x000000000000794d */ /* 0x000fea0003800000 */
.L_x_45:
[----:B------:R-:W0:Y:S01]  /*0f80*/  S2R R16, SR_LANEID ;  /* 0x0000000000107919 */ /* 0x000e220000000000 */
[----:B------:R-:W-:Y:S01]  /*0f90*/  LOP3.LUT R3, R3, 0x7c0, RZ, 0xc0, !PT ;  /* 0x000007c003037812 */ /* 0x000fe200078ec0ff */
[----:B------:R-:W1:Y:S04]  /*0fa0*/  LDC.64 R26, c[0x0][0x388] ;  /* 0x0000e200ff1a7b82 */ /* 0x000e680000000a00 */
[----:B0-----:R-:W-:-:S04]  /*0fb0*/  IMAD R17, R16, 0x2, R3 ;  /* 0x0000000210117824 */ /* 0x001fc800078e0203 */
[C---:B------:R-:W-:Y:S02]  /*0fc0*/  IMAD R28, R17.reuse, 0x18, R22 ;  /* 0x00000018111c7824 */ /* 0x040fe400078e0216 */
[----:B------:R-:W-:-:S03]  /*0fd0*/  IMAD.IADD R17, R17, 0x1, -R16 ;  /* 0x0000000111117824 */ /* 0x000fc600078e0a10 */
[----:B------:R-:W-:Y:S01]  /*0fe0*/  STS.128 [R28], R8 ;  /* 0x000000081c007388 */ /* 0x000fe20000000c00 */
[----:B------:R-:W-:-:S03]  /*0ff0*/  IMAD R29, R17, 0x18, R22 ;  /* 0x00000018111d7824 */ /* 0x000fc600078e0216 */
[----:B------:R0:W-:Y:S04]  /*1000*/  STS.128 [R28+0x10], R4 ;  /* 0x000010041c007388 */ /* 0x0001e80000000c00 */
[----:B------:R-:W-:Y:S01]  /*1010*/  STS.128 [R28+0x20], R12 ;  /* 0x0000200c1c007388 */ /* 0x000fe20000000c00 */
[----:B------:R-:W-:-:S03]  /*1020*/  NOP ;  /* 0x0000000000007918 */ /* 0x000fc60000000000 */
[----:B------:R-:W2:Y:S04]  /*1030*/  LDS.64 R24, [R29] ;  /* 0x000000001d187984 */ /* 0x000ea80000000a00 */
[----:B------:R-:W3:Y:S01]  /*1040*/  LDS.64 R22, [R29+0x8] ;  /* 0x000008001d167984 */ /* 0x000ee20000000a00 */
[----:B0-----:R-:W-:-:S03]  /*1050*/  LOP3.LUT R5, R0, 0x1f, RZ, 0xc0, !PT ;  /* 0x0000001f00057812 */ /* 0x001fc600078ec0ff */
[----:B------:R-:W0:Y:S02]  /*1060*/  LDS.64 R20, [R29+0x10] ;  /* 0x000010001d147984 */ /* 0x000e240000000a00 */
[----:B------:R-:W-:Y:S02]  /*1070*/  IMAD.IADD R2, R2, 0x1, R5 ;  /* 0x0000000102027824 */ /* 0x000fe400078e0205 */
[----:B------:R-:W4:Y:S03]  /*1080*/  LDS.64 R18, [R29+0x300] ;  /* 0x000300001d127984 */ /* 0x000f260000000a00 */
[----:B------:R-:W-:Y:S01]  /*1090*/  IADD3 R3, P0, PT, R3, R2, RZ ;  /* 0x0000000203037210 */ /* 0x000fe20007f1e0ff */
[----:B------:R-:W5:Y:S04]  /*10a0*/  LDS.64 R16, [R29+0x308] ;  /* 0x000308001d107984 */ /* 0x000f680000000a00 */
[----:B------:R-:W5:Y:S01]  /*10b0*/  LDS.64 R8, [R29+0x310] ;  /* 0x000310001d087984 */ /* 0x000f620000000a00 */
[----:B------:R-:W-:-:S02]  /*10c0*/  IMAD.X R0, RZ, RZ, RZ, P0 ;  /* 0x000000ffff007224 */ /* 0x000fc400000e06ff */
[----:B-1----:R-:W-:-:S04]  /*10d0*/  IMAD.WIDE.U32 R2, R3, 0x18, R26 ;  /* 0x0000001803027825 */ /* 0x002fc800078e001a */
[----:B------:R-:W-:-:S04]  /*10e0*/  IMAD R5, R0, 0x18, RZ ;  /* 0x0000001800057824 */ /* 0x000fc800078e02ff */
[----:B------:R-:W-:-:S05]  /*10f0*/  IMAD.IADD R3, R3, 0x1, R5 ;  /* 0x0000000103037824 */ /* 0x000fca00078e0205 */
        /* <DEDUP_REMOVED lines=11> */
[----:B------:R-:W-:Y:S01]  /*11b0*/  STG.E desc[UR6][R2.64+0x314], R9 ;  /* 0x0003140902007986 */ /* 0x000fe2000c101906 */
[----:B------:R-:W-:Y:S05]  /*11c0*/  EXIT ;  /* 0x000000000000794d */ /* 0x000fea0003800000 */
.L_x_39:
[----:B------:R-:W0:Y:S01]  /*11d0*/  LDC.64 R4, c[0x0][0x3b8] ;  /* 0x0000ee00ff047b82 */ /* 0x000e220000000a00 */
[----:B------:R-:W-:Y:S01]  /*11e0*/  IMAD.MOV R10, RZ, RZ, -R9 ;  /* 0x000000ffff0a7224 */ /* 0x000fe200078e0a09 */
[----:B------:R-:W1:Y:S06]  /*11f0*/  LDCU.U8 UR4, c[0x0][0x380] ;  /* 0x00007000ff0477ac */ /* 0x000e6c0008000000 */
[----:B------:R-:W2:Y:S01]  /*1200*/  LDC R16, c[0x0][0x398] ;  /* 0x0000e600ff107b82 */ /* 0x000ea20000000800 */
[----:B0-----:R-:W-:-:S05]  /*1210*/  IMAD.WIDE.U32 R6, R11, 0x4, R4 ;  /* 0x000000040b067825 */ /* 0x001fca00078e0004 */
[----:B------:R-:W3:Y:S04]  /*1220*/  LDG.E R8, desc[UR6][R6.64+0x4] ;  /* 0x0000040606087981 */ /* 0x000ee8000c1e1900 */
[----:B------:R0:W4:Y:S01]  /*1230*/  LDG.E R4, desc[UR6][R6.64] ;  /* 0x0000000606047981 */ /* 0x000122000c1e1900 */
[CC--:B------:R-:W-:Y:S01]  /*1240*/  LOP3.LUT R12, R11.reuse, R10.reuse, RZ, 0xc0, !PT ;  /* 0x0000000a0b0c7212 */ /* 0x0c0fe200078ec0ff */
[----:B-1----:R-:W-:Y:S01]  /*1250*/  UPRMT UR4, UR4, 0x8880, URZ ;  /* 0x0000888004047896 */ /* 0x002fe200080000ff */
[C---:B------:R-:W-:Y:S01]  /*1260*/  LOP3.LUT R10, R11.reuse, R10, RZ, 0xfc, !PT ;  /* 0x0000000a0b0a7212 */ /* 0x040fe200078efcff */
[----:B------:R-:W-:Y:S01]  /*1270*/  BSSY.RECONVERGENT B0, `(.L_x_46) ;  /* 0x0000079000007945 */ /* 0x000fe20003800200 */
[----:B------:R-:W-:Y:S01]  /*1280*/  ACQBULK ;  /* 0x000000000000782e */ /* 0x000fe20000000000 */
[----:B------:R-:W-:Y:S01]  /*1290*/  IMAD.IADD R5, R11, 0x1, -R12 ;  /* 0x000000010b057824 */ /* 0x000fe200078e0a0c */
[----:B------:R-:W-:Y:S01]  /*12a0*/  ISETP.NE.AND P1, PT, R10, -0x1, PT ;  /* 0xffffffff0a00780c */ /* 0x000fe20003f25270 */
[----:B------:R-:W-:Y:S01]  /*12b0*/  UISETP.NE.AND UP0, UPT, UR4, URZ, UPT ;  /* 0x000000ff0400728c */ /* 0x000fe2000bf05270 */
[----:B------:R-:W-:Y:S01]  /*12c0*/  LOP3.LUT R10, R3, 0xfffffe00, RZ, 0xc0, !PT ;  /* 0xfffffe00030a7812 */ /* 0x000fe200078ec0ff */
[----:B------:R-:W-:-:S02]  /*12d0*/  IMAD.SHL.U32 R14, R5, 0x200, RZ ;  /* 0x00000200050e7824 */ /* 0x000fc400078e00ff */
[----:B------:R-:W-:Y:S02]  /*12e0*/  IMAD.SHL.U32 R5, R12, 0x200, RZ ;  /* 0x000002000c057824 */ /* 0x000fe400078e00ff */
[C---:B0-----:R-:W-:Y:S01]  /*12f0*/  VIADD R7, R14.reuse, 0x1ff ;  /* 0x000001ff0e077836 */ /* 0x041fe20000000000 */
[----:B------:R-:W-:Y:S01]  /*1300*/  ISETP.NE.AND P0, PT, R14, -0x200, PT ;  /* 0xfffffe000e00780c */ /* 0x000fe20003f05270 */
[----:B--2---:R-:W-:-:S05]  /*1310*/  IMAD.IADD R9, R16, 0x1, -R5 ;  /* 0x0000000110097824 */ /* 0x004fca00078e0a05 */
[----:B------:R-:W-:-:S07]  /*1320*/  VIMNMX.U32 R11, PT, PT, R10, R9, !PT ;  /* 0x000000090a0b7248 */ /* 0x000fce0007fe0000 */
[----:B------:R-:W-:Y:S02]  /*1330*/  @P0 VIADD R7, R14, 0x200 ;  /* 0x000002000e070836 */ /* 0x000fe40000000000 */
[----:B---3--:R-:W-:-:S04]  /*1340*/  IMAD.IADD R8, R8, 0x1, -R5 ;  /* 0x0000000108087824 */ /* 0x008fc800078e0a05 */
[----:B------:R-:W-:Y:S01]  /*1350*/  IMAD.IADD R7, R7, 0x1, -R8 ;  /* 0x0000000107077824 */ /* 0x000fe200078e0a08 */
[----:B------:R-:W-:Y:S01]  /*1360*/  @!P1 VIMNMX.U32 R8, PT, PT, R10, R9, PT ;  /* 0x000000090a089248 */ /* 0x000fe20003fe0000 */
[----:B----4-:R-:W-:Y:S02]  /*1370*/  IMAD.IADD R3, R4, 0x1, -R5 ;  /* 0x0000000104037824 */ /* 0x010fe400078e0a05 */
[----:B------:R-:W-:Y:S01]  /*1380*/  IMAD.IADD R4, R11, 0x1, -R10 ;  /* 0x000000010b047824 */ /* 0x000fe200078e0a0a */
[----:B------:R-:W-:-:S04]  /*1390*/  SEL R7, R10, R7, !P1 ;  /* 0x000000070a077207 */ /* 0x000fc80004800000 */
[----:B------:R-:W-:Y:S02]  /*13a0*/  VIADDMNMX.U32 R6, R14, -R3, R4, PT ;  /* 0x800000030e067246 */ /* 0x000fe40003800004 */
[----:B------:R-:W-:Y:S01]  /*13b0*/  VIMNMX.U32 R9, PT, PT, R4, R7, PT ;  /* 0x0000000704097248 */ /* 0x000fe20003fe0000 */
[----:B------:R-:W-:-:S04]  /*13c0*/  IMAD.IADD R7, R8, 0x1, -R3 ;  /* 0x0000000108077824 */ /* 0x000fc800078e0a03 */
[----:B------:R-:W-:Y:S01]  /*13d0*/  IMAD.IADD R4, R9, 0x1, -R6 ;  /* 0x0000000109047824 */ /* 0x000fe200078e0a06 */
[----:B------:R-:W-:Y:S06]  /*13e0*/  BRA.U !UP0, `(.L_x_47) ;  /* 0x0000000108c47547 */ /* 0x000fec000b800000 */
[----:B------:R-:W-:Y:S01]  /*13f0*/  IADD3 R23, P0, P1, R6, R5, R10 ;  /* 0x0000000506177210 */ /* 0x000fe2000791e00a */
[C---:B------:R-:W-:Y:S01]  /*1400*/  IMAD.IADD R6, R0.reuse, 0x1, -R7 ;  /* 0x0000000100067824 */ /* 0x040fe200078e0a07 */
[----:B------:R-:W0:Y:S01]  /*1410*/  LDC.64 R8, c[0x0][0x388] ;  /* 0x0000e200ff087b82 */ /* 0x000e220000000a00 */
[C---:B------:R-:W-:Y:S01]  /*1420*/  IADD3 R21, P2, P3, R0.reuse, R3, R5 ;  /* 0x0000000300157210 */ /* 0x040fe20007b5e005 */
[----:B------:R-:W-:Y:S01]  /*1430*/  VIADD R14, R0, 0x100 ;  /* 0x00000100000e7836 */ /* 0x000fe20000000000 */
[----:B------:R-:W-:Y:S01]  /*1440*/  IADD3.X R3, PT, PT, RZ, RZ, RZ, P0, P1 ;  /* 0x000000ffff037210 */ /* 0x000fe200007e24ff */
[----:B------:R-:W-:Y:S01]  /*1450*/  BSSY.RECONVERGENT B1, `(.L_x_48) ;  /* 0x000001b000017945 */ /* 0x000fe20003800200 */
[C---:B------:R-:W-:Y:S02]  /*1460*/  IADD3 R23, P4, PT, R6.reuse, R23, RZ ;  /* 0x0000001706177210 */ /* 0x040fe40007f9e0ff */
[----:B------:R-:W-:Y:S02]  /*1470*/  IADD3.X R5, PT, PT, RZ, RZ, RZ, P2, P3 ;  /* 0x000000ffff057210 */ /* 0x000fe400017e64ff */
[----:B------:R-:W-:Y:S01]  /*1480*/  LEA.HI.X.SX32 R6, R6, R3, 0x1, P4 ;  /* 0x0000000306067211 */ /* 0x000fe200020f0eff */
[----:B------:R-:W-:-:S02]  /*1490*/  IMAD.IADD R3, R7, 0x1, R4 ;  /* 0x0000000107037824 */ /* 0x000fc400078e0204 */
[----:B------:R-:W-:-:S03]  /*14a0*/  IMAD R5, R5, 0x18, RZ ;  /* 0x0000001805057824 */ /* 0x000fc600078e02ff */
[-C--:B------:R-:W-:Y:S02]  /*14b0*/  ISETP.GE.AND P0, PT, R0, R3.reuse, PT ;  /* 0x000000030000720c */ /* 0x080fe40003f06270 */
[----:B------:R-:W-:Y:S01]  /*14c0*/  ISETP.GE.AND P1, PT, R14, R3, PT ;  /* 0x000000030e00720c */ /* 0x000fe20003f26270 */
[----:B0-----:R-:W-:-:S04]  /*14d0*/  IMAD.WIDE.U32 R20, R21, 0x18, R8 ;  /* 0x0000001815147825 */ /* 0x001fc800078e0008 */
[----:B------:R-:W-:-:S04]  /*14e0*/  IMAD.WIDE.U32 R22, R23, 0x18, R8 ;  /* 0x0000001817167825 */ /* 0x000fc800078e0008 */
[----:B------:R-:W-:Y:S02]  /*14f0*/  IMAD R9, R6, 0x18, RZ ;  /* 0x0000001806097824 */ /* 0x000fe400078e02ff */
        /* <DEDUP_REMOVED lines=16> */
.L_x_49:
[----:B------:R-:W-:Y:S05]  /*1600*/  BSYNC.RECONVERGENT B1 ;  /* 0x0000000000017941 */ /* 0x000fea0003800200 */
.L_x_48:
        /* <DEDUP_REMOVED lines=15> */
.L_x_47:
[----:B------:R-:W-:Y:S01]  /*1700*/  IADD3 R6, P0, P1, R6, R5, R10 ;  /* 0x0000000506067210 */ /* 0x000fe2000791e00a */
[C---:B------:R-:W-:Y:S01]  /*1710*/  IMAD.IADD R10, R0.reuse, 0x1, -R7 ;  /* 0x00000001000a7824 */ /* 0x040fe200078e0a07 */
[----:B------:R-:W0:Y:S01]  /*1720*/  LDC.64 R8, c[0x0][0x3a0] ;  /* 0x0000e800ff087b82 */ /* 0x000e220000000a00 */
[----:B------:R-:W-:Y:S01]  /*1730*/  IADD3 R21, P2, P3, R0, R3, R5 ;  /* 0x0000000300157210 */ /* 0x000fe20007b5e005 */
[----:B------:R-:W-:Y:S01]  /*1740*/  BSSY.RECONVERGENT B1, `(.L_x_51) ;  /* 0x000001d000017945 */ /* 0x000fe20003800200 */
[----:B------:R-:W-:Y:S02]  /*1750*/  IADD3.X R3, PT, PT, RZ, RZ, RZ, P0, P1 ;  /* 0x000000ffff037210 */ /* 0x000fe400007e24ff */
[----:B------:R-:W-:Y:S01]  /*1760*/  IADD3 R23, P4, PT, R10, R6, RZ ;  /* 0x000000060a177210 */ /* 0x000fe20007f9e0ff */
[----:B------:R-:W-:Y:S01]  /*1770*/  VIADD R6, R0, 0x100 ;  /* 0x0000010000067836 */ /* 0x000fe20000000000 */
        /* <DEDUP_REMOVED lines=25> */
.L_x_52:
[----:B------:R-:W-:Y:S05]  /*1910*/  BSYNC.RECONVERGENT B1 ;  /* 0x0000000000017941 */ /* 0x000fea0003800200 */
.L_x_51:
        /* <DEDUP_REMOVED lines=14> */
.L_x_50:
[----:B------:R-:W-:Y:S05]  /*1a00*/  BSYNC.RECONVERGENT B0 ;  /* 0x0000000000007941 */ /* 0x000fea0003800200 */
.L_x_46:
[----:B------:R-:W3:Y:S01]  /*1a10*/  S2R R6, SR_CgaCtaId ;  /* 0x0000000000067919 */ /* 0x000ee20000008800 */
[----:B------:R-:W-:-:S04]  /*1a20*/  MOV R5, 0x400 ;  /* 0x0000040000057802 */ /* 0x000fc80000000f00 */
[----:B---3--:R-:W-:-:S05]  /*1a30*/  LEA R5, R6, R5, 0x18 ;  /* 0x0000000506057211 */ /* 0x008fca00078ec0ff */
[----:B------:R-:W-:-:S05]  /*1a40*/  IMAD R6, R0, 0x18, R5 ;  /* 0x0000001800067824 */ /* 0x000fca00078e0205 */
[----:B-----5:R-:W-:Y:S04]  /*1a50*/  STS.64 [R6], R8 ;  /* 0x0000000806007388 */ /* 0x020fe80000000a00 */
[----:B------:R-:W-:Y:S04]  /*1a60*/  STS.64 [R6+0x8], R10 ;  /* 0x0000080a06007388 */ /* 0x000fe80000000a00 */
[----:B------:R3:W-:Y:S04]  /*1a70*/  STS.64 [R6+0x10], R12 ;  /* 0x0000100c06007388 */ /* 0x0007e80000000a00 */
        /* <DEDUP_REMOVED lines=15> */
.L_x_55:
        /* <DEDUP_REMOVED lines=14> */
.L_x_54:
[----:B------:R-:W-:Y:S05]  /*1c50*/  BSYNC.RECONVERGENT B0 ;  /* 0x0000000000007941 */ /* 0x000fea0003800200 */
.L_x_53:
        /* <DEDUP_REMOVED lines=53> */
[----:B------:R-:W-:Y:S04]  /*1fb0*/  STS.128 [R21+0x10], R8 ;  /* 0x0000100815007388 */ /* 0x000fe80000000c00 */
[----:B------:R0:W-:Y:S01]  /*1fc0*/  STS.128 [R21+0x20], R4 ;  /* 0x0000200415007388 */ /* 0x0001e20000000c00 */
[----:B------:R-:W-:-:S03]  /*1fd0*/  NOP ;  /* 0x0000000000007918 */ /* 0x000fc60000000000 */
[----:B------:R-:W-:Y:S04]  /*1fe0*/  LDS.64 R28, [R17] ;  /* 0x00000000111c7984 */ /* 0x000fe80000000a00 */
[----:B------:R-:W-:Y:S04]  /*1ff0*/  LDS.64 R26, [R17+0x8] ;  /* 0x00000800111a7984 */ /* 0x000fe80000000a00 */
[----:B------:R-:W-:Y:S01]  /*2000*/  LDS.64 R24, [R17+0x10] ;  /* 0x0000100011187984 */ /* 0x000fe20000000a00 */
[----:B0-----:R-:W0:Y:S01]  /*2010*/  LDC.64 R4, c[0x0][0x3a0] ;  /* 0x0000e800ff047b82 */ /* 0x001e220000000a00 */
[----:B------:R-:W-:-:S02]  /*2020*/  LOP3.LUT R7, R0, 0x1f, RZ, 0xc0, !PT ;  /* 0x0000001f00077812 */ /* 0x000fc400078ec0ff */
[----:B------:R-:W-:Y:S03]  /*2030*/  LDS.64 R18, [R17+0x300] ;  /* 0x0003000011127984 */ /* 0x000fe60000000a00 */
[----:B------:R-:W-:Y:S01]  /*2040*/  IMAD.IADD R7, R16, 0x1, R7 ;  /* 0x0000000110077824 */ /* 0x000fe200078e0207 */
[----:B------:R-:W-:Y:S04]  /*2050*/  LDS.64 R22, [R17+0x308] ;  /* 0x0003080011167984 */ /* 0x000fe80000000a00 */
[----:B------:R-:W-:Y:S04]  /*2060*/  LDS.64 R12, [R17+0x310] ;  /* 0x00031000110c7984 */ /* 0x000fe80000000a00 */
[----:B------:R1:W-:Y:S01]  /*2070*/  @!P0 STS [R20+0x3000], R3 ;  /* 0x0030000314008388 */ /* 0x0003e20000000800 */
[----:B------:R-:W-:Y:S01]  /*2080*/  BAR.SYNC.DEFER_BLOCKING 0x0 ;  /* 0x0000000000007b1d */ /* 0x000fe20000010000 */
[----:B------:R-:W-:-:S05]  /*2090*/  IADD3 R9, P0, PT, R2, R7, RZ ;  /* 0x0000000702097210 */ /* 0x000fca0007f1e0ff */
[----:B------:R-:W-:Y:S02]  /*20a0*/  IMAD.X R0, RZ, RZ, RZ, P0 ;  /* 0x000000ffff007224 */ /* 0x000fe400000e06ff */
[----:B0-----:R-:W-:-:S04]  /*20b0*/  IMAD.WIDE.U32 R4, R9, 0x18, R4 ;  /* 0x0000001809047825 */ /* 0x001fc800078e0004 */
[----:B------:R-:W-:Y:S02]  /*20c0*/  IMAD R9, R0, 0x18, RZ ;  /* 0x0000001800097824 */ /* 0x000fe400078e02ff */
        /* <DEDUP_REMOVED lines=20> */
.L_x_56:
        /* <DEDUP_REMOVED lines=14> */
[----:B0-----:R-:W-:Y:S01]  /*22f0*/  LOP3.LUT R7, R0, 0x1f, RZ, 0xc0, !PT ;  /* 0x0000001f00077812 */ /* 0x001fe200078ec0ff */
[----:B------:R-:W0:Y:S02]  /*2300*/  LDC.64 R4, c[0x0][0x388] ;  /* 0x0000e200ff047b82 */ /* 0x000e240000000a00 */
[----:B------:R-:W-:Y:S02]  /*2310*/  LDS.64 R18, [R17+0x300] ;  /* 0x0003000011127984 */ /* 0x000fe40000000a00 */
[----:B------:R-:W-:-:S02]  /*2320*/  IMAD.IADD R9, R2, 0x1, R7 ;  /* 0x0000000102097824 */ /* 0x000fc400078e0207 */
[----:B------:R-:W-:Y:S01]  /*2330*/  LDS.64 R22, [R17+0x308] ;  /* 0x0003080011167984 */ /* 0x000fe20000000a00 */
[----:B------:R-:W-:-:S03]  /*2340*/  IMAD.IADD R7, R16, 0x1, R7 ;  /* 0x0000000110077824 */ /* 0x000fc600078e0207 */
[----:B------:R-:W-:Y:S04]  /*2350*/  LDS.64 R12, [R17+0x310] ;  /* 0x00031000110c7984 */ /* 0x000fe80000000a00 */
[----:B------:R1:W-:Y:S01]  /*2360*/  @!P0 STS [R20+0x3000], R3 ;  /* 0x0030000314008388 */ /* 0x0003e20000000800 */
[----:B------:R-:W-:Y:S01]  /*2370*/  BAR.SYNC.DEFER_BLOCKING 0x0 ;  /* 0x0000000000007b1d */ /* 0x000fe20000010000 */
[----:B------:R-:W-:-:S05]  /*2380*/  IADD3 R9, P0, PT, R16, R9, RZ ;  /* 0x0000000910097210 */ /* 0x000fca0007f1e0ff */
[----:B------:R-:W-:Y:S02]  /*2390*/  IMAD.X R0, RZ, RZ, RZ, P0 ;  /* 0x000000ffff007224 */ /* 0x000fe400000e06ff */
        /* <DEDUP_REMOVED lines=21> */
.L_x_57:
        /* <DEDUP_REMOVED lines=9> */
.L_x_137:


//--------------------- .text._ZN3cub18CUB_300001_SM_10006detail10merge_sort30DeviceMergeSortPartitionKernelIN6thrust24THRUST_300001_SM_1000_NS6detail15normal_iteratorINS5_10device_ptrI3BoxEEEEj13BoxComparatorS9_EEvbT_PT2_T0_SG_PSG_T1_SG_i --------------------------
	.section	.text._ZN3cub18CUB_300001_SM_10006detail10merge_sort30DeviceMergeSortPartitionKernelIN6thrust24THRUST_300001_SM_1000_NS6detail15normal_iteratorINS5_10device_ptrI3BoxEEEEj13BoxComparatorS9_EEvbT_PT2_T0_SG_PSG_T1_SG_i,"ax",@progbits
	.align	128
        .global         _ZN3cub18CUB_300001_SM_10006detail10merge_sort30DeviceMergeSortPartitionKernelIN6thrust24THRUST_300001_SM_1000_NS6detail15normal_iteratorINS5_10device_ptrI3BoxEEEEj13BoxComparatorS9_EEvbT_PT2_T0_SG_PSG_T1_SG_i
        .type           _ZN3cub18CUB_300001_SM_10006detail10merge_sort30DeviceMergeSortPartitionKernelIN6thrust24THRUST_300001_SM_1000_NS6detail15normal_iteratorINS5_10device_ptrI3BoxEEEEj13BoxComparatorS9_EEvbT_PT2_T0_SG_PSG_T1_SG_i,@function
        .size           _ZN3cub18CUB_300001_SM_10006detail10merge_sort30DeviceMergeSortPartitionKernelIN6thrust24THRUST_300001_SM_1000_NS6detail15normal_iteratorINS5_10device_ptrI3BoxEEEEj13BoxComparatorS9_EEvbT_PT2_T0_SG_PSG_T1_SG_i,(.L_x_138 - _ZN3cub18CUB_300001_SM_10006detail10merge_sort30DeviceMergeSortPartitionKernelIN6thrust24THRUST_300001_SM_1000_NS6detail15normal_iteratorINS5_10device_ptrI3BoxEEEEj13BoxComparatorS9_EEvbT_PT2_T0_SG_PSG_T1_SG_i)
        .other          _ZN3cub18CUB_300001_SM_10006detail10merge_sort30DeviceMergeSortPartitionKernelIN6thrust24THRUST_300001_SM_1000_NS6detail15normal_iteratorINS5_10device_ptrI3BoxEEEEj13BoxComparatorS9_EEvbT_PT2_T0_SG_PSG_T1_SG_i,@"STO_CUDA_ENTRY STV_DEFAULT"
_ZN3cub18CUB_300001_SM_10006detail10merge_sort30DeviceMergeSortPartitionKernelIN6thrust24THRUST_300001_SM_1000_NS6detail15normal_iteratorINS5_10device_ptrI3BoxEEEEj13BoxComparatorS9_EEvbT_PT2_T0_SG_PSG_T1_SG_i:
.text._ZN3cub18CUB_300001_SM_10006detail10merge_sort30DeviceMergeSortPartitionKernelIN6thrust24THRUST_300001_SM_1000_NS6detail15normal_iteratorINS5_10device_ptrI3BoxEEEEj13BoxComparatorS9_EEvbT_PT2_T0_SG_PSG_T1_SG_i:
[----:B------:R-:W-:Y:S01]  /*0000*/  LDC R1, c[0x0][0x37c] ;  /* 0x0000df00ff017b82 */ /* 0x000fe20000000800 */
[----:B------:R-:W0:Y:S01]  /*0010*/  S2R R0, SR_CTAID.X ;  /* 0x0000000000007919 */ /* 0x000e220000002500 */
[----:B------:R-:W0:Y:S01]  /*0020*/  LDCU UR4, c[0x0][0x360] ;  /* 0x00006c00ff0477ac */ /* 0x000e220008000800 */
[----:B------:R-:W0:Y:S01]  /*0030*/  S2R R3, SR_TID.X ;  /* 0x0000000000037919 */ /* 0x000e220000002100 */
[----:B------:R-:W1:Y:S01]  /*0040*/  LDCU UR6, c[0x0][0x39c] ;  /* 0x00007380ff0677ac */ /* 0x000e620008000800 */
[----:B0-----:R-:W-:-:S05]  /*0050*/  IMAD R0, R0, UR4, R3 ;  /* 0x0000000400007c24 */ /* 0x001fca000f8e0203 */
[----:B-1----:R-:W-:-:S13]  /*0060*/  ISETP.GE.U32.AND P0, PT, R0, UR6, PT ;  /* 0x0000000600007c0c */ /* 0x002fda000bf06070 */
[----:B------:R-:W-:Y:S05]  /*0070*/  @P0 EXIT ;  /* 0x000000000000094d */ /* 0x000fea0003800000 */
[----:B------:R-:W0:Y:S01]  /*0080*/  LDCU UR5, c[0x0][0x3ac] ;  /* 0x00007580ff0577ac */ /* 0x000e220008000800 */
[----:B------:R-:W-:Y:S01]  /*0090*/  VIADD R2, R0, 0x1 ;  /* 0x0000000100027836 */ /* 0x000fe20000000000 */
[----:B------:R-:W-:Y:S01]  /*00a0*/  ACQBULK ;  /* 0x000000000000782e */ /* 0x000fe20000000000 */
[----:B------:R-:W1:Y:S03]  /*00b0*/  LDCU UR7, c[0x0][0x3b0] ;  /* 0x00007600ff0777ac */ /* 0x000e660008000800 */
[----:B------:R-:W-:Y:S01]  /*00c0*/  ISETP.NE.AND P0, PT, R2, UR6, PT ;  /* 0x0000000602007c0c */ /* 0x000fe2000bf05270 */
[----:B------:R-:W2:Y:S01]  /*00d0*/  LDCU UR10, c[0x0][0x398] ;  /* 0x00007300ff0a77ac */ /* 0x000ea20008000800 */
[----:B------:R-:W3:Y:S01]  /*00e0*/  LDCU.64 UR8, c[0x0][0x358] ;  /* 0x00006b00ff0877ac */ /* 0x000ee20008000a00 */
[----:B0-----:R-:W-:-:S10]  /*00f0*/  UIADD3 UR4, UPT, UPT, -UR5, URZ, URZ ;  /* 0x000000ff05047290 */ /* 0x001fd4000fffe1ff */
[----:B------:R-:W0:Y:S01]  /*0100*/  @!P0 LDC.64 R4, c[0x0][0x3a0] ;  /* 0x0000e800ff048b82 */ /* 0x000e220000000a00 */
[----:B------:R-:W-:Y:S01]  /*0110*/  LOP3.LUT R2, R0, UR4, RZ, 0xc0, !PT ;  /* 0x0000000400027c12 */ /* 0x000fe2000f8ec0ff */
[----:B------:R-:W-:-:S04]  /*0120*/  USHF.R.U32.HI UR4, URZ, 0x1, UR5 ;  /* 0x00000001ff047899 */ /* 0x000fc80008011605 */
[----:B-1----:R-:W-:Y:S01]  /*0130*/  IMAD R3, R2, UR7, RZ ;  /* 0x0000000702037c24 */ /* 0x002fe2000f8e02ff */
[----:B------:R-:W-:-:S04]  /*0140*/  UIMAD UR4, UR4, UR7, URZ ;  /* 0x00000007040472a4 */ /* 0x000fc8000f8e02ff */
[----:B------:R-:W-:-:S04]  /*0150*/  LOP3.LUT R2, RZ, R3, RZ, 0x33, !PT ;  /* 0x00000003ff027212 */ /* 0x000fc800078e33ff */
[----:B------:R-:W-:-:S04]  /*0160*/  VIMNMX.U32 R2, PT, PT, R2, UR4, PT ;  /* 0x0000000402027c48 */ /* 0x000fc8000bfe0000 */
[----:B--2---:R-:W-:Y:S01]  /*0170*/  VIADDMNMX.U32 R2, R2, R3, UR10, PT ;  /* 0x0000000a02027e46 */ /* 0x004fe2000b800003 */
[----:B0-----:R-:W-:Y:S01]  /*0180*/  @!P0 IMAD.WIDE.U32 R4, R0, 0x4, R4 ;  /* 0x0000000400048825 */ /* 0x001fe200078e0004 */
[----:B------:R-:W-:Y:S02]  /*0190*/  VIMNMX.U32 R3, PT, PT, R3, UR10, PT ;  /* 0x0000000a03037c48 */ /* 0x000fe4000bfe0000 */
[----:B------:R-:W-:Y:S02]  /*01a0*/  LOP3.LUT R6, RZ, R2, RZ, 0x33, !PT ;  /* 0x00000002ff067212 */ /* 0x000fe400078e33ff */
[----:B---3--:R0:W-:Y:S02]  /*01b0*/  @!P0 STG.E desc[UR8][R4.64], R2 ;  /* 0x0000000204008986 */ /* 0x0081e4000c101908 */
[----:B------:R-:W-:-:S04]  /*01c0*/  VIMNMX.U32 R7, PT, PT, R6, UR4, PT ;  /* 0x0000000406077c48 */ /* 0x000fc8000bfe0000 */
[----:B------:R-:W-:Y:S01]  /*01d0*/  VIADDMNMX.U32 R7, R7, R2, UR10, PT ;  /* 0x0000000a07077e46 */ /* 0x000fe2000b800002 */
[----:B------:R-:W-:Y:S06]  /*01e0*/  @!P0 EXIT ;  /* 0x000000000000894d */ /* 0x000fec0003800000 */
[----:B------:R-:W1:Y:S01]  /*01f0*/  LDCU.U8 UR6, c[0x0][0x380] ;  /* 0x00007000ff0677ac */ /* 0x000e620008000000 */
[----:B------:R-:W-:Y:S01]  /*0200*/  BSSY.RECONVERGENT B0, `(.L_x_58) ;  /* 0x0000044000007945 */ /* 0x000fe20003800200 */
[----:B------:R-:W-:-:S06]  /*0210*/  UIADD3 UR4, UPT, UPT, UR5, -0x1, URZ ;  /* 0xffffffff05047890 */ /* 0x000fcc000fffe0ff */
[----:B0-----:R-:W-:-:S05]  /*0220*/  LOP3.LUT R4, R0, UR4, RZ, 0xc0, !PT ;  /* 0x0000000400047c12 */ /* 0x001fca000f8ec0ff */
[----:B------:R-:W-:Y:S01]  /*0230*/  IMAD R4, R4, UR7, RZ ;  /* 0x0000000704047c24 */ /* 0x000fe2000f8e02ff */
[----:B-1----:R-:W-:-:S04]  /*0240*/  UPRMT UR6, UR6, 0x8880, URZ ;  /* 0x0000888006067896 */ /* 0x002fc800080000ff */
[----:B------:R-:W-:-:S03]  /*0250*/  VIADDMNMX.U32 R4, R7, -R3, R4, PT ;  /* 0x8000000307047246 */ /* 0x000fc60003800004 */
[----:B------:R-:W-:Y:S02]  /*0260*/  UMOV UR4, UR6 ;  /* 0x0000000600047c82 */ /* 0x000fe40008000000 */
[----:B------:R-:W-:-:S09]  /*0270*/  UISETP.NE.AND UP0, UPT, UR4, URZ, UPT ;  /* 0x000000ff0400728c */ /* 0x000fd2000bf05270 */
[----:B------:R-:W-:Y:S05]  /*0280*/  BRA.U !UP0, `(.L_x_59) ;  /* 0x00000001087c7547 */ /* 0x000fea000b800000 */
[----:B------:R-:W-:Y:S01]  /*0290*/  IMAD.IADD R7, R7, 0x1, -R2 ;  /* 0x0000000107077824 */ /* 0x000fe200078e0a02 */
[----:B------:R-:W-:Y:S01]  /*02a0*/  VIADDMNMX.U32 R5, R2, -R3, R4, PT ;  /* 0x8000000302057246 */ /* 0x000fe20003800004 */
[----:B------:R-:W-:Y:S03]  /*02b0*/  BSSY.RECONVERGENT B1, `(.L_x_60) ;  /* 0x000001b000017945 */ /* 0x000fe60003800200 */
[----:B------:R-:W-:-:S05]  /*02c0*/  VIMNMX.U32 R6, PT, PT, R4, R7, !PT ;  /* 0x0000000704067248 */ /* 0x000fca0007fe0000 */
[----:B------:R-:W-:-:S05]  /*02d0*/  IMAD.IADD R6, R6, 0x1, -R7 ;  /* 0x0000000106067824 */ /* 0x000fca00078e0a07 */
[----:B------:R-:W-:-:S13]  /*02e0*/  ISETP.GE.U32.AND P0, PT, R6, R5, PT ;  /* 0x000000050600720c */ /* 0x000fda0003f06070 */
[----:B------:R-:W-:Y:S05]  /*02f0*/  @P0 BRA `(.L_x_61) ;  /* 0x0000000000580947 */ /* 0x000fea0003800000 */
[----:B------:R-:W0:Y:S02]  /*0300*/  LDC.64 R8, c[0x0][0x388] ;  /* 0x0000e200ff087b82 */ /* 0x000e240000000a00 */
.L_x_62:
[----:B------:R-:W-:-:S05]  /*0310*/  IMAD.IADD R7, R5, 0x1, -R6 ;  /* 0x0000000105077824 */ /* 0x000fca00078e0a06 */
[----:B------:R-:W-:-:S04]  /*0320*/  LEA.HI R14, R7, R6, RZ, 0x1f ;  /* 0x00000006070e7211 */ /* 0x000fc800078ff8ff */
[-C--:B------:R-:W-:Y:S02]  /*0330*/  LOP3.LUT R7, RZ, R14.reuse, RZ, 0x33, !PT ;  /* 0x0000000eff077212 */ /* 0x080fe400078e33ff */
[----:B------:R-:W-:-:S03]  /*0340*/  IADD3 R13, P0, PT, R3, R14, RZ ;  /* 0x0000000e030d7210 */ /* 0x000fc60007f1e0ff */
[----:B------:R-:W-:Y:S02]  /*0350*/  IMAD.IADD R7, R4, 0x1, R7 ;  /* 0x0000000104077824 */ /* 0x000fe400078e0207 */
[----:B------:R-:W-:Y:S02]  /*0360*/  IMAD.X R10, RZ, RZ, RZ, P0 ;  /* 0x000000ffff0a7224 */ /* 0x000fe400000e06ff */
[----:B0-----:R-:W-:Y:S01]  /*0370*/  IMAD.WIDE.U32 R12, R13, 0x18, R8 ;  /* 0x000000180d0c7825 */ /* 0x001fe200078e0008 */
[----:B------:R-:W-:-:S03]  /*0380*/  IADD3 R7, P1, PT, R2, R7, RZ ;  /* 0x0000000702077210 */ /* 0x000fc60007f3e0ff */
[----:B------:R-:W-:Y:S02]  /*0390*/  IMAD R17, R10, 0x18, RZ ;  /* 0x000000180a117824 */ /* 0x000fe400078e02ff */
[----:B------:R-:W-:Y:S02]  /*03a0*/  IMAD.X R15, RZ, RZ, RZ, P1 ;  /* 0x000000ffff0f7224 */ /* 0x000fe400008e06ff */
[----:B------:R-:W-:-:S04]  /*03b0*/  IMAD.WIDE.U32 R10, R7, 0x18, R8 ;  /* 0x00000018070a7825 */ /* 0x000fc800078e0008 */
[----:B------:R-:W-:Y:S02]  /*03c0*/  IMAD R15, R15, 0x18, RZ ;  /* 0x000000180f0f7824 */ /* 0x000fe400078e02ff */
[----:B------:R-:W-:Y:S02]  /*03d0*/  IMAD.IADD R13, R13, 0x1, R17 ;  /* 0x000000010d0d7824 */ /* 0x000fe400078e0211 */
[----:B------:R-:W-:-:S03]  /*03e0*/  IMAD.IADD R11, R11, 0x1, R15 ;  /* 0x000000010b0b7824 */ /* 0x000fc600078e020f */
[----:B------:R-:W2:Y:S04]  /*03f0*/  LDG.E R12, desc[UR8][R12.64+0x10] ;  /* 0x000010080c0c7981 */ /* 0x000ea8000c1e1900 */
[----:B------:R-:W2:Y:S02]  /*0400*/  LDG.E R11, desc[UR8][R10.64+0x10] ;  /* 0x000010080a0b7981 */ /* 0x000ea4000c1e1900 */
[----:B--2---:R-:W-:-:S04]  /*0410*/  FSETP.GT.AND P0, PT, R11, R12, PT ;  /* 0x0000000c0b00720b */ /* 0x004fc80003f04000 */
[----:B------:R-:W-:-:S09]  /*0420*/  SEL R5, R5, R14, !P0 ;  /* 0x0000000e05057207 */ /* 0x000fd20004000000 */
[----:B------:R-:W-:-:S05]  /*0430*/  @!P0 VIADD R6, R14, 0x1 ;  /* 0x000000010e068836 */ /* 0x000fca0000000000 */
[----:B------:R-:W-:-:S13]  /*0440*/  ISETP.GE.U32.AND P0, PT, R6, R5, PT ;  /* 0x000000050600720c */ /* 0x000fda0003f06070 */
[----:B------:R-:W-:Y:S05]  /*0450*/  @!P0 BRA `(.L_x_62) ;  /* 0xfffffffc00ac8947 */ /* 0x000fea000383ffff */
.L_x_61:
[----:B------:R-:W-:Y:S05]  /*0460*/  BSYNC.RECONVERGENT B1 ;  /* 0x0000000000017941 */ /* 0x000fea0003800200 */
.L_x_60:
[----:B------:R-:W-:Y:S05]  /*0470*/  BRA `(.L_x_63) ;  /* 0x0000000000707947 */ /* 0x000fea0003800000 */
.L_x_59:
[C---:B------:R-:W-:Y:S02]  /*0480*/  IADD3 R7, PT, PT, -R2.reuse, R7, RZ ;  /* 0x0000000702077210 */ /* 0x040fe40007ffe1ff */
[----:B------:R-:W-:Y:S02]  /*0490*/  VIADDMNMX.U32 R5, R2, -R3, R4, PT ;  /* 0x8000000302057246 */ /* 0x000fe40003800004 */
[----:B------:R-:W-:-:S05]  /*04a0*/  VIMNMX.U32 R6, PT, PT, R4, R7, !PT ;  /* 0x0000000704067248 */ /* 0x000fca0007fe0000 */
[----:B------:R-:W-:-:S05]  /*04b0*/  IMAD.IADD R6, R6, 0x1, -R7 ;  /* 0x0000000106067824 */ /* 0x000fca00078e0a07 */
[----:B------:R-:W-:-:S13]  /*04c0*/  ISETP.GE.U32.AND P0, PT, R6, R5, PT ;  /* 0x000000050600720c */ /* 0x000fda0003f06070 */
[----:B------:R-:W-:Y:S05]  /*04d0*/  @P0 BRA `(.L_x_63) ;  /* 0x0000000000580947 */ /* 0x000fea0003800000 */
[----:B------:R-:W0:Y:S02]  /*04e0*/  LDC.64 R8, c[0x0][0x390] ;  /* 0x0000e400ff087b82 */ /* 0x000e240000000a00 */
.L_x_64:
        /* <DEDUP_REMOVED lines=10> */
[----:B------:R-:W-:Y:S01]  /*0590*/  IMAD.WIDE.U32 R10, R7, 0x18, R8 ;  /* 0x00000018070a7825 */ /* 0x000fe200078e0008 */
[----:B------:R-:W-:-:S03]  /*05a0*/  IADD3 R13, PT, PT, R13, R17, RZ ;  /* 0x000000110d0d7210 */ /* 0x000fc60007ffe0ff */
[----:B------:R-:W-:Y:S02]  /*05b0*/  IMAD R15, R15, 0x18, RZ ;  /* 0x000000180f0f7824 */ /* 0x000fe400078e02ff */
[----:B------:R-:W2:Y:S02]  /*05c0*/  LDG.E R12, desc[UR8][R12.64+0x10] ;  /* 0x000010080c0c7981 */ /* 0x000ea4000c1e1900 */
[----:B------:R-:W-:-:S06]  /*05d0*/  IMAD.IADD R11, R11, 0x1, R15 ;  /* 0x000000010b0b7824 */ /* 0x000fcc00078e020f */
[----:B------:R-:W2:Y:S02]  /*05e0*/  LDG.E R11, desc[UR8][R10.64+0x10] ;  /* 0x000010080a0b7981 */ /* 0x000ea4000c1e1900 */
[----:B--2---:R-:W-:-:S04]  /*05f0*/  FSETP.GT.AND P0, PT, R11, R12, PT ;  /* 0x0000000c0b00720b */ /* 0x004fc80003f04000 */
[----:B------:R-:W-:-:S09]  /*0600*/  SEL R5, R5, R14, !P0 ;  /* 0x0000000e05057207 */ /* 0x000fd20004000000 */
[----:B------:R-:W-:-:S05]  /*0610*/  @!P0 VIADD R6, R14, 0x1 ;  /* 0x000000010e068836 */ /* 0x000fca0000000000 */
[----:B------:R-:W-:-:S13]  /*0620*/  ISETP.GE.U32.AND P0, PT, R6, R5, PT ;  /* 0x000000050600720c */ /* 0x000fda0003f06070 */
[----:B------:R-:W-:Y:S05]  /*0630*/  @!P0 BRA `(.L_x_64) ;  /* 0xfffffffc00ac8947 */ /* 0x000fea000383ffff */
.L_x_63:
[----:B------:R-:W-:Y:S05]  /*0640*/  BSYNC.RECONVERGENT B0 ;  /* 0x0000000000007941 */ /* 0x000fea0003800200 */
.L_x_58:
[----:B------:R-:W0:Y:S01]  /*0650*/  LDC.64 R4, c[0x0][0x3a0] ;  /* 0x0000e800ff047b82 */ /* 0x000e220000000a00 */
[----:B------:R-:W-:Y:S02]  /*0660*/  IMAD.IADD R3, R3, 0x1, R6 ;  /* 0x0000000103037824 */ /* 0x000fe400078e0206 */
[----:B0-----:R-:W-:-:S05]  /*0670*/  IMAD.WIDE.U32 R4, R0, 0x4, R4 ;  /* 0x0000000400047825 */ /* 0x001fca00078e0004 */
[----:B------:R-:W-:Y:S01]  /*0680*/  STG.E desc[UR8][R4.64], R3 ;  /* 0x0000000304007986 */ /* 0x000fe2000c101908 */
[----:B------:R-:W-:Y:S05]  /*0690*/  EXIT ;  /* 0x000000000000794d */ /* 0x000fea0003800000 */
.L_x_65:
        /* <DEDUP_REMOVED lines=14> */
.L_x_138:


//--------------------- .text._ZN3cub18CUB_300001_SM_10006detail10merge_sort30DeviceMergeSortBlockSortKernelINS2_10policy_hubIN6thrust24THRUST_300001_SM_1000_NS6detail15normal_iteratorINS6_10device_ptrI3BoxEEEEE9Policy600ESC_PNS0_8NullTypeESC_SG_j13BoxComparatorSA_SF_EEvbT0_T1_T2_T3_T4_PT6_PT7_T5_NS1_7vsmem_tE --------------------------
	.section	.text._ZN3cub18CUB_300001_SM_10006detail10merge_sort30DeviceMergeSortBlockSortKernelINS2_10policy_hubIN6thrust24THRUST_300001_SM_1000_NS6detail15normal_iteratorINS6_10device_ptrI3BoxEEEEE9Policy600ESC_PNS0_8NullTypeESC_SG_j13BoxComparatorSA_SF_EEvbT0_T1_T2_T3_T4_PT6_PT7_T5_NS1_7vsmem_tE,"ax",@progbits
	.align	128
        .global         _ZN3cub18CUB_300001_SM_10006detail10merge_sort30DeviceMergeSortBlockSortKernelINS2_10policy_hubIN6thrust24THRUST_300001_SM_1000_NS6detail15normal_iteratorINS6_10device_ptrI3BoxEEEEE9Policy600ESC_PNS0_8NullTypeESC_SG_j13BoxComparatorSA_SF_EEvbT0_T1_T2_T3_T4_PT6_PT7_T5_NS1_7vsmem_tE
        .type           _ZN3cub18CUB_300001_SM_10006detail10merge_sort30DeviceMergeSortBlockSortKernelINS2_10policy_hubIN6thrust24THRUST_300001_SM_1000_NS6detail15normal_iteratorINS6_10device_ptrI3BoxEEEEE9Policy600ESC_PNS0_8NullTypeESC_SG_j13BoxComparatorSA_SF_EEvbT0_T1_T2_T3_T4_PT6_PT7_T5_NS1_7vsmem_tE,@function
        .size           _ZN3cub18CUB_300001_SM_10006detail10merge_sort30DeviceMergeSortBlockSortKernelINS2_10policy_hubIN6thrust24THRUST_300001_SM_1000_NS6detail15normal_iteratorINS6_10device_ptrI3BoxEEEEE9Policy600ESC_PNS0_8NullTypeESC_SG_j13BoxComparatorSA_SF_EEvbT0_T1_T2_T3_T4_PT6_PT7_T5_NS1_7vsmem_tE,(.L_x_139 - _ZN3cub18CUB_300001_SM_10006detail10merge_sort30DeviceMergeSortBlockSortKernelINS2_10policy_hubIN6thrust24THRUST_300001_SM_1000_NS6detail15normal_iteratorINS6_10device_ptrI3BoxEEEEE9Policy600ESC_PNS0_8NullTypeESC_SG_j13BoxComparatorSA_SF_EEvbT0_T1_T2_T3_T4_PT6_PT7_T5_NS1_7vsmem_tE)
        .other          _ZN3cub18CUB_300001_SM_10006detail10merge_sort30DeviceMergeSortBlockSortKernelINS2_10policy_hubIN6thrust24THRUST_300001_SM_1000_NS6detail15normal_iteratorINS6_10device_ptrI3BoxEEEEE9Policy600ESC_PNS0_8NullTypeESC_SG_j13BoxComparatorSA_SF_EEvbT0_T1_T2_T3_T4_PT6_PT7_T5_NS1_7vsmem_tE,@"STO_CUDA_ENTRY STV_DEFAULT"
_ZN3cub18CUB_300001_SM_10006detail10merge_sort30DeviceMergeSortBlockSortKernelINS2_10policy_hubIN6thrust24THRUST_300001_SM_1000_NS6detail15normal_iteratorINS6_10device_ptrI3BoxEEEEE9Policy600ESC_PNS0_8NullTypeESC_SG_j13BoxComparatorSA_SF_EEvbT0_T1_T2_T3_T4_PT6_PT7_T5_NS1_7vsmem_tE:
.text._ZN3cub18CUB_300001_SM_10006detail10merge_sort30DeviceMergeSortBlockSortKernelINS2_10policy_hubIN6thrust24THRUST_300001_SM_1000_NS6detail15normal_iteratorINS6_10device_ptrI3BoxEEEEE9Policy600ESC_PNS0_8NullTypeESC_SG_j13BoxComparatorSA_SF_EEvbT0_T1_T2_T3_T4_PT6_PT7_T5_NS1_7vsmem_tE:
[----:B------:R-:W-:Y:S01]  /*0000*/  LDC R1, c[0x0][0x37c] ;  /* 0x0000df00ff017b82 */ /* 0x000fe20000000800 */
[----:B------:R-:W0:Y:S01]  /*0010*/  S2R R0, SR_CTAID.X ;  /* 0x0000000000007919 */ /* 0x000e220000002500 */
[----:B------:R-:W1:Y:S01]  /*0020*/  LDCU UR4, c[0x0][0x370] ;  /* 0x00006e00ff0477ac */ /* 0x000e620008000800 */
[----:B------:R-:W2:Y:S01]  /*0030*/  LDCU.64 UR8, c[0x0][0x358] ;  /* 0x00006b00ff0877ac */ /* 0x000ea20008000a00 */
[----:B-1----:R-:W-:-:S06]  /*0040*/  UIADD3 UR4, UPT, UPT, UR4, -0x1, URZ ;  /* 0xffffffff04047890 */ /* 0x002fcc000fffe0ff */
[C---:B0-----:R-:W-:Y:S01]  /*0050*/  ISETP.GE.U32.AND P0, PT, R0.reuse, UR4, PT ;  /* 0x0000000400007c0c */ /* 0x041fe2000bf06070 */
[----:B------:R-:W-:-:S12]  /*0060*/  IMAD.SHL.U32 R0, R0, 0x200, RZ ;  /* 0x0000020000007824 */ /* 0x000fd800078e00ff */
[----:B--2---:R-:W-:Y:S05]  /*0070*/  @P0 BRA `(.L_x_66) ;  /* 0x0000000c00780947 */ /* 0x004fea0003800000 */
[----:B------:R-:W0:Y:S01]  /*0080*/  S2R R2, SR_TID.X ;  /* 0x0000000000027919 */ /* 0x000e220000002100 */
[----:B------:R-:W1:Y:S01]  /*0090*/  LDC.64 R6, c[0x0][0x388] ;  /* 0x0000e200ff067b82 */ /* 0x000e620000000a00 */
[----:B------:R-:W-:Y:S01]  /*00a0*/  ACQBULK ;  /* 0x000000000000782e */ /* 0x000fe20000000000 */
[----:B0-----:R-:W-:-:S05]  /*00b0*/  IMAD.SHL.U32 R3, R2, 0x2, RZ ;  /* 0x0000000202037824 */ /* 0x001fca00078e00ff */
[----:B------:R-:W-:-:S04]  /*00c0*/  LOP3.LUT R17, R3, 0x7c0, RZ, 0xc0, !PT ;  /* 0x000007c003117812 */ /* 0x000fc800078ec0ff */
[----:B------:R-:W-:-:S04]  /*00d0*/  LOP3.LUT R3, R17, 0x1f, R2, 0xf8, !PT ;  /* 0x0000001f11037812 */ /* 0x000fc800078ef802 */
[----:B------:R-:W-:-:S05]  /*00e0*/  IADD3 R3, P0, PT, R0, R3, RZ ;  /* 0x0000000300037210 */ /* 0x000fca0007f1e0ff */
[----:B------:R-:W-:Y:S02]  /*00f0*/  IMAD.X R24, RZ, RZ, RZ, P0 ;  /* 0x000000ffff187224 */ /* 0x000fe400000e06ff */
        /* <DEDUP_REMOVED lines=31> */
[----:B------:R-:W2:Y:S01]  /*02f0*/  LDS.128 R4, [R26] ;  /* 0x000000001a047984 */ /* 0x000ea20000000c00 */
[----:B0-----:R-:W-:Y:S02]  /*0300*/  IMAD.MOV.U32 R13, RZ, RZ, R17 ;  /* 0x000000ffff0d7224 */ /* 0x001fe400078e0011 */
[----:B-1----:R-:W-:Y:S01]  /*0310*/  IMAD.MOV.U32 R10, RZ, RZ, R22 ;  /* 0x000000ffff0a7224 */ /* 0x002fe200078e0016 */
[----:B------:R-:W-:Y:S08]  /*0320*/  BAR.SYNC.DEFER_BLOCKING 0x0 ;  /* 0x0000000000007b1d */ /* 0x000ff00000010000 */
[----:B------:R-:W-:Y:S01]  /*0330*/  PREEXIT ;  /* 0x000000000000782d */ /* 0x000fe20000000000 */
[-C--:B------:R-:W-:Y:S01]  /*0340*/  FSETP.GT.AND P0, PT, R10, R16.reuse, PT ;  /* 0x000000100a00720b */ /* 0x080fe20003f04000 */
[----:B------:R-:W-:Y:S01]  /*0350*/  IMAD.MOV.U32 R11, RZ, RZ, R23 ;  /* 0x000000ffff0b7224 */ /* 0x000fe200078e0017 */
[----:B------:R-:W-:Y:S01]  /*0360*/  MOV R12, R16 ;  /* 0x00000010000c7202 */ /* 0x000fe20000000f00 */
[----:B------:R-:W-:-:S02]  /*0370*/  IMAD.MOV.U32 R9, RZ, RZ, R21 ;  /* 0x000000ffff097224 */ /* 0x000fc400078e0015 */
[----:B------:R-:W-:Y:S02]  /*0380*/  IMAD.MOV.U32 R8, RZ, RZ, R20 ;  /* 0x000000ffff087224 */ /* 0x000fe400078e0014 */
[----:B------:R-:W-:Y:S02]  /*0390*/  IMAD.MOV.U32 R15, RZ, RZ, R19 ;  /* 0x000000ffff0f7224 */ /* 0x000fe400078e0013 */
[----:B------:R-:W-:Y:S02]  /*03a0*/  IMAD.MOV.U32 R14, RZ, RZ, R18 ;  /* 0x000000ffff0e7224 */ /* 0x000fe400078e0012 */
[----:B------:R-:W-:Y:S02]  /*03b0*/  IMAD R27, R2, 0x30, R27 ;  /* 0x00000030021b7824 */ /* 0x000fe400078e021b */
[----:B------:R-:W-:Y:S01]  /*03c0*/  @P0 MOV R11, R13 ;  /* 0x0000000d000b0202 */ /* 0x000fe20000000f00 */
[----:B--2---:R-:W-:Y:S02]  /*03d0*/  @P0 IMAD.MOV.U32 R9, RZ, RZ, R7 ;  /* 0x000000ffff090224 */ /* 0x004fe400078e0007 */
        /* <DEDUP_REMOVED lines=11> */
.L_x_70:
[----:B------:R-:W-:Y:S01]  /*0490*/  IMAD.MOV R17, RZ, RZ, -R26 ;  /* 0x000000ffff117224 */ /* 0x000fe200078e0a1a */
[----:B------:R-:W-:Y:S01]  /*04a0*/  BAR.SYNC.DEFER_BLOCKING 0x0 ;  /* 0x0000000000007b1d */ /* 0x000fe20000010000 */
[----:B------:R-:W-:Y:S01]  /*04b0*/  VIADD R19, R26, 0xffffffff ;  /* 0xffffffff1a137836 */ /* 0x000fe20000000000 */
[----:B------:R-:W-:Y:S02]  /*04c0*/  MOV R28, 0x400 ;  /* 0x00000400001c7802 */ /* 0x000fe40000000f00 */
[----:B------:R-:W-:Y:S02]  /*04d0*/  LOP3.LUT R16, R2, R17, RZ, 0xc0, !PT ;  /* 0x0000001102107212 */ /* 0x000fe400078ec0ff */
[----:B------:R-:W-:Y:S01]  /*04e0*/  LOP3.LUT R19, R19, R2, RZ, 0xc0, !PT ;  /* 0x0000000213137212 */ /* 0x000fe200078ec0ff */
[----:B------:R-:W-:Y:S01]  /*04f0*/  BSSY.RECONVERGENT B0, `(.L_x_67) ;  /* 0x0000027000007945 */ /* 0x000fe20003800200 */
[----:B------:R-:W-:Y:S01]  /*0500*/  SHF.L.U32 R16, R16, 0x1, RZ ;  /* 0x0000000110107819 */ /* 0x000fe200000006ff */
[----:B------:R-:W0:Y:S02]  /*0510*/  S2R R17, SR_CgaCtaId ;  /* 0x0000000000117919 */ /* 0x000e240000008800 */
[----:B------:R-:W-:Y:S01]  /*0520*/  IMAD.SHL.U32 R18, R19, 0x2, RZ ;  /* 0x0000000213127824 */ /* 0x000fe200078e00ff */
[----:B------:R-:W-:-:S04]  /*0530*/  VIMNMX.U32 R16, PT, PT, R16, 0x200, PT ;  /* 0x0000020010107848 */ /* 0x000fc80003fe0000 */
[-C--:B------:R-:W-:Y:S02]  /*0540*/  VIADDMNMX R23, R16, R26.reuse, 0x200, PT ;  /* 0x0000020010177446 */ /* 0x080fe4000380011a */
[----:B------:R-:W-:Y:S02]  /*0550*/  VIMNMX.U32 R18, PT, PT, R18, 0x200, PT ;  /* 0x0000020012127848 */ /* 0x000fe40003fe0000 */
[C---:B------:R-:W-:Y:S02]  /*0560*/  VIADDMNMX R22, R23.reuse, R26, 0x200, PT ;  /* 0x0000020017167446 */ /* 0x040fe4000380011a */
[----:B------:R-:W-:Y:S01]  /*0570*/  VIADDMNMX R20, R23, -R16, R18, PT ;  /* 0x8000001017147246 */ /* 0x000fe20003800112 */
[----:B------:R1:W-:Y:S02]  /*0580*/  STS.128 [R27], R4 ;  /* 0x000000041b007388 */ /* 0x0003e40000000c00 */
[----:B------:R-:W-:Y:S02]  /*0590*/  IMAD.IADD R19, R22, 0x1, -R23 ;  /* 0x0000000116137824 */ /* 0x000fe400078e0a17 */
[----:B------:R1:W-:Y:S03]  /*05a0*/  STS.128 [R27+0x10], R12 ;  /* 0x0000100c1b007388 */ /* 0x0003e60000000c00 */
[C---:B------:R-:W-:Y:S01]  /*05b0*/  ISETP.GE.AND P0, PT, R18.reuse, R19, PT ;  /* 0x000000131200720c */ /* 0x040fe20003f06270 */
[----:B------:R-:W-:Y:S01]  /*05c0*/  IMAD.IADD R19, R18, 0x1, -R19 ;  /* 0x0000000112137824 */ /* 0x000fe200078e0a13 */
[----:B------:R1:W-:Y:S04]  /*05d0*/  STS.128 [R27+0x20], R8 ;  /* 0x000020081b007388 */ /* 0x0003e80000000c00 */
[----:B------:R-:W-:Y:S01]  /*05e0*/  SEL R19, R19, RZ, P0 ;  /* 0x000000ff13137207 */ /* 0x000fe20000000000 */
[----:B------:R-:W-:Y:S03]  /*05f0*/  BAR.SYNC.DEFER_BLOCKING 0x0 ;  /* 0x0000000000007b1d */ /* 0x000fe60000010000 */
[----:B------:R-:W-:-:S02]  /*0600*/  ISETP.GE.AND P0, PT, R19, R20, PT ;  /* 0x000000141300720c */ /* 0x000fc40003f06270 */
[----:B0-----:R-:W-:-:S11]  /*0610*/  LEA R17, R17, R28, 0x18 ;  /* 0x0000001c11117211 */ /* 0x001fd600078ec0ff */
[----:B-1----:R-:W-:Y:S05]  /*0620*/  @P0 BRA `(.L_x_68) ;  /* 0x00000000004c0947 */ /* 0x002fea0003800000 */
[----:B------:R-:W0:Y:S01]  /*0630*/  S2R R5, SR_CgaCtaId ;  /* 0x0000000000057919 */ /* 0x000e220000008800 */
[----:B------:R-:W-:Y:S01]  /*0640*/  MOV R4, 0x400 ;  /* 0x0000040000047802 */ /* 0x000fe20000000f00 */
[----:B------:R-:W-:-:S03]  /*0650*/  IMAD.IADD R9, R18, 0x1, R23 ;  /* 0x0000000112097824 */ /* 0x000fc600078e0217 */
[----:B0-----:R-:W-:-:S07]  /*0660*/  LEA R11, R5, R4, 0x18 ;  /* 0x00000004050b7211 */ /* 0x001fce00078ec0ff */
.L_x_69:
        /* <DEDUP_REMOVED lines=15> */
.L_x_68:
[----:B------:R-:W-:Y:S05]  /*0760*/  BSYNC.RECONVERGENT B0 ;  /* 0x0000000000007941 */ /* 0x000fea0003800200 */
.L_x_67:
[----:B------:R-:W-:Y:S01]  /*0770*/  IADD3 R6, PT, PT, -R19, R23, R18 ;  /* 0x0000001713067210 */ /* 0x000fe20007ffe112 */
[----:B------:R-:W-:Y:S01]  /*0780*/  IMAD.IADD R4, R16, 0x1, R19 ;  /* 0x0000000110047824 */ /* 0x000fe200078e0213 */
[----:B------:R-:W-:Y:S02]  /*0790*/  PLOP3.LUT P1, PT, PT, PT, PT, 0x8, 0x80 ;  /* 0x000000000080781c */ /* 0x000fe40003f2e170 */
[----:B------:R-:W-:Y:S01]  /*07a0*/  ISETP.GE.AND P2, PT, R6, R22, PT ;  /* 0x000000160600720c */ /* 0x000fe20003f46270 */
[--C-:B------:R-:W-:Y:S02]  /*07b0*/  IMAD R28, R4, 0x18, R17.reuse ;  /* 0x00000018041c7824 */ /* 0x100fe400078e0211 */
[C---:B------:R-:W-:Y:S02]  /*07c0*/  IMAD R29, R6.reuse, 0x18, R17 ;  /* 0x00000018061d7824 */ /* 0x040fe400078e0211 */
[----:B------:R-:W-:Y:S01]  /*07d0*/  VIADD R5, R6, 0x1 ;  /* 0x0000000106057836 */ /* 0x000fe20000000000 */
[----:B------:R-:W-:Y:S04]  /*07e0*/  LDS.64 R10, [R28+0x10] ;  /* 0x000010001c0a7984 */ /* 0x000fe80000000a00 */
        /* <DEDUP_REMOVED lines=9> */
[----:B-1----:R-:W-:-:S05]  /*0880*/  FSEL R7, R19, R9, P1 ;  /* 0x0000000913077208 */ /* 0x002fca0000800000 */
[----:B------:R-:W-:Y:S01]  /*0890*/  @P1 LDS.64 R20, [R29+0x28] ;  /* 0x000028001d141984 */ /* 0x000fe20000000a00 */
[----:B------:R-:W-:Y:S01]  /*08a0*/  @!P1 IMAD.MOV R5, RZ, RZ, R6 ;  /* 0x000000ffff059224 */ /* 0x000fe200078e0206 */
[----:B------:R-:W-:Y:S02]  /*08b0*/  FSEL R6, R18, R8, P1 ;  /* 0x0000000812067208 */ /* 0x000fe40000800000 */
[----:B------:R-:W0:Y:S02]  /*08c0*/  @!P1 LDS.64 R10, [R28+0x28] ;  /* 0x000028001c0a9984 */ /* 0x000e240000000a00 */
[----:B------:R-:W-:Y:S01]  /*08d0*/  ISETP.GE.AND P0, PT, R5, R22, PT ;  /* 0x000000160500720c */ /* 0x000fe20003f06270 */
[----:B------:R-:W-:Y:S01]  /*08e0*/  VIADD R22, R4, 0x1 ;  /* 0x0000000104167836 */ /* 0x000fe20000000000 */
[----:B--2---:R-:W-:Y:S01]  /*08f0*/  FSEL R5, R17, R15, P1 ;  /* 0x0000000f11057208 */ /* 0x004fe20000800000 */
[----:B------:R-:W-:Y:S01]  /*0900*/  @P1 IMAD.MOV R22, RZ, RZ, R4 ;  /* 0x000000ffff161224 */ /* 0x000fe200078e0204 */
[----:B------:R-:W-:Y:S01]  /*0910*/  FSEL R4, R16, R14, P1 ;  /* 0x0000000e10047208 */ /* 0x000fe20000800000 */
[----:B------:R-:W-:Y:S04]  /*0920*/  @P1 LDS.64 R18, [R29+0x20] ;  /* 0x000020001d121984 */ /* 0x000fe80000000a00 */
[----:B------:R-:W-:Y:S04]  /*0930*/  @P1 LDS.64 R16, [R29+0x18] ;  /* 0x000018001d101984 */ /* 0x000fe80000000a00 */
[----:B------:R-:W1:Y:S04]  /*0940*/  @!P1 LDS.64 R8, [R28+0x20] ;  /* 0x000020001c089984 */ /* 0x000e680000000a00 */
        /* <DEDUP_REMOVED lines=26> */
[----:B------:R-:W2:Y:S04]  /*0af0*/  LDS.64 R22, [R25] ;  /* 0x0000000019167984 */ /* 0x000ea80000000a00 */
[----:B------:R-:W3:Y:S04]  /*0b00*/  LDS.64 R20, [R25+0x8] ;  /* 0x0000080019147984 */ /* 0x000ee80000000a00 */
[----:B------:R-:W4:Y:S04]  /*0b10*/  LDS.64 R18, [R25+0x10] ;  /* 0x0000100019127984 */ /* 0x000f280000000a00 */
[----:B------:R-:W5:Y:S01]  /*0b20*/  LDS.64 R16, [R25+0x300] ;  /* 0x0003000019107984 */ /* 0x000f620000000a00 */
[C---:B0-----:R-:W-:Y:S01]  /*0b30*/  LOP3.LUT R5, R24.reuse, 0x1f, RZ, 0xc0, !PT ;  /* 0x0000001f18057812 */ /* 0x041fe200078ec0ff */
[----:B------:R-:W-:-:S02]  /*0b40*/  IMAD.SHL.U32 R24, R24, 0x2, RZ ;  /* 0x0000000218187824 */ /* 0x000fc400078e00ff */
[----:B------:R-:W0:Y:S02]  /*0b50*/  LDS.64 R2, [R25+0x308] ;  /* 0x0003080019027984 */ /* 0x000e240000000a00 */
[----:B------:R-:W-:Y:S01]  /*0b60*/  IMAD.IADD R0, R0, 0x1, R5 ;  /* 0x0000000100007824 */ /* 0x000fe200078e0205 */
[----:B------:R-:W-:Y:S01]  /*0b70*/  LOP3.LUT R5, R24, 0x7c0, RZ, 0xc0, !PT ;  /* 0x000007c018057812 */ /* 0x000fe200078ec0ff */
[----:B------:R-:W0:Y:S03]  /*0b80*/  LDS.64 R26, [R25+0x310] ;  /* 0x00031000191a7984 */ /* 0x000e260000000a00 */
[----:B------:R-:W-:-:S04]  /*0b90*/  IADD3 R5, P0, PT, R5, R0, RZ ;  /* 0x0000000005057210 */ /* 0x000fc80007f1e0ff */
[----:B------:R-:W-:Y:S01]  /*0ba0*/  IADD3.X R0, PT, PT, RZ, RZ, RZ, P0, !PT ;  /* 0x000000ffff007210 */ /* 0x000fe200007fe4ff */
[----:B-1----:R-:W-:-:S04]  /*0bb0*/  IMAD.WIDE.U32 R4, R5, 0x18, R28 ;  /* 0x0000001805047825 */ /* 0x002fc800078e001c */
[----:B------:R-:W-:-:S04]  /*0bc0*/  IMAD R7, R0, 0x18, RZ ;  /* 0x0000001800077824 */ /* 0x000fc800078e02ff */
[----:B------:R-:W-:-:S05]  /*0bd0*/  IMAD.IADD R5, R5, 0x1, R7 ;  /* 0x0000000105057824 */ /* 0x000fca00078e0207 */
[----:B--2---:R-:W-:Y:S04]  /*0be0*/  STG.E desc[UR8][R4.64], R22 ;  /* 0x0000001604007986 */ /* 0x004fe8000c101908 */
[----:B------:R-:W-:Y:S04]  /*0bf0*/  STG.E desc[UR8][R4.64+0x4], R23 ;  /* 0x0000041704007986 */ /* 0x000fe8000c101908 */
[----:B---3--:R-:W-:Y:S04]  /*0c00*/  STG.E desc[UR8][R4.64+0x8], R20 ;  /* 0x0000081404007986 */ /* 0x008fe8000c101908 */
        /* <DEDUP_REMOVED lines=10> */
.L_x_71:
[----:B------:R0:W-:Y:S01]  /*0cb0*/  STS.128 [R2], R4 ;  /* 0x0000000402007388 */ /* 0x0001e20000000c00 */
[----:B------:R-:W1:Y:S03]  /*0cc0*/  LDC.64 R16, c[0x0][0x3b0] ;  /* 0x0000ec00ff107b82 */ /* 0x000e660000000a00 */
[----:B------:R-:W-:Y:S04]  /*0cd0*/  STS.128 [R2+0x10], R12 ;  /* 0x0000100c02007388 */ /* 0x000fe80000000c00 */
[----:B------:R1:W-:Y:S01]  /*0ce0*/  STS.128 [R2+0x20], R8 ;  /* 0x0000200802007388 */ /* 0x0003e20000000c00 */
[----:B------:R-:W-:-:S03]  /*0cf0*/  NOP ;  /* 0x0000000000007918 */ /* 0x000fc60000000000 */
[----:B------:R-:W2:Y:S01]  /*0d00*/  LDS.64 R18, [R25] ;  /* 0x0000000019127984 */ /* 0x000ea20000000a00 */
[----:B0-----:R-:W-:-:S03]  /*0d10*/  IMAD R7, R24, 0x18, RZ ;  /* 0x0000001818077824 */ /* 0x001fc600078e02ff */
[----:B------:R-:W0:Y:S04]  /*0d20*/  LDS.64 R20, [R25+0x8] ;  /* 0x0000080019147984 */ /* 0x000e280000000a00 */
[----:B------:R-:W3:Y:S01]  /*0d30*/  LDS.64 R22, [R25+0x10] ;  /* 0x0000100019167984 */ /* 0x000ee20000000a00 */
[----:B-1----:R-:W-:-:S03]  /*0d40*/  IMAD.WIDE.U32 R2, R3, 0x18, R16 ;  /* 0x0000001803027825 */ /* 0x002fc600078e0010 */
[----:B------:R-:W1:Y:S01]  /*0d50*/  LDS.64 R26, [R25+0x300] ;  /* 0x00030000191a7984 */ /* 0x000e620000000a00 */
[----:B------:R-:W-:-:S03]  /*0d60*/  IMAD.IADD R3, R7, 0x1, R3 ;  /* 0x0000000107037824 */ /* 0x000fc600078e0203 */
[----:B------:R-:W4:Y:S04]  /*0d70*/  LDS.64 R28, [R25+0x308] ;  /* 0x00030800191c7984 */ /* 0x000f280000000a00 */
[----:B------:R-:W5:Y:S04]  /*0d80*/  LDS.64 R4, [R25+0x310] ;  /* 0x0003100019047984 */ /* 0x000f680000000a00 */
[----:B--2---:R-:W-:Y:S04]  /*0d90*/  STG.E desc[UR8][R2.64], R18 ;  /* 0x0000001202007986 */ /* 0x004fe8000c101908 */
[----:B------:R-:W-:Y:S04]  /*0da0*/  STG.E desc[UR8][R2.64+0x4], R19 ;  /* 0x0000041302007986 */ /* 0x000fe8000c101908 */
[----:B0-----:R-:W-:Y:S04]  /*0db0*/  STG.E desc[UR8][R2.64+0x8], R20 ;  /* 0x0000081402007986 */ /* 0x001fe8000c101908 */
[----:B------:R-:W-:Y:S04]  /*0dc0*/  STG.E desc[UR8][R2.64+0xc], R21 ;  /* 0x00000c1502007986 */ /* 0x000fe8000c101908 */
[----:B---3--:R-:W-:Y:S04]  /*0dd0*/  STG.E desc[UR8][R2.64+0x10], R22 ;  /* 0x0000101602007986 */ /* 0x008fe8000c101908 */
        /* <DEDUP_REMOVED lines=8> */
.L_x_66:
[----:B------:R-:W0:Y:S01]  /*0e60*/  LDC.64 R4, c[0x0][0x388] ;  /* 0x0000e200ff047b82 */ /* 0x000e220000000a00 */
[----:B------:R-:W-:Y:S01]  /*0e70*/  ACQBULK ;  /* 0x000000000000782e */ /* 0x000fe20000000000 */
[----:B------:R-:W1:Y:S06]  /*0e80*/  S2R R2, SR_TID.X ;  /* 0x0000000000027919 */ /* 0x000e6c0000002100 */
[----:B------:R-:W2:Y:S01]  /*0e90*/  LDC R6, c[0x0][0x3a8] ;  /* 0x0000ea00ff067b82 */ /* 0x000ea20000000800 */
[----:B0-----:R-:W-:-:S05]  /*0ea0*/  IMAD.WIDE.U32 R4, R0, 0x18, R4 ;  /* 0x0000001800047825 */ /* 0x001fca00078e0004 */
[----:B------:R-:W3:Y:S04]  /*0eb0*/  LDG.E R15, desc[UR8][R4.64+0x14] ;  /* 0x00001408040f7981 */ /* 0x000ee8000c1e1900 */
[----:B------:R-:W4:Y:S04]  /*0ec0*/  LDG.E R14, desc[UR8][R4.64+0x10] ;  /* 0x00001008040e7981 */ /* 0x000f28000c1e1900 */
[----:B------:R-:W5:Y:S04]  /*0ed0*/  LDG.E R19, desc[UR8][R4.64+0xc] ;  /* 0x00000c0804137981 */ /* 0x000f68000c1e1900 */
[----:B------:R-:W5:Y:S04]  /*0ee0*/  LDG.E R18, desc[UR8][R4.64+0x8] ;  /* 0x0000080804127981 */ /* 0x000f68000c1e1900 */
[----:B------:R-:W5:Y:S04]  /*0ef0*/  LDG.E R17, desc[UR8][R4.64+0x4] ;  /* 0x0000040804117981 */ /* 0x000f68000c1e1900 */
[----:B------:R5:W5:Y:S01]  /*0f00*/  LDG.E R16, desc[UR8][R4.64] ;  /* 0x0000000804107981 */ /* 0x000b62000c1e1900 */
[----:B-1----:R-:W-:-:S02]  /*0f10*/  IMAD.SHL.U32 R12, R2, 0x2, RZ ;  /* 0x00000002020c7824 */ /* 0x002fc400078e00ff */
[----:B------:R-:W-:-:S03]  /*0f20*/  IMAD.MOV R3, RZ, RZ, -R0 ;  /* 0x000000ffff037224 */ /* 0x000fc600078e0a00 */
[----:B------:R-:W-:Y:S02]  /*0f30*/  LOP3.LUT R9, R12, 0x7c0, RZ, 0xc0, !PT ;  /* 0x000007c00c097812 */ /* 0x000fe400078ec0ff */
[----:B--2---:R-:W-:Y:S02]  /*0f40*/  VIADDMNMX R3, R3, R6, 0x200, PT ;  /* 0x0000020003037446 */ /* 0x004fe40003800106 */
[----:B------:R-:W-:-:S04]  /*0f50*/  LOP3.LUT R8, R9, 0x1f, R2, 0xf8, !PT ;  /* 0x0000001f09087812 */ /* 0x000fc800078ef802 */
[C---:B------:R-:W-:Y:S01]  /*0f60*/  ISETP.GE.AND P0, PT, R8.reuse, R3, PT ;  /* 0x000000030800720c */ /* 0x040fe20003f06270 */
[C---:B------:R-:W-:Y:S02]  /*0f70*/  VIADD R24, R8.reuse, 0x20 ;  /* 0x0000002008187836 */ /* 0x040fe40000000000 */
[----:B------:R-:W-:-:S03]  /*0f80*/  IMAD R11, R8, 0x18, RZ ;  /* 0x00000018080b7824 */ /* 0x000fc600078e02ff */
[----:B------:R-:W-:Y:S02]  /*0f90*/  ISETP.GE.AND P1, PT, R24, R3, PT ;  /* 0x000000031800720c */ /* 0x000fe40003f26270 */
[----:B------:R-:W-:-:S05]  /*0fa0*/  IADD3 R10, P2, PT, R11, R4, RZ ;  /* 0x000000040b0a7210 */ /* 0x000fca0007f5e0ff */
[----:B------:R-:W-:Y:S02]  /*0fb0*/  IMAD.X R11, RZ, RZ, R5, P2 ;  /* 0x000000ffff0b7224 */ /* 0x000fe400010e0605 */
[----:B---3--:R-:W-:-:S03]  /*0fc0*/  IMAD.MOV.U32 R29, RZ, RZ, R15 ;  /* 0x000000ffff1d7224 */ /* 0x008fc600078e000f */
[----:B------:R-:W2:Y:S01]  /*0fd0*/  @!P0 LDG.E R15, desc[UR8][R10.64+0x14] ;  /* 0x000014080a0f8981 */ /* 0x000ea2000c1e1900 */
[----:B----4-:R-:W-:-:S03]  /*0fe0*/  IMAD.MOV.U32 R28, RZ, RZ, R14 ;  /* 0x000000ffff1c7224 */ /* 0x010fc600078e000e */
[----:B------:R-:W3:Y:S01]  /*0ff0*/  @!P1 LDG.E R29, desc[UR8][R10.64+0x314] ;  /* 0x000314080a1d9981 */ /* 0x000ee2000c1e1900 */
[----:B-----5:R-:W-:-:S03]  /*1000*/  MOV R5, R19 ;  /* 0x0000001300057202 */ /* 0x020fc60000000f00 */
[----:B------:R-:W4:Y:S01]  /*1010*/  @!P0 LDG.E R19, desc[UR8][R10.64+0xc] ;  /* 0x00000c080a138981 */ /* 0x000f22000c1e1900 */
[----:B------:R-:W-:-:S03]  /*1020*/  IMAD.MOV.U32 R4, RZ, RZ, R18 ;  /* 0x000000ffff047224 */ /* 0x000fc600078e0012 */
[----:B------:R-:W5:Y:S01]  /*1030*/  @!P1 LDG.E R5, desc[UR8][R10.64+0x30c] ;  /* 0x00030c080a059981 */ /* 0x000f62000c1e1900 */
[----:B------:R-:W-:-:S03]  /*1040*/  IMAD.MOV.U32 R7, RZ, RZ, R17 ;  /* 0x000000ffff077224 */ /* 0x000fc600078e0011 */
        /* <DEDUP_REMOVED lines=50> */
[----:B------:R-:W-:Y:S02]  /*1370*/  @!P0 IMAD.MOV.U32 R13, RZ, RZ, R7 ;  /* 0x000000ffff0d8224 */ /* 0x000fe400078e0007 */
[----:B------:R-:W-:Y:S01]  /*1380*/  @!P0 IMAD.MOV.U32 R12, RZ, RZ, R6 ;  /* 0x000000ffff0c8224 */ /* 0x000fe200078e0006 */
[----:B------:R-:W-:Y:S01]  /*1390*/  @!P0 MOV R6, R8 ;  /* 0x0000000800068202 */ /* 0x000fe20000000f00 */
[----:B------:R-:W-:-:S02]  /*13a0*/  @!P0 IMAD.MOV.U32 R19, RZ, RZ, R5 ;  /* 0x000000ffff138224 */ /* 0x000fc400078e0005 */
[----:B------:R-:W-:Y:S02]  /*13b0*/  @!P0 IMAD.MOV.U32 R4, RZ, RZ, R22 ;  /* 0x000000ffff048224 */ /* 0x000fe400078e0016 */
[----:B------:R-:W-:Y:S02]  /*13c0*/  @!P0 IMAD.MOV.U32 R17, RZ, RZ, R11 ;  /* 0x000000ffff118224 */ /* 0x000fe400078e000b */
[----:B------:R-:W-:Y:S02]  /*13d0*/  @!P0 IMAD.MOV.U32 R16, RZ, RZ, R10 ;  /* 0x000000ffff108224 */ /* 0x000fe400078e000a */
[----:B------:R-:W-:Y:S02]  /*13e0*/  @!P0 IMAD.MOV.U32 R7, RZ, RZ, R9 ;  /* 0x000000ffff078224 */ /* 0x000fe400078e0009 */
[----:B------:R-:W-:Y:S02]  /*13f0*/  @!P0 IMAD.MOV.U32 R5, RZ, RZ, R23 ;  /* 0x000000ffff058224 */ /* 0x000fe400078e0017 */
[----:B------:R-:W-:-:S07]  /*1400*/  IMAD R22, R2, 0x30, R27 ;  /* 0x0000003002167824 */ /* 0x000fce00078e021b */
.L_x_75:
[----:B------:R-:W-:Y:S01]  /*1410*/  UIADD3 UR5, UPT, UPT, -UR4, URZ, URZ ;  /* 0x000000ff04057290 */ /* 0x000fe2000fffe1ff */
[----:B------:R-:W0:Y:S01]  /*1420*/  S2R R28, SR_CgaCtaId ;  /* 0x00000000001c7919 */ /* 0x000e220000008800 */
[----:B------:R-:W-:Y:S01]  /*1430*/  MOV R21, 0x400 ;  /* 0x0000040000157802 */ /* 0x000fe20000000f00 */
[----:B------:R-:W-:Y:S01]  /*1440*/  BSSY.RECONVERGENT B0, `(.L_x_72) ;  /* 0x000002a000007945 */ /* 0x000fe20003800200 */
[----:B------:R-:W-:Y:S02]  /*1450*/  BAR.SYNC.DEFER_BLOCKING 0x0 ;  /* 0x0000000000007b1d */ /* 0x000fe40000010000 */
[----:B------:R-:W-:Y:S01]  /*1460*/  LOP3.LUT R8, R2, UR5, RZ, 0xc0, !PT ;  /* 0x0000000502087c12 */ /* 0x000fe2000f8ec0ff */
[----:B------:R-:W-:-:S04]  /*1470*/  UIADD3 UR5, UPT, UPT, UR4, -0x1, URZ ;  /* 0xffffffff04057890 */ /* 0x000fc8000fffe0ff */
[----:B------:R-:W-:Y:S02]  /*1480*/  IMAD.SHL.U32 R8, R8, 0x2, RZ ;  /* 0x0000000208087824 */ /* 0x000fe400078e00ff */
[----:B------:R-:W-:-:S03]  /*1490*/  LOP3.LUT R9, R2, UR5, RZ, 0xc0, !PT ;  /* 0x0000000502097c12 */ /* 0x000fc6000f8ec0ff */
[----:B------:R-:W-:Y:S02]  /*14a0*/  VIMNMX R8, PT, PT, R3, R8, PT ;  /* 0x0000000803087248 */ /* 0x000fe40003fe0100 */
[----:B------:R-:W-:Y:S02]  /*14b0*/  IMAD.SHL.U32 R10, R9, 0x2, RZ ;  /* 0x00000002090a7824 */ /* 0x000fe400078e00ff */
[----:B------:R-:W-:-:S03]  /*14c0*/  VIADDMNMX R26, R8, UR4, R3, PT ;  /* 0x00000004081a7c46 */ /* 0x000fc6000b800103 */
[----:B------:R-:W-:Y:S02]  /*14d0*/  VIMNMX R9, PT, PT, R3, R10, PT ;  /* 0x0000000a03097248 */ /* 0x000fe40003fe0100 */
[----:B------:R-:W-:Y:S01]  /*14e0*/  VIADDMNMX R23, R26, UR4, R3, PT ;  /* 0x000000041a177c46 */ /* 0x000fe2000b800103 */
[----:B------:R1:W-:Y:S04]  /*14f0*/  STS.128 [R22], R4 ;  /* 0x0000000416007388 */ /* 0x0003e80000000c00 */
[----:B------:R-:W-:Y:S01]  /*1500*/  IMAD.IADD R10, R23, 0x1, -R26 ;  /* 0x00000001170a7824 */ /* 0x000fe200078e0a1a */
[----:B------:R1:W-:Y:S01]  /*1510*/  STS.128 [R22+0x10], R16 ;  /* 0x0000101016007388 */ /* 0x0003e20000000c00 */
[----:B0-----:R-:W-:-:S03]  /*1520*/  LEA R28, R28, R21, 0x18 ;  /* 0x000000151c1c7211 */ /* 0x001fc600078ec0ff */
[C---:B------:R-:W-:Y:S01]  /*1530*/  ISETP.GE.AND P0, PT, R9.reuse, R10, PT ;  /* 0x0000000a0900720c */ /* 0x040fe20003f06270 */
[----:B------:R-:W-:Y:S01]  /*1540*/  IMAD.IADD R10, R9, 0x1, -R10 ;  /* 0x00000001090a7824 */ /* 0x000fe200078e0a0a */
[----:B------:R1:W-:Y:S04]  /*1550*/  STS.128 [R22+0x20], R12 ;  /* 0x0000200c16007388 */ /* 0x0003e80000000c00 */
[----:B------:R-:W-:Y:S02]  /*1560*/  SEL R11, R10, RZ, P0 ;  /* 0x000000ff0a0b7207 */ /* 0x000fe40000000000 */
[----:B------:R-:W-:Y:S01]  /*1570*/  VIADDMNMX R10, R26, -R8, R9, PT ;  /* 0x800000081a0a7246 */ /* 0x000fe20003800109 */
[----:B------:R-:W-:Y:S03]  /*1580*/  BAR.SYNC.DEFER_BLOCKING 0x0 ;  /* 0x0000000000007b1d */ /* 0x000fe60000010000 */
[----:B------:R-:W-:-:S13]  /*1590*/  ISETP.GE.AND P0, PT, R11, R10, PT ;  /* 0x0000000a0b00720c */ /* 0x000fda0003f06270 */
[----:B-1----:R-:W-:Y:S05]  /*15a0*/  @P0 BRA `(.L_x_73) ;  /* 0x00000000004c0947 */ /* 0x002fea0003800000 */
[----:B------:R-:W0:Y:S01]  /*15b0*/  S2R R5, SR_CgaCtaId ;  /* 0x0000000000057919 */ /* 0x000e220000008800 */
[----:B------:R-:W-:Y:S02]  /*15c0*/  MOV R4, 0x400 ;  /* 0x0000040000047802 */ /* 0x000fe40000000f00 */
[----:B------:R-:W-:Y:S02]  /*15d0*/  IADD3 R13, PT, PT, R9, R26, RZ ;  /* 0x0000001a090d7210 */ /* 0x000fe40007ffe0ff */
[----:B0-----:R-:W-:-:S07]  /*15e0*/  LEA R15, R5, R4, 0x18 ;  /* 0x00000004050f7211 */ /* 0x001fce00078ec0ff */
.L_x_74:
        /* <DEDUP_REMOVED lines=15> */
.L_x_73:
[----:B------:R-:W-:Y:S05]  /*16e0*/  BSYNC.RECONVERGENT B0 ;  /* 0x0000000000007941 */ /* 0x000fea0003800200 */
.L_x_72:
[----:B------:R-:W-:Y:S01]  /*16f0*/  IMAD.IADD R5, R8, 0x1, R11 ;  /* 0x0000000108057824 */ /* 0x000fe200078e020b */
[----:B------:R-:W-:Y:S01]  /*1700*/  IADD3 R6, PT, PT, -R11, R26, R9 ;  /* 0x0000001a0b067210 */ /* 0x000fe20007ffe109 */
[----:B------:R-:W-:Y:S01]  /*1710*/  UISETP.GE.U32.AND UP0, UPT, UR4, 0x81, UPT ;  /* 0x000000810400788c */ /* 0x000fe2000bf06070 */
[----:B------:R-:W-:Y:S01]  /*1720*/  PLOP3.LUT P1, PT, PT, PT, PT, 0x8, 0x80 ;  /* 0x000000000080781c */ /* 0x000fe20003f2e170 */
[C-C-:B------:R-:W-:Y:S01]  /*1730*/  IMAD R27, R5.reuse, 0x18, R28.reuse ;  /* 0x00000018051b7824 */ /* 0x140fe200078e021c */
[C---:B------:R-:W-:Y:S01]  /*1740*/  ISETP.GE.AND P2, PT, R6.reuse, R23, PT ;  /* 0x000000170600720c */ /* 0x040fe20003f46270 */
[C---:B------:R-:W-:Y:S01]  /*1750*/  IMAD R28, R6.reuse, 0x18, R28 ;  /* 0x00000018061c7824 */ /* 0x040fe200078e021c */
[----:B------:R-:W-:Y:S01]  /*1760*/  USHF.L.U32 UR5, UR4, 0x1, URZ ;  /* 0x0000000104057899 */ /* 0x000fe200080006ff */
[----:B------:R-:W-:Y:S01]  /*1770*/  VIADD R4, R6, 0x1 ;  /* 0x0000000106047836 */ /* 0x000fe20000000000 */
[----:B------:R-:W-:Y:S01]  /*1780*/  LDS.64 R14, [R27+0x10] ;  /* 0x000010001b0e7984 */ /* 0x000fe20000000a00 */
[----:B------:R-:W-:-:S03]  /*1790*/  VIADD R29, R5, 0x1 ;  /* 0x00000001051d7836 */ /* 0x000fc60000000000 */
        /* <DEDUP_REMOVED lines=13> */
[----:B------:R-:W-:Y:S02]  /*1870*/  @P1 IADD3 R29, PT, PT, R5, RZ, RZ ;  /* 0x000000ff051d1210 */ /* 0x000fe40007ffe0ff */
[----:B------:R-:W0:Y:S01]  /*1880*/  @!P1 LDS.64 R14, [R27+0x28] ;  /* 0x000028001b0e9984 */ /* 0x000e220000000a00 */
[----:B------:R-:W-:Y:S02]  /*1890*/  FSEL R6, R10, R12, P1 ;  /* 0x0000000c0a067208 */ /* 0x000fe40000800000 */
[----:B------:R-:W-:Y:S01]  /*18a0*/  ISETP.GE.AND P0, PT, R4, R23, PT ;  /* 0x000000170400720c */ /* 0x000fe20003f06270 */
[----:B------:R-:W-:Y:S01]  /*18b0*/  @P1 LDS.64 R10, [R28+0x20] ;  /* 0x000020001c0a1984 */ /* 0x000fe20000000a00 */
[----:B--2---:R-:W-:Y:S02]  /*18c0*/  FSEL R5, R9, R19, P1 ;  /* 0x0000001309057208 */ /* 0x004fe40000800000 */
[----:B------:R-:W-:Y:S01]  /*18d0*/  FSEL R4, R8, R18, P1 ;  /* 0x0000001208047208 */ /* 0x000fe20000800000 */
        /* <DEDUP_REMOVED lines=13> */
[----:B------:R-:W0:Y:S01]  /*19b0*/  S2R R8, SR_TID.X ;  /* 0x0000000000087919 */ /* 0x000e220000002100 */
[----:B------:R-:W1:Y:S01]  /*19c0*/  LDCU.U8 UR4, c[0x0][0x380] ;  /* 0x00007000ff0477ac */ /* 0x000e620008000000 */
[----:B------:R-:W2:Y:S01]  /*19d0*/  S2UR UR6, SR_CgaCtaId ;  /* 0x00000000000679c3 */ /* 0x000ea20000008800 */
[----:B------:R-:W3:Y:S01]  /*19e0*/  S2R R10, SR_LANEID ;  /* 0x00000000000a7919 */ /* 0x000ee20000000000 */
[----:B------:R-:W-:Y:S01]  /*19f0*/  UMOV UR5, 0x400 ;  /* 0x0000040000057882 */ /* 0x000fe20000000000 */
[----:B-1----:R-:W-:-:S04]  /*1a00*/  UPRMT UR4, UR4, 0x8880, URZ ;  /* 0x0000888004047896 */ /* 0x002fc800080000ff */
[----:B------:R-:W-:Y:S02]  /*1a10*/  UISETP.NE.AND UP0, UPT, UR4, URZ, UPT ;  /* 0x000000ff0400728c */ /* 0x000fe4000bf05270 */
[----:B--2---:R-:W-:Y:S01]  /*1a20*/  ULEA UR5, UR6, UR5, 0x18 ;  /* 0x0000000506057291 */ /* 0x004fe2000f8ec0ff */
[----:B0-----:R-:W-:Y:S02]  /*1a30*/  IMAD.SHL.U32 R11, R8, 0x2, RZ ;  /* 0x00000002080b7824 */ /* 0x001fe400078e00ff */
[----:B---3--:R-:W-:-:S03]  /*1a40*/  IMAD R10, R10, 0x18, R25 ;  /* 0x000000180a0a7824 */ /* 0x008fc600078e0219 */
[----:B------:R-:W-:-:S04]  /*1a50*/  LOP3.LUT R11, R11, 0x7c0, RZ, 0xc0, !PT ;  /* 0x000007c00b0b7812 */ /* 0x000fc800078ec0ff */
[----:B------:R-:W-:Y:S01]  /*1a60*/  LOP3.LUT R9, R11, 0x1f, R8, 0xf8, !PT ;  /* 0x0000001f0b097812 */ /* 0x000fe200078ef808 */
[----:B------:R-:W-:Y:S06]  /*1a70*/  BAR.SYNC.DEFER_BLOCKING 0x0 ;  /* 0x0000000000007b1d */ /* 0x000fec0000010000 */
[----:B------:R-:W-:Y:S05]  /*1a80*/  BRA.U !UP0, `(.L_x_76) ;  /* 0x0000000108987547 */ /* 0x000fea000b800000 */
[----:B------:R-:W-:Y:S01]  /*1a90*/  ISETP.NE.AND P0, PT, R2, RZ, PT ;  /* 0x000000ff0200720c */ /* 0x000fe20003f05270 */
        /* <DEDUP_REMOVED lines=13> */
[----:B------:R-:W-:Y:S01]  /*1b70*/  @!P0 STS [UR5+0x3000], R3 ;  /* 0x00300003ff008988 */ /* 0x000fe20008000805 */
[----:B------:R-:W-:Y:S01]  /*1b80*/  BAR.SYNC.DEFER_BLOCKING 0x0 ;  /* 0x0000000000007b1d */ /* 0x000fe20000010000 */
[----:B------:R-:W-:-:S05]  /*1b90*/  IADD3 R11, P0, PT, R11, R0, RZ ;  /* 0x000000000b0b7210 */ /* 0x000fca0007f1e0ff */
[----:B------:R-:W-:Y:S02]  /*1ba0*/  IMAD.X R0, RZ, RZ, RZ, P0 ;  /* 0x000000ffff007224 */ /* 0x000fe400000e06ff */
[----:B0-----:R-:W-:Y:S01]  /*1bb0*/  IMAD.WIDE.U32 R12, R11, 0x18, R12 ;  /* 0x000000180b0c7825 */ /* 0x001fe200078e000c */
[----:B------:R-:W0:Y:S02]  /*1bc0*/  LDS R2, [UR5+0x3000] ;  /* 0x00300005ff027984 */ /* 0x000e240008000800 */
[----:B0-----:R-:W-:Y:S01]  /*1bd0*/  ISETP.GE.AND P0, PT, R9, R2, PT ;  /* 0x000000020900720c */ /* 0x001fe20003f06270 */
[----:B------:R-:W-:-:S04]  /*1be0*/  IMAD R9, R0, 0x18, RZ ;  /* 0x0000001800097824 */ /* 0x000fc800078e02ff */
[----:B------:R-:W-:-:S08]  /*1bf0*/  IMAD.IADD R13, R13, 0x1, R9 ;  /* 0x000000010d0d7824 */ /* 0x000fd000078e0209 */
        /* <DEDUP_REMOVED lines=15> */
.L_x_76:
        /* <DEDUP_REMOVED lines=14> */
[----:B-1----:R-:W-:-:S05]  /*1dd0*/  IADD3 R13, P0, PT, R0, R9, RZ ;  /* 0x00000009000d7210 */ /* 0x002fca0007f1e0ff */
[----:B------:R-:W-:Y:S02]  /*1de0*/  IMAD.X R0, RZ, RZ, RZ, P0 ;  /* 0x000000ffff007224 */ /* 0x000fe400000e06ff */
[----:B0-----:R-:W-:Y:S01]  /*1df0*/  IMAD.WIDE.U32 R6, R13, 0x18, R6 ;  /* 0x000000180d067825 */ /* 0x001fe200078e0006 */
[----:B------:R-:W0:Y:S02]  /*1e00*/  LDS R2, [UR5+0x3000] ;  /* 0x00300005ff027984 */ /* 0x000e240008000800 */
[-C--:B0-----:R-:W-:Y:S01]  /*1e10*/  ISETP.GE.AND P0, PT, R9, R2.reuse, PT ;  /* 0x000000020900720c */ /* 0x081fe20003f06270 */
[----:B------:R-:W-:Y:S01]  /*1e20*/  IMAD R9, R0, 0x18, RZ ;  /* 0x0000001800097824 */ /* 0x000fe200078e02ff */
[----:B------:R-:W-:-:S03]  /*1e30*/  ISETP.GE.AND P1, PT, R24, R2, PT ;  /* 0x000000021800720c */ /* 0x000fc60003f26270 */
[----:B------:R-:W-:-:S08]  /*1e40*/  IMAD.IADD R7, R9, 0x1, R7 ;  /* 0x0000000109077824 */ /* 0x000fd000078e0207 */
        /* <DEDUP_REMOVED lines=14> */
.L_x_77:
        /* <DEDUP_REMOVED lines=13> */
.L_x_139:


//--------------------- .text._ZN3cub18CUB_300001_SM_10006detail8for_each13static_kernelINS2_12policy_hub_t12policy_500_tEmN6thrust24THRUST_300001_SM_1000_NS8cuda_cub20__uninitialized_fill7functorINS7_10device_ptrIyEEyEEEEvT0_T1_ --------------------------
	.section	.text._ZN3cub18CUB_300001_SM_10006detail8for_each13static_kernelINS2_12policy_hub_t12policy_500_tEmN6thrust24THRUST_300001_SM_1000_NS8cuda_cub20__uninitialized_fill7functorINS7_10device_ptrIyEEyEEEEvT0_T1_,"ax",@progbits
	.align	128
        .global         _ZN3cub18CUB_300001_SM_10006detail8for_each13static_kernelINS2_12policy_hub_t12policy_500_tEmN6thrust24THRUST_300001_SM_1000_NS8cuda_cub20__uninitialized_fill7functorINS7_10device_ptrIyEEyEEEEvT0_T1_
        .type           _ZN3cub18CUB_300001_SM_10006detail8for_each13static_kernelINS2_12policy_hub_t12policy_500_tEmN6thrust24THRUST_300001_SM_1000_NS8cuda_cub20__uninitialized_fill7functorINS7_10device_ptrIyEEyEEEEvT0_T1_,@function
        .size           _ZN3cub18CUB_300001_SM_10006detail8for_each13static_kernelINS2_12policy_hub_t12policy_500_tEmN6thrust24THRUST_300001_SM_1000_NS8cuda_cub20__uninitialized_fill7functorINS7_10device_ptrIyEEyEEEEvT0_T1_,(.L_x_140 - _ZN3cub18CUB_300001_SM_10006detail8for_each13static_kernelINS2_12policy_hub_t12policy_500_tEmN6thrust24THRUST_300001_SM_1000_NS8cuda_cub20__uninitialized_fill7functorINS7_10device_ptrIyEEyEEEEvT0_T1_)
        .other          _ZN3cub18CUB_300001_SM_10006detail8for_each13static_kernelINS2_12policy_hub_t12policy_500_tEmN6thrust24THRUST_300001_SM_1000_NS8cuda_cub20__uninitialized_fill7functorINS7_10device_ptrIyEEyEEEEvT0_T1_,@"STO_CUDA_ENTRY STV_DEFAULT"
_ZN3cub18CUB_300001_SM_10006detail8for_each13static_kernelINS2_12policy_hub_t12policy_500_tEmN6thrust24THRUST_300001_SM_1000_NS8cuda_cub20__uninitialized_fill7functorINS7_10device_ptrIyEEyEEEEvT0_T1_:
.text._ZN3cub18CUB_300001_SM_10006detail8for_each13static_kernelINS2_12policy_hub_t12policy_500_tEmN6thrust24THRUST_300001_SM_1000_NS8cuda_cub20__uninitialized_fill7functorINS7_10device_ptrIyEEyEEEEvT0_T1_:
[----:B------:R-:W-:Y:S08]  /*0000*/  LDC R1, c[0x0][0x37c] ;  /* 0x0000df00ff017b82 */ /* 0x000ff00000000800 */
[----:B------:R-:W0:Y:S01]  /*0010*/  S2UR UR4, SR_CTAID.X ;  /* 0x00000000000479c3 */ /* 0x000e220000002500 */
[----:B------:R-:W1:Y:S01]  /*0020*/  LDCU.64 UR6, c[0x0][0x380] ;  /* 0x00007000ff0677ac */ /* 0x000e620008000a00 */
[----:B------:R-:W2:Y:S01]  /*0030*/  LDCU.64 UR8, c[0x0][0x358] ;  /* 0x00006b00ff0877ac */ /* 0x000ea20008000a00 */
[----:B0-----:R-:W-:-:S04]  /*0040*/  UIMAD.WIDE.U32 UR4, UR4, 0x200, URZ ;  /* 0x00000200040478a5 */ /* 0x001fc8000f8e00ff */
[----:B-1----:R-:W-:-:S04]  /*0050*/  UIADD3 UR6, UP0, UPT, -UR4, UR6, URZ ;  /* 0x0000000604067290 */ /* 0x002fc8000ff1e1ff */
[----:B------:R-:W-:Y:S02]  /*0060*/  UIADD3.X UR7, UPT, UPT, ~UR5, UR7, URZ, UP0, !UPT ;  /* 0x0000000705077290 */ /* 0x000fe400087fe5ff */
[----:B------:R-:W-:-:S04]  /*0070*/  UISETP.GE.U32.AND UP0, UPT, UR6, 0x200, UPT ;  /* 0x000002000600788c */ /* 0x000fc8000bf06070 */
[----:B------:R-:W-:-:S09]  /*0080*/  UISETP.GE.U32.AND.EX UP0, UPT, UR7, URZ, UPT, UP0 ;  /* 0x000000ff0700728c */ /* 0x000fd2000bf06100 */
[----:B--2---:R-:W-:Y:S05]  /*0090*/  BRA.U !UP0, `(.L_x_78) ;  /* 0x0000000108287547 */ /* 0x004fea000b800000 */
[----:B------:R-:W0:Y:S01]  /*00a0*/  S2R R0, SR_TID.X ;  /* 0x0000000000007919 */ /* 0x000e220000002100 */
[----:B------:R-:W1:Y:S01]  /*00b0*/  LDCU.64 UR6, c[0x0][0x388] ;  /* 0x00007100ff0677ac */ /* 0x000e620008000a00 */
[----:B------:R-:W2:Y:S01]  /*00c0*/  LDC.64 R4, c[0x0][0x390] ;  /* 0x0000e400ff047b82 */ /* 0x000ea20000000a00 */
[----:B0-----:R-:W-:-:S05]  /*00d0*/  IADD3 R0, P0, PT, R0, UR4, RZ ;  /* 0x0000000400007c10 */ /* 0x001fca000ff1e0ff */
[----:B------:R-:W-:Y:S01]  /*00e0*/  IMAD.X R3, RZ, RZ, UR5, P0 ;  /* 0x00000005ff037e24 */ /* 0x000fe200080e06ff */
[----:B-1----:R-:W-:-:S04]  /*00f0*/  LEA R2, P0, R0, UR6, 0x3 ;  /* 0x0000000600027c11 */ /* 0x002fc8000f8018ff */
[----:B------:R-:W-:-:S05]  /*0100*/  LEA.HI.X R3, R0, UR7, R3, 0x3, P0 ;  /* 0x0000000700037c11 */ /* 0x000fca00080f1c03 */
[----:B--2---:R-:W-:Y:S04]  /*0110*/  STG.E.64 desc[UR8][R2.64], R4 ;  /* 0x0000000402007986 */ /* 0x004fe8000c101b08 */
[----:B------:R-:W-:Y:S01]  /*0120*/  STG.E.64 desc[UR8][R2.64+0x800], R4 ;  /* 0x0008000402007986 */ /* 0x000fe2000c101b08 */
[----:B------:R-:W-:Y:S05]  /*0130*/  EXIT ;  /* 0x000000000000794d */ /* 0x000fea0003800000 */
.L_x_78:
[----:B------:R-:W0:Y:S01]  /*0140*/  S2R R0, SR_TID.X ;  /* 0x0000000000007919 */ /* 0x000e220000002100 */
[----:B------:R-:W-:Y:S01]  /*0150*/  IMAD.U32 R2, RZ, RZ, UR7 ;  /* 0x00000007ff027e24 */ /* 0x000fe2000f8e00ff */
[----:B------:R-:W1:Y:S01]  /*0160*/  LDCU.64 UR10, c[0x0][0x388] ;  /* 0x00007100ff0a77ac */ /* 0x000e620008000a00 */
[----:B------:R-:W-:Y:S01]  /*0170*/  IMAD.U32 R6, RZ, RZ, UR7 ;  /* 0x00000007ff067e24 */ /* 0x000fe2000f8e00ff */
[----:B0-----:R-:W-:-:S04]  /*0180*/  ISETP.LT.U32.AND P0, PT, R0, UR6, PT ;  /* 0x0000000600007c0c */ /* 0x001fc8000bf01070 */
[----:B------:R-:W-:Y:S01]  /*0190*/  ISETP.GT.U32.AND.EX P0, PT, R2, RZ, PT, P0 ;  /* 0x000000ff0200720c */ /* 0x000fe20003f04100 */
[C---:B------:R-:W-:Y:S01]  /*01a0*/  VIADD R2, R0.reuse, 0x100 ;  /* 0x0000010000027836 */ /* 0x040fe20000000000 */
[----:B------:R-:W-:-:S04]  /*01b0*/  IADD3 R0, P2, PT, R0, UR4, RZ ;  /* 0x0000000400007c10 */ /* 0x000fc8000ff5e0ff */
[----:B------:R-:W-:Y:S01]  /*01c0*/  ISETP.LT.U32.AND P1, PT, R2, UR6, PT ;  /* 0x0000000602007c0c */ /* 0x000fe2000bf21070 */
[----:B------:R-:W-:Y:S01]  /*01d0*/  IMAD.X R3, RZ, RZ, UR5, P2 ;  /* 0x00000005ff037e24 */ /* 0x000fe200090e06ff */
[----:B-1----:R-:W-:Y:S02]  /*01e0*/  LEA R2, P2, R0, UR10, 0x3 ;  /* 0x0000000a00027c11 */ /* 0x002fe4000f8418ff */
[----:B------:R-:W-:Y:S02]  /*01f0*/  ISETP.GT.U32.AND.EX P1, PT, R6, RZ, PT, P1 ;  /* 0x000000ff0600720c */ /* 0x000fe40003f24110 */
[----:B------:R-:W-:Y:S01]  /*0200*/  LEA.HI.X R3, R0, UR11, R3, 0x3, P2 ;  /* 0x0000000b00037c11 */ /* 0x000fe200090f1c03 */
[----:B------:R-:W0:Y:S04]  /*0210*/  @P0 LDC.64 R4, c[0x0][0x390] ;  /* 0x0000e400ff040b82 */ /* 0x000e280000000a00 */
[----:B0-----:R0:W-:Y:S06]  /*0220*/  @P0 STG.E.64 desc[UR8][R2.64], R4 ;  /* 0x0000000402000986 */ /* 0x0011ec000c101b08 */
[----:B------:R-:W-:Y:S05]  /*0230*/  @!P1 EXIT ;  /* 0x000000000000994d */ /* 0x000fea0003800000 */
[----:B0-----:R-:W0:Y:S02]  /*0240*/  LDC.64 R4, c[0x0][0x390] ;  /* 0x0000e400ff047b82 */ /* 0x001e240000000a00 */
[----:B0-----:R-:W-:Y:S01]  /*0250*/  STG.E.64 desc[UR8][R2.64+0x800], R4 ;  /* 0x0008000402007986 */ /* 0x001fe2000c101b08 */
[----:B------:R-:W-:Y:S05]  /*0260*/  EXIT ;  /* 0x000000000000794d */ /* 0x000fea0003800000 */
.L_x_79:
        /* <DEDUP_REMOVED lines=9> */
.L_x_140:


//--------------------- .text._ZN3cub18CUB_300001_SM_10006detail8for_each13static_kernelINS2_12policy_hub_t12policy_500_tEmN6thrust24THRUST_300001_SM_1000_NS8cuda_cub20__uninitialized_fill7functorINS7_10device_ptrI3BoxEESC_EEEEvT0_T1_ --------------------------
	.section	.text._ZN3cub18CUB_300001_SM_10006detail8for_each13static_kernelINS2_12policy_hub_t12policy_500_tEmN6thrust24THRUST_300001_SM_1000_NS8cuda_cub20__uninitialized_fill7functorINS7_10device_ptrI3BoxEESC_EEEEvT0_T1_,"ax",@progbits
	.align	128
        .global         _ZN3cub18CUB_300001_SM_10006detail8for_each13static_kernelINS2_12policy_hub_t12policy_500_tEmN6thrust24THRUST_300001_SM_1000_NS8cuda_cub20__uninitialized_fill7functorINS7_10device_ptrI3BoxEESC_EEEEvT0_T1_
        .type           _ZN3cub18CUB_300001_SM_10006detail8for_each13static_kernelINS2_12policy_hub_t12policy_500_tEmN6thrust24THRUST_300001_SM_1000_NS8cuda_cub20__uninitialized_fill7functorINS7_10device_ptrI3BoxEESC_EEEEvT0_T1_,@function
        .size           _ZN3cub18CUB_300001_SM_10006detail8for_each13static_kernelINS2_12policy_hub_t12policy_500_tEmN6thrust24THRUST_300001_SM_1000_NS8cuda_cub20__uninitialized_fill7functorINS7_10device_ptrI3BoxEESC_EEEEvT0_T1_,(.L_x_141 - _ZN3cub18CUB_300001_SM_10006detail8for_each13static_kernelINS2_12policy_hub_t12policy_500_tEmN6thrust24THRUST_300001_SM_1000_NS8cuda_cub20__uninitialized_fill7functorINS7_10device_ptrI3BoxEESC_EEEEvT0_T1_)
        .other          _ZN3cub18CUB_300001_SM_10006detail8for_each13static_kernelINS2_12policy_hub_t12policy_500_tEmN6thrust24THRUST_300001_SM_1000_NS8cuda_cub20__uninitialized_fill7functorINS7_10device_ptrI3BoxEESC_EEEEvT0_T1_,@"STO_CUDA_ENTRY STV_DEFAULT"
_ZN3cub18CUB_300001_SM_10006detail8for_each13static_kernelINS2_12policy_hub_t12policy_500_tEmN6thrust24THRUST_300001_SM_1000_NS8cuda_cub20__uninitialized_fill7functorINS7_10device_ptrI3BoxEESC_EEEEvT0_T1_:
.text._ZN3cub18CUB_300001_SM_10006detail8for_each13static_kernelINS2_12policy_hub_t12policy_500_tEmN6thrust24THRUST_300001_SM_1000_NS8cuda_cub20__uninitialized_fill7functorINS7_10device_ptrI3BoxEESC_EEEEvT0_T1_:
        /* <DEDUP_REMOVED lines=11> */
[----:B------:R-:W1:Y:S08]  /*00b0*/  LDC.64 R2, c[0x0][0x388] ;  /* 0x0000e200ff027b82 */ /* 0x000e700000000a00 */
[----:B------:R-:W2:Y:S08]  /*00c0*/  LDC.64 R6, c[0x0][0x390] ;  /* 0x0000e400ff067b82 */ /* 0x000eb00000000a00 */
[----:B------:R-:W3:Y:S08]  /*00d0*/  LDC.64 R8, c[0x0][0x398] ;  /* 0x0000e600ff087b82 */ /* 0x000ef00000000a00 */
[----:B------:R-:W4:Y:S01]  /*00e0*/  LDC.64 R10, c[0x0][0x3a0] ;  /* 0x0000e800ff0a7b82 */ /* 0x000f220000000a00 */
[----:B0-----:R-:W-:-:S05]  /*00f0*/  IADD3 R5, P0, PT, R0, UR4, RZ ;  /* 0x0000000400057c10 */ /* 0x001fca000ff1e0ff */
[----:B------:R-:W-:Y:S02]  /*0100*/  IMAD.X R0, RZ, RZ, UR5, P0 ;  /* 0x00000005ff007e24 */ /* 0x000fe400080e06ff */
[----:B-1----:R-:W-:-:S04]  /*0110*/  IMAD.WIDE.U32 R2, R5, 0x18, R2 ;  /* 0x0000001805027825 */ /* 0x002fc800078e0002 */
[----:B------:R-:W-:-:S05]  /*0120*/  IMAD R5, R0, 0x18, RZ ;  /* 0x0000001800057824 */ /* 0x000fca00078e02ff */
[----:B------:R-:W-:-:S05]  /*0130*/  IADD3 R3, PT, PT, R3, R5, RZ ;  /* 0x0000000503037210 */ /* 0x000fca0007ffe0ff */
[----:B--2---:R-:W-:Y:S04]  /*0140*/  STG.E desc[UR8][R2.64], R6 ;  /* 0x0000000602007986 */ /* 0x004fe8000c101908 */
[----:B------:R-:W-:Y:S04]  /*0150*/  STG.E desc[UR8][R2.64+0x1800], R6 ;  /* 0x0018000602007986 */ /* 0x000fe8000c101908 */
[----:B------:R-:W-:Y:S04]  /*0160*/  STG.E desc[UR8][R2.64+0x4], R7 ;  /* 0x0000040702007986 */ /* 0x000fe8000c101908 */
[----:B------:R-:W-:Y:S04]  /*0170*/  STG.E desc[UR8][R2.64+0x1804], R7 ;  /* 0x0018040702007986 */ /* 0x000fe8000c101908 */
[----:B---3--:R-:W-:Y:S04]  /*0180*/  STG.E desc[UR8][R2.64+0x8], R8 ;  /* 0x0000080802007986 */ /* 0x008fe8000c101908 */
[----:B------:R-:W-:Y:S04]  /*0190*/  STG.E desc[UR8][R2.64+0x1808], R8 ;  /* 0x0018080802007986 */ /* 0x000fe8000c101908 */
[----:B------:R-:W-:Y:S04]  /*01a0*/  STG.E desc[UR8][R2.64+0xc], R9 ;  /* 0x00000c0902007986 */ /* 0x000fe8000c101908 */
[----:B------:R-:W-:Y:S04]  /*01b0*/  STG.E desc[UR8][R2.64+0x180c], R9 ;  /* 0x00180c0902007986 */ /* 0x000fe8000c101908 */
[----:B----4-:R-:W-:Y:S04]  /*01c0*/  STG.E desc[UR8][R2.64+0x10], R10 ;  /* 0x0000100a02007986 */ /* 0x010fe8000c101908 */
[----:B------:R-:W-:Y:S04]  /*01d0*/  STG.E desc[UR8][R2.64+0x1810], R10 ;  /* 0x0018100a02007986 */ /* 0x000fe8000c101908 */
[----:B------:R-:W-:Y:S04]  /*01e0*/  STG.E desc[UR8][R2.64+0x14], R11 ;  /* 0x0000140b02007986 */ /* 0x000fe8000c101908 */
[----:B------:R-:W-:Y:S01]  /*01f0*/  STG.E desc[UR8][R2.64+0x1814], R11 ;  /* 0x0018140b02007986 */ /* 0x000fe2000c101908 */
[----:B------:R-:W-:Y:S05]  /*0200*/  EXIT ;  /* 0x000000000000794d */ /* 0x000fea0003800000 */
.L_x_80:
[----:B------:R-:W0:Y:S01]  /*0210*/  S2R R0, SR_TID.X ;  /* 0x0000000000007919 */ /* 0x000e220000002100 */
[----:B------:R-:W-:Y:S01]  /*0220*/  IMAD.U32 R4, RZ, RZ, UR7 ;  /* 0x00000007ff047e24 */ /* 0x000fe2000f8e00ff */
[----:B------:R-:W1:Y:S08]  /*0230*/  LDC.64 R2, c[0x0][0x388] ;  /* 0x0000e200ff027b82 */ /* 0x000e700000000a00 */
[----:B------:R-:W2:Y:S08]  /*0240*/  LDC.64 R6, c[0x0][0x390] ;  /* 0x0000e400ff067b82 */ /* 0x000eb00000000a00 */
[----:B------:R-:W3:Y:S01]  /*0250*/  LDC.64 R8, c[0x0][0x398] ;  /* 0x0000e600ff087b82 */ /* 0x000ee20000000a00 */
[----:B0-----:R-:W-:-:S02]  /*0260*/  ISETP.LT.U32.AND P0, PT, R0, UR6, PT ;  /* 0x0000000600007c0c */ /* 0x001fc4000bf01070 */
[C---:B------:R-:W-:Y:S01]  /*0270*/  IADD3 R5, P1, PT, R0.reuse, UR4, RZ ;  /* 0x0000000400057c10 */ /* 0x040fe2000ff3e0ff */
[----:B------:R-:W-:Y:S01]  /*0280*/  VIADD R0, R0, 0x100 ;  /* 0x0000010000007836 */ /* 0x000fe20000000000 */
[----:B------:R-:W-:Y:S02]  /*0290*/  ISETP.GT.U32.AND.EX P0, PT, R4, RZ, PT, P0 ;  /* 0x000000ff0400720c */ /* 0x000fe40003f04100 */
[----:B------:R-:W-:Y:S01]  /*02a0*/  IADD3.X R4, PT, PT, RZ, UR5, RZ, P1, !PT ;  /* 0x00000005ff047c10 */ /* 0x000fe20008ffe4ff */
[----:B-1----:R-:W-:Y:S01]  /*02b0*/  IMAD.WIDE.U32 R2, R5, 0x18, R2 ;  /* 0x0000001805027825 */ /* 0x002fe200078e0002 */
[----:B------:R-:W-:Y:S02]  /*02c0*/  ISETP.LT.U32.AND P1, PT, R0, UR6, PT ;  /* 0x0000000600007c0c */ /* 0x000fe4000bf21070 */
[----:B------:R-:W-:Y:S01]  /*02d0*/  MOV R0, UR7 ;  /* 0x0000000700007c02 */ /* 0x000fe20008000f00 */
[----:B------:R-:W-:-:S03]  /*02e0*/  IMAD R5, R4, 0x18, RZ ;  /* 0x0000001804057824 */ /* 0x000fc600078e02ff */
[----:B------:R-:W-:Y:S01]  /*02f0*/  ISETP.GT.U32.AND.EX P1, PT, R0, RZ, PT, P1 ;  /* 0x000000ff0000720c */ /* 0x000fe20003f24110 */
[----:B------:R-:W-:Y:S02]  /*0300*/  IMAD.IADD R3, R3, 0x1, R5 ;  /* 0x0000000103037824 */ /* 0x000fe400078e0205 */
[----:B------:R-:W0:Y:S03]  /*0310*/  @P0 LDC.64 R10, c[0x0][0x3a0] ;  /* 0x0000e800ff0a0b82 */ /* 0x000e260000000a00 */
[----:B--2---:R1:W-:Y:S04]  /*0320*/  @P0 STG.E desc[UR8][R2.64], R6 ;  /* 0x0000000602000986 */ /* 0x0043e8000c101908 */
[----:B------:R1:W-:Y:S04]  /*0330*/  @P0 STG.E desc[UR8][R2.64+0x4], R7 ;  /* 0x0000040702000986 */ /* 0x0003e8000c101908 */
[----:B---3--:R1:W-:Y:S04]  /*0340*/  @P0 STG.E desc[UR8][R2.64+0x8], R8 ;  /* 0x0000080802000986 */ /* 0x0083e8000c101908 */
[----:B------:R1:W-:Y:S04]  /*0350*/  @P0 STG.E desc[UR8][R2.64+0xc], R9 ;  /* 0x00000c0902000986 */ /* 0x0003e8000c101908 */
[----:B0-----:R1:W-:Y:S04]  /*0360*/  @P0 STG.E desc[UR8][R2.64+0x10], R10 ;  /* 0x0000100a02000986 */ /* 0x0013e8000c101908 */
[----:B------:R1:W-:Y:S01]  /*0370*/  @P0 STG.E desc[UR8][R2.64+0x14], R11 ;  /* 0x0000140b02000986 */ /* 0x0003e2000c101908 */
[----:B------:R-:W-:Y:S05]  /*0380*/  @!P1 EXIT ;  /* 0x000000000000994d */ /* 0x000fea0003800000 */
[----:B------:R-:W0:Y:S08]  /*0390*/  LDC.64 R4, c[0x0][0x390] ;  /* 0x0000e400ff047b82 */ /* 0x000e300000000a00 */
[----:B-1----:R-:W1:Y:S08]  /*03a0*/  LDC.64 R6, c[0x0][0x398] ;  /* 0x0000e600ff067b82 */ /* 0x002e700000000a00 */
[----:B------:R-:W2:Y:S01]  /*03b0*/  LDC.64 R8, c[0x0][0x3a0] ;  /* 0x0000e800ff087b82 */ /* 0x000ea20000000a00 */
[----:B0-----:R-:W-:Y:S04]  /*03c0*/  STG.E desc[UR8][R2.64+0x1800], R4 ;  /* 0x0018000402007986 */ /* 0x001fe8000c101908 */
[----:B------:R-:W-:Y:S04]  /*03d0*/  STG.E desc[UR8][R2.64+0x1804], R5 ;  /* 0x0018040502007986 */ /* 0x000fe8000c101908 */
[----:B-1----:R-:W-:Y:S04]  /*03e0*/  STG.E desc[UR8][R2.64+0x1808], R6 ;  /* 0x0018080602007986 */ /* 0x002fe8000c101908 */
[----:B------:R-:W-:Y:S04]  /*03f0*/  STG.E desc[UR8][R2.64+0x180c], R7 ;  /* 0x00180c0702007986 */ /* 0x000fe8000c101908 */
[----:B--2---:R-:W-:Y:S04]  /*0400*/  STG.E desc[UR8][R2.64+0x1810], R8 ;  /* 0x0018100802007986 */ /* 0x004fe8000c101908 */
[----:B------:R-:W-:Y:S01]  /*0410*/  STG.E desc[UR8][R2.64+0x1814], R9 ;  /* 0x0018140902007986 */ /* 0x000fe2000c101908 */
[----:B------:R-:W-:Y:S05]  /*0420*/  EXIT ;  /* 0x000000000000794d */ /* 0x000fea0003800000 */
.L_x_81:
        /* <DEDUP_REMOVED lines=13> */
.L_x_141:


//--------------------- .text._ZN3cub18CUB_300001_SM_10006detail11EmptyKernelIvEEvv --------------------------
	.section	.text._ZN3cub18CUB_300001_SM_10006detail11EmptyKernelIvEEvv,"ax",@progbits
	.align	128
        .global         _ZN3cub18CUB_300001_SM_10006detail11EmptyKernelIvEEvv
        .type           _ZN3cub18CUB_300001_SM_10006detail11EmptyKernelIvEEvv,@function
        .size           _ZN3cub18CUB_300001_SM_10006detail11EmptyKernelIvEEvv,(.L_x_142 - _ZN3cub18CUB_300001_SM_10006detail11EmptyKernelIvEEvv)
        .other          _ZN3cub18CUB_300001_SM_10006detail11EmptyKernelIvEEvv,@"STO_CUDA_ENTRY STV_DEFAULT"
_ZN3cub18CUB_300001_SM_10006detail11EmptyKernelIvEEvv:
.text._ZN3cub18CUB_300001_SM_10006detail11EmptyKernelIvEEvv:
[----:B------:R-:W-:Y:S01]  /*0000*/  LDC R1, c[0x0][0x37c] ;  /* 0x0000df00ff017b82 */ /* 0x000fe20000000800 */
[----:B------:R-:W-:Y:S05]  /*0010*/  EXIT ;  /* 0x000000000000794d */ /* 0x000fea0003800000 */
.L_x_82:
        /* <DEDUP_REMOVED lines=14> */
.L_x_142:


//--------------------- .text._Z19nms_kernel_ultimatePK3BoxifPy --------------------------
	.section	.text._Z19nms_kernel_ultimatePK3BoxifPy,"ax",@progbits
	.align	128
        .global         _Z19nms_kernel_ultimatePK3BoxifPy
        .type           _Z19nms_kernel_ultimatePK3BoxifPy,@function
        .size           _Z19nms_kernel_ultimatePK3BoxifPy,(.L_x_133 - _Z19nms_kernel_ultimatePK3BoxifPy)
        .other          _Z19nms_kernel_ultimatePK3BoxifPy,@"STO_CUDA_ENTRY STV_DEFAULT"
_Z19nms_kernel_ultimatePK3BoxifPy:
.text._Z19nms_kernel_ultimatePK3BoxifPy:
[----:B------:R-:W-:Y:S01]  /*0000*/  LDC R1, c[0x0][0x37c] ;  /* 0x0000df00ff017b82 */ /* 0x000fe20000000800 */
[----:B------:R-:W0:Y:S07]  /*0010*/  S2R R3, SR_TID.Y ;  /* 0x0000000000037919 */ /* 0x000e2e0000002200 */
[----:B------:R-:W0:Y:S01]  /*0020*/  S2UR UR5, SR_CTAID.Y ;  /* 0x00000000000579c3 */ /* 0x000e220000002600 */
[----:B------:R-:W1:Y:S07]  /*0030*/  LDCU UR4, c[0x0][0x388] ;  /* 0x00007100ff0477ac */ /* 0x000e6e0008000800 */
[----:B------:R-:W0:Y:S02]  /*0040*/  LDC R16, c[0x0][0x364] ;  /* 0x0000d900ff107b82 */ /* 0x000e240000000800 */
[----:B0-----:R-:W-:-:S05]  /*0050*/  IMAD R16, R16, UR5, R3 ;  /* 0x0000000510107c24 */ /* 0x001fca000f8e0203 */
[----:B-1----:R-:W-:-:S13]  /*0060*/  ISETP.GE.AND P0, PT, R16, UR4, PT ;  /* 0x0000000410007c0c */ /* 0x002fda000bf06270 */
[----:B------:R-:W-:Y:S05]  /*0070*/  @P0 EXIT ;  /* 0x000000000000094d */ /* 0x000fea0003800000 */
[----:B------:R-:W0:Y:S01]  /*0080*/  LDC.64 R4, c[0x0][0x380] ;  /* 0x0000e000ff047b82 */ /* 0x000e220000000a00 */
[----:B------:R-:W1:Y:S01]  /*0090*/  LDCU.64 UR8, c[0x0][0x358] ;  /* 0x00006b00ff0877ac */ /* 0x000e620008000a00 */
[----:B0-----:R-:W-:-:S05]  /*00a0*/  IMAD.WIDE.U32 R4, R16, 0x18, R4 ;  /* 0x0000001810047825 */ /* 0x001fca00078e0004 */
[----:B-1----:R-:W2:Y:S04]  /*00b0*/  LDG.E R14, desc[UR8][R4.64] ;  /* 0x00000008040e7981 */ /* 0x002ea8000c1e1900 */
[----:B------:R-:W3:Y:S04]  /*00c0*/  LDG.E R15, desc[UR8][R4.64+0x4] ;  /* 0x00000408040f7981 */ /* 0x000ee8000c1e1900 */
[----:B------:R-:W2:Y:S04]  /*00d0*/  LDG.E R13, desc[UR8][R4.64+0x8] ;  /* 0x00000808040d7981 */ /* 0x000ea8000c1e1900 */
[----:B------:R-:W3:Y:S04]  /*00e0*/  LDG.E R12, desc[UR8][R4.64+0xc] ;  /* 0x00000c08040c7981 */ /* 0x000ee8000c1e1900 */
[----:B------:R0:W5:Y:S01]  /*00f0*/  LDG.E R11, desc[UR8][R4.64+0x14] ;  /* 0x00001408040b7981 */ /* 0x000162000c1e1900 */
[----:B------:R-:W-:-:S04]  /*0100*/  UIADD3 UR4, UPT, UPT, UR4, 0x3f, URZ ;  /* 0x0000003f04047890 */ /* 0x000fc8000fffe0ff */
[----:B------:R-:W-:-:S03]  /*0110*/  USHF.R.U32.HI UR5, URZ, 0x6, UR4 ;  /* 0x00000006ff057899 */ /* 0x000fc60008011604 */
[----:B------:R-:W-:-:S03]  /*0120*/  UMOV UR4, URZ ;  /* 0x000000ff00047c82 */ /* 0x000fc60008000000 */
[----:B------:R-:W-:Y:S02]  /*0130*/  IMAD R10, R16, UR5, RZ ;  /* 0x00000005100a7c24 */ /* 0x000fe4000f8e02ff */
[----:B--2---:R-:W-:Y:S01]  /*0140*/  FADD R2, -R14, R13 ;  /* 0x0000000d0e027221 */ /* 0x004fe20000000100 */
[----:B---3--:R-:W-:-:S04]  /*0150*/  FADD R3, -R15, R12 ;  /* 0x0000000c0f037221 */ /* 0x008fc80000000100 */
[----:B0-----:R-:W-:-:S07]  /*0160*/  FMUL R2, R2, R3 ;  /* 0x0000000302027220 */ /* 0x001fce0000400000 */
.L_x_120:
[----:B------:R-:W-:Y:S01]  /*0170*/  USHF.L.U32 UR10, UR4, 0x6, URZ ;  /* 0x00000006040a7899 */ /* 0x000fe200080006ff */
[----:B------:R-:W-:Y:S01]  /*0180*/  BSSY.RECONVERGENT B0, `(.L_x_83) ;  /* 0x00001bb000007945 */ /* 0x000fe20003800200 */
[----:B0-----:R-:W0:Y:S04]  /*0190*/  LDCU UR13, c[0x0][0x388] ;  /* 0x00007100ff0d77ac */ /* 0x001e280008000800 */
[----:B------:R-:W-:Y:S01]  /*01a0*/  ISETP.LT.U32.AND P0, PT, R16, UR10, PT ;  /* 0x0000000a10007c0c */ /* 0x000fe2000bf01070 */
[----:B------:R-:W1:Y:S01]  /*01b0*/  LDCU UR11, c[0x0][0x388] ;  /* 0x00007100ff0b77ac */ /* 0x000e620008000800 */
[----:B------:R-:W2:Y:S01]  /*01c0*/  LDCU UR7, c[0x0][0x38c] ;  /* 0x00007180ff0777ac */ /* 0x000ea20008000800 */
[----:B------:R-:W3:Y:S10]  /*01d0*/  LDCU UR12, c[0x0][0x38c] ;  /* 0x00007180ff0c77ac */ /* 0x000ef40008000800 */
[----:B------:R-:W-:Y:S05]  /*01e0*/  @!P0 BRA `(.L_x_84) ;  /* 0x0000000c003c8947 */ /* 0x000fea0003800000 */
[----:B------:R-:W4:Y:S01]  /*01f0*/  LDCU UR6, c[0x0][0x388] ;  /* 0x00007100ff0677ac */ /* 0x000f220008000800 */
[----:B------:R-:W-:Y:S01]  /*0200*/  CS2R R8, SRZ ;  /* 0x0000000000087805 */ /* 0x000fe2000001ff00 */
[----:B----4-:R-:W-:-:S09]  /*0210*/  UISETP.GE.AND UP0, UPT, UR10, UR6, UPT ;  /* 0x000000060a00728c */ /* 0x010fd2000bf06270 */
[----:B------:R-:W-:Y:S05]  /*0220*/  BRA.U UP0, `(.L_x_85) ;  /* 0x0000001900c07547 */ /* 0x000fea000b800000 */
[----:B------:R-:W4:Y:S01]  /*0230*/  LDC.64 R4, c[0x0][0x380] ;  /* 0x0000e000ff047b82 */ /* 0x000f220000000a00 */
[----:B------:R-:W-:Y:S02]  /*0240*/  IMAD.MOV.U32 R17, RZ, RZ, RZ ;  /* 0x000000ffff117224 */ /* 0x000fe400078e00ff */
[----:B------:R-:W-:-:S07]  /*0250*/  IMAD.U32 R21, RZ, RZ, UR10 ;  /* 0x0000000aff157e24 */ /* 0x000fce000f8e00ff */
.L_x_102:
[----:B----4-:R-:W-:-:S05]  /*0260*/  IMAD.WIDE.U32 R6, R21, 0x18, R4 ;  /* 0x0000001815067825 */ /* 0x010fca00078e0004 */
[----:B------:R-:W4:Y:S01]  /*0270*/  LDG.E R0, desc[UR8][R6.64+0x14] ;  /* 0x0000140806007981 */ /* 0x000f22000c1e1900 */
[----:B------:R-:W-:Y:S01]  /*0280*/  BSSY.RECONVERGENT B3, `(.L_x_86) ;  /* 0x000002b000037945 */ /* 0x000fe20003800200 */
[----:B----45:R-:W-:-:S13]  /*0290*/  FSETP.NEU.AND P0, PT, R11, R0, PT ;  /* 0x000000000b00720b */ /* 0x030fda0003f0d000 */
[----:B------:R-:W-:Y:S05]  /*02a0*/  @P0 BRA `(.L_x_87) ;  /* 0x0000000000a00947 */ /* 0x000fea0003800000 */
[----:B------:R-:W4:Y:S04]  /*02b0*/  LDG.E R3, desc[UR8][R6.64] ;  /* 0x0000000806037981 */ /* 0x000f28000c1e1900 */
[----:B------:R-:W5:Y:S04]  /*02c0*/  LDG.E R20, desc[UR8][R6.64+0x8] ;  /* 0x0000080806147981 */ /* 0x000f68000c1e1900 */
[----:B------:R-:W2:Y:S04]  /*02d0*/  LDG.E R18, desc[UR8][R6.64+0x4] ;  /* 0x0000040806127981 */ /* 0x000ea8000c1e1900 */
[----:B------:R-:W3:Y:S01]  /*02e0*/  LDG.E R25, desc[UR8][R6.64+0xc] ;  /* 0x00000c0806197981 */ /* 0x000ee2000c1e1900 */
[----:B------:R-:W-:Y:S01]  /*02f0*/  BSSY.RECONVERGENT B4, `(.L_x_88) ;  /* 0x000001a000047945 */ /* 0x000fe20003800200 */
[----:B----4-:R-:W-:-:S02]  /*0300*/  FMNMX R0, R14, R3, !PT ;  /* 0x000000030e007209 */ /* 0x010fc40007800000 */
[----:B-----5:R-:W-:Y:S01]  /*0310*/  FMNMX R23, R13, R20, PT ;  /* 0x000000140d177209 */ /* 0x020fe20003800000 */
[----:B------:R-:W-:Y:S01]  /*0320*/  FADD R3, -R3, R20 ;  /* 0x0000001403037221 */ /* 0x000fe20000000100 */
[----:B--2---:R-:W-:-:S03]  /*0330*/  FMNMX R19, R15, R18, !PT ;  /* 0x000000120f137209 */ /* 0x004fc60007800000 */
[----:B------:R-:W-:Y:S01]  /*0340*/  FADD R0, -R0, R23 ;  /* 0x0000001700007221 */ /* 0x000fe20000000100 */
[----:B---3--:R-:W-:Y:S01]  /*0350*/  FMNMX R22, R12, R25, PT ;  /* 0x000000190c167209 */ /* 0x008fe20003800000 */
[----:B------:R-:W-:-:S03]  /*0360*/  FADD R18, -R18, R25 ;  /* 0x0000001912127221 */ /* 0x000fc60000000100 */
[----:B------:R-:W-:Y:S01]  /*0370*/  FMNMX R0, RZ, R0, !PT ;  /* 0x00000000ff007209 */ /* 0x000fe20007800000 */
[----:B------:R-:W-:Y:S01]  /*0380*/  FADD R19, -R19, R22 ;  /* 0x0000001613137221 */ /* 0x000fe20000000100 */
[----:B------:R-:W-:-:S04]  /*0390*/  FFMA R3, R3, R18, R2 ;  /* 0x0000001203037223 */ /* 0x000fc80000000002 */
[----:B------:R-:W-:-:S05]  /*03a0*/  FMNMX R19, RZ, R19, !PT ;  /* 0x00000013ff137209 */ /* 0x000fca0007800000 */
[----:B------:R-:W-:-:S04]  /*03b0*/  FMUL R0, R0, R19 ;  /* 0x0000001300007220 */ /* 0x000fc80000400000 */
[----:B------:R-:W-:-:S04]  /*03c0*/  FADD R23, -R0, R3 ;  /* 0x0000000300177221 */ /* 0x000fc80000000100 */
[----:B------:R-:W2:Y:S01]  /*03d0*/  MUFU.RCP R3, R23 ;  /* 0x0000001700037308 */ /* 0x000ea20000001000 */
[----:B------:R-:W-:-:S07]  /*03e0*/  FSETP.GTU.AND P3, PT, R23, RZ, PT ;  /* 0x000000ff1700720b */ /* 0x000fce0003f6c000 */
[----:B------:R-:W3:Y:S01]  /*03f0*/  FCHK P0, R0, R23 ;  /* 0x0000001700007302 */ /* 0x000ee20000000000 */
[----:B--2---:R-:W-:-:S04]  /*0400*/  FFMA R18, -R23, R3, 1 ;  /* 0x3f80000017127423 */ /* 0x004fc80000000103 */
[----:B------:R-:W-:-:S04]  /*0410*/  FFMA R3, R3, R18, R3 ;  /* 0x0000001203037223 */ /* 0x000fc80000000003 */
[----:B------:R-:W-:-:S04]  /*0420*/  FFMA R18, R0, R3, RZ ;  /* 0x0000000300127223 */ /* 0x000fc800000000ff */
[----:B------:R-:W-:-:S04]  /*0430*/  FFMA R19, -R23, R18, R0 ;  /* 0x0000001217137223 */ /* 0x000fc80000000100 */
[----:B------:R-:W-:Y:S01]  /*0440*/  FFMA R3, R3, R19, R18 ;  /* 0x0000001303037223 */ /* 0x000fe20000000012 */
[----:B---3--:R-:W-:Y:S06]  /*0450*/  @!P0 BRA `(.L_x_89) ;  /* 0x00000000000c8947 */ /* 0x008fec0003800000 */
[----:B------:R-:W-:Y:S01]  /*0460*/  IMAD.MOV.U32 R3, RZ, RZ, R23 ;  /* 0x000000ffff037224 */ /* 0x000fe200078e0017 */
[----:B------:R-:W-:-:S07]  /*0470*/  MOV R18, 0x490 ;  /* 0x0000049000127802 */ /* 0x000fce0000000f00 */
[----:B01----:R-:W-:Y:S05]  /*0480*/  CALL.REL.NOINC `($__internal_0_$__cuda_sm3x_div_rn_noftz_f32_slowpath) ;  /* 0x00000018004c7944 */ /* 0x003fea0003c00000 */
.L_x_89:
[----:B01----:R-:W-:Y:S05]  /*0490*/  BSYNC.RECONVERGENT B4 ;  /* 0x0000000000047941 */ /* 0x003fea0003800200 */
.L_x_88:
[----:B------:R-:W-:Y:S01]  /*04a0*/  FSEL R3, R3, RZ, P3 ;  /* 0x000000ff03037208 */ /* 0x000fe20001800000 */
[----:B------:R-:W-:-:S03]  /*04b0*/  IMAD.MOV.U32 R0, RZ, RZ, 0x1 ;  /* 0x00000001ff007424 */ /* 0x000fc600078e00ff */
[----:B------:R-:W-:Y:S02]  /*04c0*/  FSETP.GT.AND P0, PT, R3, UR7, PT ;  /* 0x0000000703007c0b */ /* 0x000fe4000bf04000 */
[CC--:B------:R-:W-:Y:S02]  /*04d0*/  SHF.L.U32 R3, R0.reuse, R17.reuse, RZ ;  /* 0x0000001100037219 */ /* 0x0c0fe400000006ff */
[----:B------:R-:W-:Y:S02]  /*04e0*/  SHF.L.U64.HI R0, R0, R17, RZ ;  /* 0x0000001100007219 */ /* 0x000fe400000102ff */
[----:B------:R-:W-:Y:S02]  /*04f0*/  SEL R3, R3, RZ, P0 ;  /* 0x000000ff03037207 */ /* 0x000fe40000000000 */
[----:B------:R-:W-:Y:S02]  /*0500*/  SEL R0, R0, RZ, P0 ;  /* 0x000000ff00007207 */ /* 0x000fe40000000000 */
[----:B------:R-:W-:-:S02]  /*0510*/  LOP3.LUT R8, R3, R8, RZ, 0xfc, !PT ;  /* 0x0000000803087212 */ /* 0x000fc400078efcff */
[----:B------:R-:W-:-:S07]  /*0520*/  LOP3.LUT R9, R0, R9, RZ, 0xfc, !PT ;  /* 0x0000000900097212 */ /* 0x000fce00078efcff */
.L_x_87:
[----:B0123--:R-:W-:Y:S05]  /*0530*/  BSYNC.RECONVERGENT B3 ;  /* 0x0000000000037941 */ /* 0x00ffea0003800200 */
.L_x_86:
[----:B------:R-:W-:-:S05]  /*0540*/  VIADD R0, R21, 0x1 ;  /* 0x0000000115007836 */ /* 0x000fca0000000000 */
[----:B------:R-:W-:-:S13]  /*0550*/  ISETP.GE.AND P0, PT, R0, UR11, PT ;  /* 0x0000000b00007c0c */ /* 0x000fda000bf06270 */
[----:B------:R-:W-:Y:S05]  /*0560*/  @P0 BRA `(.L_x_85) ;  /* 0x0000001400f00947 */ /* 0x000fea0003800000 */
[----:B------:R-:W2:Y:S01]  /*0570*/  LDG.E R0, desc[UR8][R6.64+0x2c] ;  /* 0x00002c0806007981 */ /* 0x000ea2000c1e1900 */
[----:B------:R-:W-:Y:S01]  /*0580*/  BSSY.RECONVERGENT B3, `(.L_x_90) ;  /* 0x000002c000037945 */ /* 0x000fe20003800200 */
[----:B--2---:R-:W-:-:S13]  /*0590*/  FSETP.NEU.AND P0, PT, R11, R0, PT ;  /* 0x000000000b00720b */ /* 0x004fda0003f0d000 */
[----:B------:R-:W-:Y:S05]  /*05a0*/  @P0 BRA `(.L_x_91) ;  /* 0x0000000000a40947 */ /* 0x000fea0003800000 */
[----:B------:R-:W2:Y:S04]  /*05b0*/  LDG.E R3, desc[UR8][R6.64+0x18] ;  /* 0x0000180806037981 */ /* 0x000ea8000c1e1900 */
[----:B------:R-:W3:Y:S04]  /*05c0*/  LDG.E R20, desc[UR8][R6.64+0x20] ;  /* 0x0000200806147981 */ /* 0x000ee8000c1e1900 */
[----:B------:R-:W4:Y:S04]  /*05d0*/  LDG.E R18, desc[UR8][R6.64+0x1c] ;  /* 0x00001c0806127981 */ /* 0x000f28000c1e1900 */
[----:B------:R-:W5:Y:S01]  /*05e0*/  LDG.E R25, desc[UR8][R6.64+0x24] ;  /* 0x0000240806197981 */ /* 0x000f62000c1e1900 */
[----:B------:R-:W-:Y:S01]  /*05f0*/  BSSY.RECONVERGENT B4, `(.L_x_92) ;  /* 0x000001a000047945 */ /* 0x000fe20003800200 */
[----:B--2---:R-:W-:-:S02]  /*0600*/  FMNMX R0, R14, R3, !PT ;  /* 0x000000030e007209 */ /* 0x004fc40007800000 */
[----:B---3--:R-:W-:Y:S01]  /*0610*/  FMNMX R23, R13, R20, PT ;  /* 0x000000140d177209 */ /* 0x008fe20003800000 */
[----:B------:R-:W-:Y:S01]  /*0620*/  FADD R3, -R3, R20 ;  /* 0x0000001403037221 */ /* 0x000fe20000000100 */
[----:B----4-:R-:W-:-:S03]  /*0630*/  FMNMX R19, R15, R18, !PT ;  /* 0x000000120f137209 */ /* 0x010fc60007800000 */
[----:B------:R-:W-:Y:S01]  /*0640*/  FADD R0, -R0, R23 ;  /* 0x0000001700007221 */ /* 0x000fe20000000100 */
[----:B-----5:R-:W-:Y:S01]  /*0650*/  FMNMX R22, R12, R25, PT ;  /* 0x000000190c167209 */ /* 0x020fe20003800000 */
[----:B------:R-:W-:-:S03]  /*0660*/  FADD R18, -R18, R25 ;  /* 0x0000001912127221 */ /* 0x000fc60000000100 */
[----:B------:R-:W-:Y:S01]  /*0670*/  FMNMX R0, RZ, R0, !PT ;  /* 0x00000000ff007209 */ /* 0x000fe20007800000 */
[----:B------:R-:W-:Y:S01]  /*0680*/  FADD R19, -R19, R22 ;  /* 0x0000001613137221 */ /* 0x000fe20000000100 */
[----:B------:R-:W-:-:S04]  /*0690*/  FFMA R3, R3, R18, R2 ;  /* 0x0000001203037223 */ /* 0x000fc80000000002 */
[----:B------:R-:W-:-:S05]  /*06a0*/  FMNMX R19, RZ, R19, !PT ;  /* 0x00000013ff137209 */ /* 0x000fca0007800000 */
[----:B------:R-:W-:-:S04]  /*06b0*/  FMUL R0, R0, R19 ;  /* 0x0000001300007220 */ /* 0x000fc80000400000 */
[----:B------:R-:W-:-:S04]  /*06c0*/  FADD R23, -R0, R3 ;  /* 0x0000000300177221 */ /* 0x000fc80000000100 */
[----:B------:R-:W0:Y:S01]  /*06d0*/  MUFU.RCP R3, R23 ;  /* 0x0000001700037308 */ /* 0x000e220000001000 */
[----:B------:R-:W-:-:S07]  /*06e0*/  FSETP.GTU.AND P3, PT, R23, RZ, PT ;  /* 0x000000ff1700720b */ /* 0x000fce0003f6c000 */
[----:B------:R-:W1:Y:S01]  /*06f0*/  FCHK P0, R0, R23 ;  /* 0x0000001700007302 */ /* 0x000e620000000000 */
[----:B0-----:R-:W-:-:S04]  /*0700*/  FFMA R18, -R23, R3, 1 ;  /* 0x3f80000017127423 */ /* 0x001fc80000000103 */
[----:B------:R-:W-:-:S04]  /*0710*/  FFMA R3, R3, R18, R3 ;  /* 0x0000001203037223 */ /* 0x000fc80000000003 */
[----:B------:R-:W-:-:S04]  /*0720*/  FFMA R18, R0, R3, RZ ;  /* 0x0000000300127223 */ /* 0x000fc800000000ff */
[----:B------:R-:W-:-:S04]  /*0730*/  FFMA R19, -R23, R18, R0 ;  /* 0x0000001217137223 */ /* 0x000fc80000000100 */
[----:B------:R-:W-:Y:S01]  /*0740*/  FFMA R3, R3, R19, R18 ;  /* 0x0000001303037223 */ /* 0x000fe20000000012 */
[----:B-1----:R-:W-:Y:S06]  /*0750*/  @!P0 BRA `(.L_x_93) ;  /* 0x00000000000c8947 */ /* 0x002fec0003800000 */
[----:B------:R-:W-:Y:S01]  /*0760*/  IMAD.MOV.U32 R3, RZ, RZ, R23 ;  /* 0x000000ffff037224 */ /* 0x000fe200078e0017 */
[----:B------:R-:W-:-:S07]  /*0770*/  MOV R18, 0x790 ;  /* 0x0000079000127802 */ /* 0x000fce0000000f00 */
[----:B------:R-:W-:Y:S05]  /*0780*/  CALL.REL.NOINC `($__internal_0_$__cuda_sm3x_div_rn_noftz_f32_slowpath) ;  /* 0x00000014008c7944 */ /* 0x000fea0003c00000 */
.L_x_93:
[----:B------:R-:W-:Y:S05]  /*0790*/  BSYNC.RECONVERGENT B4 ;  /* 0x0000000000047941 */ /* 0x000fea0003800200 */
.L_x_92:
[----:B------:R-:W-:Y:S01]  /*07a0*/  FSEL R3, R3, RZ, P3 ;  /* 0x000000ff03037208 */ /* 0x000fe20001800000 */
[----:B------:R-:W-:Y:S02]  /*07b0*/  VIADD R0, R17, 0x1 ;  /* 0x0000000111007836 */ /* 0x000fe40000000000 */
[----:B------:R-:W-:Y:S01]  /*07c0*/  IMAD.MOV.U32 R19, RZ, RZ, 0x1 ;  /* 0x00000001ff137424 */ /* 0x000fe200078e00ff */
[----:B------:R-:W-:-:S04]  /*07d0*/  FSETP.GT.AND P0, PT, R3, UR7, PT ;  /* 0x0000000703007c0b */ /* 0x000fc8000bf04000 */
[CC--:B------:R-:W-:Y:S02]  /*07e0*/  SHF.L.U32 R3, R19.reuse, R0.reuse, RZ ;  /* 0x0000000013037219 */ /* 0x0c0fe400000006ff */
[----:B------:R-:W-:Y:S02]  /*07f0*/  SHF.L.U64.HI R0, R19, R0, RZ ;  /* 0x0000000013007219 */ /* 0x000fe400000102ff */
[----:B------:R-:W-:Y:S02]  /*0800*/  SEL R3, R3, RZ, P0 ;  /* 0x000000ff03037207 */ /* 0x000fe40000000000 */
[----:B------:R-:W-:Y:S02]  /*0810*/  SEL R0, R0, RZ, P0 ;  /* 0x000000ff00007207 */ /* 0x000fe40000000000 */
[----:B------:R-:W-:Y:S02]  /*0820*/  LOP3.LUT R8, R3, R8, RZ, 0xfc, !PT ;  /* 0x0000000803087212 */ /* 0x000fe400078efcff */
[----:B------:R-:W-:-:S07]  /*0830*/  LOP3.LUT R9, R0, R9, RZ, 0xfc, !PT ;  /* 0x0000000900097212 */ /* 0x000fce00078efcff */
.L_x_91:
[----:B------:R-:W-:Y:S05]  /*0840*/  BSYNC.RECONVERGENT B3 ;  /* 0x0000000000037941 */ /* 0x000fea0003800200 */
.L_x_90:
        /* <DEDUP_REMOVED lines=37> */
.L_x_97:
[----:B------:R-:W-:Y:S05]  /*0aa0*/  BSYNC.RECONVERGENT B4 ;  /* 0x0000000000047941 */ /* 0x000fea0003800200 */
.L_x_96:
        /* <DEDUP_REMOVED lines=10> */
.L_x_95:
[----:B------:R-:W-:Y:S05]  /*0b50*/  BSYNC.RECONVERGENT B3 ;  /* 0x0000000000037941 */ /* 0x000fea0003800200 */
.L_x_94:
        /* <DEDUP_REMOVED lines=13> */
[----:B---3--:R-:W-:Y:S02]  /*0c30*/  FMNMX R19, R15, R18, !PT ;  /* 0x000000120f137209 */ /* 0x008fe40007800000 */
[----:B----4-:R-:W-:Y:S01]  /*0c40*/  FMNMX R21, R13, R20, PT ;  /* 0x000000140d157209 */ /* 0x010fe20003800000 */
[----:B------:R-:W-:Y:S01]  /*0c50*/  FADD R3, -R3, R20 ;  /* 0x0000001403037221 */ /* 0x000fe20000000100 */
[----:B-----5:R-:W-:-:S03]  /*0c60*/  FMNMX R22, R12, R23, PT ;  /* 0x000000170c167209 */ /* 0x020fc60003800000 */
[----:B------:R-:W-:Y:S01]  /*0c70*/  FADD R0, -R0, R21 ;  /* 0x0000001500007221 */ /* 0x000fe20000000100 */
[----:B------:R-:W-:Y:S01]  /*0c80*/  FADD R18, -R18, R23 ;  /* 0x0000001712127221 */ /* 0x000fe20000000100 */
[----:B------:R-:W-:-:S03]  /*0c90*/  FADD R19, -R19, R22 ;  /* 0x0000001613137221 */ /* 0x000fc60000000100 */
[----:B------:R-:W-:Y:S01]  /*0ca0*/  FMNMX R0, RZ, R0, !PT ;  /* 0x00000000ff007209 */ /* 0x000fe20007800000 */
[----:B------:R-:W-:Y:S01]  /*0cb0*/  FFMA R3, R3, R18, R2 ;  /* 0x0000001203037223 */ /* 0x000fe20000000002 */
        /* <DEDUP_REMOVED lines=15> */
.L_x_101:
[----:B------:R-:W-:Y:S05]  /*0db0*/  BSYNC.RECONVERGENT B4 ;  /* 0x0000000000047941 */ /* 0x000fea0003800200 */
.L_x_100:
        /* <DEDUP_REMOVED lines=10> */
.L_x_99:
[----:B------:R-:W-:Y:S05]  /*0e60*/  BSYNC.RECONVERGENT B3 ;  /* 0x0000000000037941 */ /* 0x000fea0003800200 */
.L_x_98:
[----:B------:R-:W-:-:S05]  /*0e70*/  VIADD R17, R17, 0x4 ;  /* 0x0000000411117836 */ /* 0x000fca0000000000 */
[----:B------:R-:W-:-:S13]  /*0e80*/  ISETP.NE.AND P0, PT, R17, 0x40, PT ;  /* 0x000000401100780c */ /* 0x000fda0003f05270 */
[----:B------:R-:W-:Y:S05]  /*0e90*/  @!P0 BRA `(.L_x_85) ;  /* 0x0000000c00a48947 */ /* 0x000fea0003800000 */
[----:B------:R-:W-:-:S05]  /*0ea0*/  VIADD R21, R17, UR10 ;  /* 0x0000000a11157c36 */ /* 0x000fca0008000000 */
[----:B------:R-:W-:-:S13]  /*0eb0*/  ISETP.GE.AND P0, PT, R21, UR11, PT ;  /* 0x0000000b15007c0c */ /* 0x000fda000bf06270 */
[----:B------:R-:W-:Y:S05]  /*0ec0*/  @!P0 BRA `(.L_x_102) ;  /* 0xfffffff000e48947 */ /* 0x000fea000383ffff */
[----:B------:R-:W-:Y:S05]  /*0ed0*/  BRA `(.L_x_85) ;  /* 0x0000000c00947947 */ /* 0x000fea0003800000 */
.L_x_84:
[----:B------:R-:W-:Y:S01]  /*0ee0*/  UIADD3 UR6, UPT, UPT, UR10, 0x40, URZ ;  /* 0x000000400a067890 */ /* 0x000fe2000fffe0ff */
[----:B------:R-:W-:-:S05]  /*0ef0*/  CS2R R8, SRZ ;  /* 0x0000000000087805 */ /* 0x000fca000001ff00 */
[----:B------:R-:W-:-:S13]  /*0f00*/  ISETP.LT.U32.AND P0, PT, R16, UR6, PT ;  /* 0x0000000610007c0c */ /* 0x000fda000bf01070 */
[----:B------:R-:W-:Y:S05]  /*0f10*/  @!P0 BRA `(.L_x_85) ;  /* 0x0000000c00848947 */ /* 0x000fea0003800000 */
[----:B------:R-:W4:Y:S01]  /*0f20*/  LDC.64 R4, c[0x0][0x380] ;  /* 0x0000e000ff047b82 */ /* 0x000f220000000a00 */
[----:B------:R-:W-:Y:S01]  /*0f30*/  CS2R R8, SRZ ;  /* 0x0000000000087805 */ /* 0x000fe2000001ff00 */
[----:B------:R-:W-:-:S07]  /*0f40*/  IMAD.MOV.U32 R6, RZ, RZ, RZ ;  /* 0x000000ffff067224 */ /* 0x000fce00078e00ff */
.L_x_119:
[----:B------:R-:W-:-:S05]  /*0f50*/  VIADD R7, R6, UR10 ;  /* 0x0000000a06077c36 */ /* 0x000fca0008000000 */
[----:B0-----:R-:W-:-:S13]  /*0f60*/  ISETP.GE.AND P0, PT, R7, UR13, PT ;  /* 0x0000000d07007c0c */ /* 0x001fda000bf06270 */
[----:B------:R-:W-:Y:S05]  /*0f70*/  @P0 BRA `(.L_x_85) ;  /* 0x0000000c006c0947 */ /* 0x000fea0003800000 */
[----:B------:R-:W-:Y:S01]  /*0f80*/  ISETP.GT.U32.AND P0, PT, R7, R16, PT ;  /* 0x000000100700720c */ /* 0x000fe20003f04070 */
[----:B------:R-:W-:-:S12]  /*0f90*/  BSSY.RECONVERGENT B3, `(.L_x_103) ;  /* 0x000002e000037945 */ /* 0x000fd80003800200 */
[----:B------:R-:W-:Y:S05]  /*0fa0*/  @!P0 BRA `(.L_x_104) ;  /* 0x0000000000b08947 */ /* 0x000fea0003800000 */
[----:B----4-:R-:W-:-:S05]  /*0fb0*/  IMAD.WIDE.U32 R18, R7, 0x18, R4 ;  /* 0x0000001807127825 */ /* 0x010fca00078e0004 */
[----:B------:R-:W4:Y:S02]  /*0fc0*/  LDG.E R0, desc[UR8][R18.64+0x14] ;  /* 0x0000140812007981 */ /* 0x000f24000c1e1900 */
        /* <DEDUP_REMOVED lines=8> */
[----:B-----5:R-:W-:Y:S02]  /*1050*/  FMNMX R17, R15, R20, !PT ;  /* 0x000000140f117209 */ /* 0x020fe40007800000 */
[----:B--2---:R-:W-:Y:S01]  /*1060*/  FMNMX R21, R13, R22, PT ;  /* 0x000000160d157209 */ /* 0x004fe20003800000 */
[----:B------:R-:W-:Y:S01]  /*1070*/  FADD R3, -R3, R22 ;  /* 0x0000001603037221 */ /* 0x000fe20000000100 */
[----:B---3--:R-:W-:-:S03]  /*1080*/  FMNMX R24, R12, R23, PT ;  /* 0x000000170c187209 */ /* 0x008fc60003800000 */
        /* <DEDUP_REMOVED lines=10> */
[----:B------:R-:W2:Y:S01]  /*1130*/  FCHK P0, R0, R19 ;  /* 0x0000001300007302 */ /* 0x000ea20000000000 */
[----:B0-----:R-:W-:-:S04]  /*1140*/  FFMA R18, -R19, R3, 1 ;  /* 0x3f80000013127423 */ /* 0x001fc80000000103 */
[----:B------:R-:W-:-:S04]  /*1150*/  FFMA R3, R3, R18, R3 ;  /* 0x0000001203037223 */ /* 0x000fc80000000003 */
[----:B------:R-:W-:-:S04]  /*1160*/  FFMA R18, R0, R3, RZ ;  /* 0x0000000300127223 */ /* 0x000fc800000000ff */
[----:B------:R-:W-:-:S04]  /*1170*/  FFMA R17, -R19, R18, R0 ;  /* 0x0000001213117223 */ /* 0x000fc80000000100 */
[----:B------:R-:W-:Y:S01]  /*1180*/  FFMA R3, R3, R17, R18 ;  /* 0x0000001103037223 */ /* 0x000fe20000000012 */
[----:B--2---:R-:W-:Y:S06]  /*1190*/  @!P0 BRA `(.L_x_106) ;  /* 0x00000000000c8947 */ /* 0x004fec0003800000 */
[----:B------:R-:W-:Y:S01]  /*11a0*/  IMAD.MOV.U32 R3, RZ, RZ, R19 ;  /* 0x000000ffff037224 */ /* 0x000fe200078e0013 */
[----:B------:R-:W-:-:S07]  /*11b0*/  MOV R18, 0x11d0 ;  /* 0x000011d000127802 */ /* 0x000fce0000000f00 */
[----:B-1----:R-:W-:Y:S05]  /*11c0*/  CALL.REL.NOINC `($__internal_0_$__cuda_sm3x_div_rn_noftz_f32_slowpath) ;  /* 0x0000000800fc7944 */ /* 0x002fea0003c00000 */
.L_x_106:
[----:B-1----:R-:W-:Y:S05]  /*11d0*/  BSYNC.RECONVERGENT B4 ;  /* 0x0000000000047941 */ /* 0x002fea0003800200 */
.L_x_105:
        /* <DEDUP_REMOVED lines=9> */
.L_x_104:
[----:B-123--:R-:W-:Y:S05]  /*1270*/  BSYNC.RECONVERGENT B3 ;  /* 0x0000000000037941 */ /* 0x00efea0003800200 */
.L_x_103:
[----:B------:R-:W-:-:S05]  /*1280*/  VIADD R3, R7, 0x1 ;  /* 0x0000000107037836 */ /* 0x000fca0000000000 */
[----:B------:R-:W-:-:S13]  /*1290*/  ISETP.GE.AND P0, PT, R3, UR13, PT ;  /* 0x0000000d03007c0c */ /* 0x000fda000bf06270 */
[----:B------:R-:W-:Y:S05]  /*12a0*/  @P0 BRA `(.L_x_85) ;  /* 0x0000000800a00947 */ /* 0x000fea0003800000 */
[----:B------:R-:W-:Y:S01]  /*12b0*/  ISETP.GT.U32.AND P0, PT, R3, R16, PT ;  /* 0x000000100300720c */ /* 0x000fe20003f04070 */
[----:B------:R-:W-:-:S12]  /*12c0*/  BSSY.RECONVERGENT B3, `(.L_x_107) ;  /* 0x0000033000037945 */ /* 0x000fd80003800200 */
[----:B------:R-:W-:Y:S05]  /*12d0*/  @!P0 BRA `(.L_x_108) ;  /* 0x0000000000c48947 */ /* 0x000fea0003800000 */
[----:B------:R-:W-:-:S05]  /*12e0*/  IADD3 R19, P0, PT, R6, UR10, RZ ;  /* 0x0000000a06137c10 */ /* 0x000fca000ff1e0ff */
[----:B------:R-:W-:Y:S02]  /*12f0*/  IMAD.X R0, RZ, RZ, RZ, P0 ;  /* 0x000000ffff007224 */ /* 0x000fe400000e06ff */
[----:B----4-:R-:W-:-:S04]  /*1300*/  IMAD.WIDE.U32 R18, R19, 0x18, R4 ;  /* 0x0000001813127825 */ /* 0x010fc800078e0004 */
[----:B------:R-:W-:-:S04]  /*1310*/  IMAD R3, R0, 0x18, RZ ;  /* 0x0000001800037824 */ /* 0x000fc800078e02ff */
[----:B------:R-:W-:-:S05]  /*1320*/  IMAD.IADD R19, R19, 0x1, R3 ;  /* 0x0000000113137824 */ /* 0x000fca00078e0203 */
[----:B------:R-:W2:Y:S02]  /*1330*/  LDG.E R0, desc[UR8][R18.64+0x2c] ;  /* 0x00002c0812007981 */ /* 0x000ea4000c1e1900 */
[----:B--2--5:R-:W-:-:S13]  /*1340*/  FSETP.NEU.AND P0, PT, R11, R0, PT ;  /* 0x000000000b00720b */ /* 0x024fda0003f0d000 */
        /* <DEDUP_REMOVED lines=31> */
.L_x_110:
[----:B------:R-:W-:Y:S05]  /*1540*/  BSYNC.RECONVERGENT B4 ;  /* 0x0000000000047941 */ /* 0x000fea0003800200 */
.L_x_109:
        /* <DEDUP_REMOVED lines=10> */
.L_x_108:
[----:B------:R-:W-:Y:S05]  /*15f0*/  BSYNC.RECONVERGENT B3 ;  /* 0x0000000000037941 */ /* 0x000fea0003800200 */
.L_x_107:
        /* <DEDUP_REMOVED lines=44> */
.L_x_114:
[----:B------:R-:W-:Y:S05]  /*18c0*/  BSYNC.RECONVERGENT B4 ;  /* 0x0000000000047941 */ /* 0x000fea0003800200 */
.L_x_113:
        /* <DEDUP_REMOVED lines=10> */
.L_x_112:
[----:B------:R-:W-:Y:S05]  /*1970*/  BSYNC.RECONVERGENT B3 ;  /* 0x0000000000037941 */ /* 0x000fea0003800200 */
.L_x_111:
        /* <DEDUP_REMOVED lines=44> */
.L_x_118:
[----:B------:R-:W-:Y:S05]  /*1c40*/  BSYNC.RECONVERGENT B4 ;  /* 0x0000000000047941 */ /* 0x000fea0003800200 */
.L_x_117:
        /* <DEDUP_REMOVED lines=10> */
.L_x_116:
[----:B------:R-:W-:Y:S05]  /*1cf0*/  BSYNC.RECONVERGENT B3 ;  /* 0x0000000000037941 */ /* 0x000fea0003800200 */
.L_x_115:
[----:B------:R-:W-:-:S05]  /*1d00*/  VIADD R6, R6, 0x4 ;  /* 0x0000000406067836 */ /* 0x000fca0000000000 */
[----:B------:R-:W-:-:S13]  /*1d10*/  ISETP.NE.AND P0, PT, R6, 0x40, PT ;  /* 0x000000400600780c */ /* 0x000fda0003f05270 */
[----:B------:R-:W-:Y:S05]  /*1d20*/  @P0 BRA `(.L_x_119) ;  /* 0xfffffff000880947 */ /* 0x000fea000383ffff */
.L_x_85:
[----:B0123--:R-:W-:Y:S05]  /*1d30*/  BSYNC.RECONVERGENT B0 ;  /* 0x0000000000007941 */ /* 0x00ffea0003800200 */
.L_x_83:
[----:B----4-:R-:W0:Y:S01]  /*1d40*/  LDC.64 R4, c[0x0][0x390] ;  /* 0x0000e400ff047b82 */ /* 0x010e220000000a00 */
[----:B------:R-:W-:Y:S01]  /*1d50*/  VIADD R3, R10, UR4 ;  /* 0x000000040a037c36 */ /* 0x000fe20008000000 */
[----:B------:R-:W-:-:S04]  /*1d60*/  UIADD3 UR4, UPT, UPT, UR4, 0x1, URZ ;  /* 0x0000000104047890 */ /* 0x000fc8000fffe0ff */
[----:B------:R-:W-:Y:S01]  /*1d70*/  UISETP.NE.AND UP0, UPT, UR4, UR5, UPT ;  /* 0x000000050400728c */ /* 0x000fe2000bf05270 */
[----:B0-----:R-:W-:-:S05]  /*1d80*/  IMAD.WIDE.U32 R4, R3, 0x8, R4 ;  /* 0x0000000803047825 */ /* 0x001fca00078e0004 */
[----:B------:R0:W-:Y:S03]  /*1d90*/  STG.E.64 desc[UR8][R4.64], R8 ;  /* 0x0000000804007986 */ /* 0x0001e6000c101b08 */
[----:B------:R-:W-:Y:S05]  /*1da0*/  BRA.U UP0, `(.L_x_120) ;  /* 0xffffffe100f07547 */ /* 0x000fea000b83ffff */
[----:B------:R-:W-:Y:S05]  /*1db0*/  EXIT ;  /* 0x000000000000794d */ /* 0x000fea0003800000 */
        .weak           $__internal_0_$__cuda_sm3x_div_rn_noftz_f32_slowpath
        .type           $__internal_0_$__cuda_sm3x_div_rn_noftz_f32_slowpath,@function
        .size           $__internal_0_$__cuda_sm3x_div_rn_noftz_f32_slowpath,(.L_x_133 - $__internal_0_$__cuda_sm3x_div_rn_noftz_f32_slowpath)
$__internal_0_$__cuda_sm3x_div_rn_noftz_f32_slowpath:
[----:B------:R-:W-:Y:S01]  /*1dc0*/  SHF.R.U32.HI R19, RZ, 0x17, R3 ;  /* 0x00000017ff137819 */ /* 0x000fe20000011603 */
[----:B------:R-:W-:Y:S01]  /*1dd0*/  BSSY.RECONVERGENT B1, `(.L_x_121) ;  /* 0x0000062000017945 */ /* 0x000fe20003800200 */
[----:B------:R-:W-:Y:S02]  /*1de0*/  SHF.R.U32.HI R24, RZ, 0x17, R0 ;  /* 0x00000017ff187819 */ /* 0x000fe40000011600 */
[----:B------:R-:W-:Y:S02]  /*1df0*/  LOP3.LUT R19, R19, 0xff, RZ, 0xc0, !PT ;  /* 0x000000ff13137812 */ /* 0x000fe400078ec0ff */
[----:B------:R-:W-:-:S03]  /*1e00*/  LOP3.LUT R24, R24, 0xff, RZ, 0xc0, !PT ;  /* 0x000000ff18187812 */ /* 0x000fc600078ec0ff */
[----:B------:R-:W-:Y:S02]  /*1e10*/  VIADD R23, R19, 0xffffffff ;  /* 0xffffffff13177836 */ /* 0x000fe40000000000 */
[----:B------:R-:W-:-:S03]  /*1e20*/  VIADD R22, R24, 0xffffffff ;  /* 0xffffffff18167836 */ /* 0x000fc60000000000 */
[----:B------:R-:W-:-:S04]  /*1e30*/  ISETP.GT.U32.AND P0, PT, R23, 0xfd, PT ;  /* 0x000000fd1700780c */ /* 0x000fc80003f04070 */
[----:B------:R-:W-:-:S13]  /*1e40*/  ISETP.GT.U32.OR P0, PT, R22, 0xfd, P0 ;  /* 0x000000fd1600780c */ /* 0x000fda0000704470 */
[----:B------:R-:W-:Y:S01]  /*1e50*/  @!P0 IMAD.MOV.U32 R20, RZ, RZ, RZ ;  /* 0x000000ffff148224 */ /* 0x000fe200078e00ff */
[----:B------:R-:W-:Y:S06]  /*1e60*/  @!P0 BRA `(.L_x_122) ;  /* 0x00000000005c8947 */ /* 0x000fec0003800000 */
[----:B------:R-:W-:Y:S02]  /*1e70*/  FSETP.GTU.FTZ.AND P0, PT, |R0|, +INF , PT ;  /* 0x7f8000000000780b */ /* 0x000fe40003f1c200 */
[----:B------:R-:W-:-:S04]  /*1e80*/  FSETP.GTU.FTZ.AND P1, PT, |R3|, +INF , PT ;  /* 0x7f8000000300780b */ /* 0x000fc80003f3c200 */
[----:B------:R-:W-:-:S13]  /*1e90*/  PLOP3.LUT P0, PT, P0, P1, PT, 0xf8, 0x8f ;  /* 0x00000000008f781c */ /* 0x000fda0000703f70 */
[----:B------:R-:W-:Y:S05]  /*1ea0*/  @P0 BRA `(.L_x_123) ;  /* 0x00000004004c0947 */ /* 0x000fea0003800000 */
[----:B------:R-:W-:-:S13]  /*1eb0*/  LOP3.LUT P0, RZ, R3, 0x7fffffff, R0, 0xc8, !PT ;  /* 0x7fffffff03ff7812 */ /* 0x000fda000780c800 */
[----:B------:R-:W-:Y:S05]  /*1ec0*/  @!P0 BRA `(.L_x_124) ;  /* 0x00000004003c8947 */ /* 0x000fea0003800000 */
[C---:B------:R-:W-:Y:S02]  /*1ed0*/  FSETP.NEU.FTZ.AND P1, PT, |R0|.reuse, +INF , PT ;  /* 0x7f8000000000780b */ /* 0x040fe40003f3d200 */
[----:B------:R-:W-:Y:S02]  /*1ee0*/  FSETP.NEU.FTZ.AND P0, PT, |R3|, +INF , PT ;  /* 0x7f8000000300780b */ /* 0x000fe40003f1d200 */
[----:B------:R-:W-:-:S11]  /*1ef0*/  FSETP.NEU.FTZ.AND P4, PT, |R0|, +INF , PT ;  /* 0x7f8000000000780b */ /* 0x000fd60003f9d200 */
[----:B------:R-:W-:Y:S05]  /*1f00*/  @!P0 BRA !P1, `(.L_x_124) ;  /* 0x00000004002c8947 */ /* 0x000fea0004800000 */
[----:B------:R-:W-:-:S04]  /*1f10*/  LOP3.LUT P1, RZ, R0, 0x7fffffff, RZ, 0xc0, !PT ;  /* 0x7fffffff00ff7812 */ /* 0x000fc8000782c0ff */
[----:B------:R-:W-:-:S13]  /*1f20*/  PLOP3.LUT P1, PT, P0, P1, PT, 0x2f, 0xf2 ;  /* 0x0000000000f2781c */ /* 0x000fda0000722577 */
[----:B------:R-:W-:Y:S05]  /*1f30*/  @P1 BRA `(.L_x_125) ;  /* 0x0000000400181947 */ /* 0x000fea0003800000 */
[----:B------:R-:W-:-:S04]  /*1f40*/  LOP3.LUT P0, RZ, R3, 0x7fffffff, RZ, 0xc0, !PT ;  /* 0x7fffffff03ff7812 */ /* 0x000fc8000780c0ff */
[----:B------:R-:W-:-:S13]  /*1f50*/  PLOP3.LUT P0, PT, P4, P0, PT, 0x2f, 0xf2 ;  /* 0x0000000000f2781c */ /* 0x000fda0002700577 */
[----:B------:R-:W-:Y:S05]  /*1f60*/  @P0 BRA `(.L_x_126) ;  /* 0x0000000400000947 */ /* 0x000fea0003800000 */
[----:B------:R-:W-:Y:S02]  /*1f70*/  ISETP.GE.AND P0, PT, R22, RZ, PT ;  /* 0x000000ff1600720c */ /* 0x000fe40003f06270 */
[----:B------:R-:W-:-:S11]  /*1f80*/  ISETP.GE.AND P1, PT, R23, RZ, PT ;  /* 0x000000ff1700720c */ /* 0x000fd60003f26270 */
[----:B------:R-:W-:Y:S02]  /*1f90*/  @P0 IMAD.MOV.U32 R20, RZ, RZ, RZ ;  /* 0x000000ffff140224 */ /* 0x000fe400078e00ff */
[----:B------:R-:W-:Y:S01]  /*1fa0*/  @!P0 FFMA R0, R0, 1.84467440737095516160e+19, RZ ;  /* 0x5f80000000008823 */ /* 0x000fe200000000ff */
[----:B------:R-:W-:Y:S02]  /*1fb0*/  @!P0 IMAD.MOV.U32 R20, RZ, RZ, -0x40 ;  /* 0xffffffc0ff148424 */ /* 0x000fe400078e00ff */
[----:B------:R-:W-:Y:S02]  /*1fc0*/  @!P1 FFMA R3, R3, 1.84467440737095516160e+19, RZ ;  /* 0x5f80000003039823 */ /* 0x000fe400000000ff */
[----:B------:R-:W-:-:S07]  /*1fd0*/  @!P1 VIADD R20, R20, 0x40 ;  /* 0x0000004014149836 */ /* 0x000fce0000000000 */
.L_x_122:
[----:B------:R-:W-:Y:S01]  /*1fe0*/  LEA R22, R19, 0xc0800000, 0x17 ;  /* 0xc080000013167811 */ /* 0x000fe200078eb8ff */
[----:B------:R-:W-:Y:S01]  /*1ff0*/  VIADD R24, R24, 0xffffff81 ;  /* 0xffffff8118187836 */ /* 0x000fe20000000000 */
[----:B------:R-:W-:Y:S03]  /*2000*/  BSSY.RECONVERGENT B2, `(.L_x_127) ;  /* 0x0000035000027945 */ /* 0x000fe60003800200 */
[----:B------:R-:W-:Y:S02]  /*2010*/  IMAD.IADD R25, R3, 0x1, -R22 ;  /* 0x0000000103197824 */ /* 0x000fe400078e0a16 */
[----:B------:R-:W-:Y:S02]  /*2020*/  IMAD R0, R24, -0x800000, R0 ;  /* 0xff80000018007824 */ /* 0x000fe400078e0200 */
[----:B------:R-:W0:Y:S01]  /*2030*/  MUFU.RCP R22, R25 ;  /* 0x0000001900167308 */ /* 0x000e220000001000 */
[----:B------:R-:W-:-:S04]  /*2040*/  FADD.FTZ R23, -R25, -RZ ;  /* 0x800000ff19177221 */ /* 0x000fc80000010100 */
[----:B0-----:R-:W-:-:S04]  /*2050*/  FFMA R3, R22, R23, 1 ;  /* 0x3f80000016037423 */ /* 0x001fc80000000017 */
[----:B------:R-:W-:-:S04]  /*2060*/  FFMA R22, R22, R3, R22 ;  /* 0x0000000316167223 */ /* 0x000fc80000000016 */
[----:B------:R-:W-:-:S04]  /*2070*/  FFMA R3, R0, R22, RZ ;  /* 0x0000001600037223 */ /* 0x000fc800000000ff */
[----:B------:R-:W-:-:S04]  /*2080*/  FFMA R26, R23, R3, R0 ;  /* 0x00000003171a7223 */ /* 0x000fc80000000000 */
[----:B------:R-:W-:-:S04]  /*2090*/  FFMA R3, R22, R26, R3 ;  /* 0x0000001a16037223 */ /* 0x000fc80000000003 */
[----:B------:R-:W-:Y:S01]  /*20a0*/  FFMA R26, R23, R3, R0 ;  /* 0x00000003171a7223 */ /* 0x000fe20000000000 */
[----:B------:R-:W-:-:S03]  /*20b0*/  IADD3 R23, PT, PT, R24, 0x7f, -R19 ;  /* 0x0000007f18177810 */ /* 0x000fc60007ffe813 */
[----:B------:R-:W-:Y:S02]  /*20c0*/  FFMA R0, R22, R26, R3 ;  /* 0x0000001a16007223 */ /* 0x000fe40000000003 */
[----:B------:R-:W-:-:S03]  /*20d0*/  IMAD.IADD R23, R23, 0x1, R20 ;  /* 0x0000000117177824 */ /* 0x000fc600078e0214 */
[----:B------:R-:W-:-:S04]  /*20e0*/  SHF.R.U32.HI R19, RZ, 0x17, R0 ;  /* 0x00000017ff137819 */ /* 0x000fc80000011600 */
[----:B------:R-:W-:-:S05]  /*20f0*/  LOP3.LUT R20, R19, 0xff, RZ, 0xc0, !PT ;  /* 0x000000ff13147812 */ /* 0x000fca00078ec0ff */
[----:B------:R-:W-:-:S04]  /*2100*/  IMAD.IADD R19, R20, 0x1, R23 ;  /* 0x0000000114137824 */ /* 0x000fc800078e0217 */
[----:B------:R-:W-:-:S05]  /*2110*/  VIADD R20, R19, 0xffffffff ;  /* 0xffffffff13147836 */ /* 0x000fca0000000000 */
[----:B------:R-:W-:-:S13]  /*2120*/  ISETP.GE.U32.AND P0, PT, R20, 0xfe, PT ;  /* 0x000000fe1400780c */ /* 0x000fda0003f06070 */
[----:B------:R-:W-:Y:S05]  /*2130*/  @!P0 BRA `(.L_x_128) ;  /* 0x0000000000808947 */ /* 0x000fea0003800000 */
[----:B------:R-:W-:-:S13]  /*2140*/  ISETP.GT.AND P0, PT, R19, 0xfe, PT ;  /* 0x000000fe1300780c */ /* 0x000fda0003f04270 */
[----:B------:R-:W-:Y:S05]  /*2150*/  @P0 BRA `(.L_x_129) ;  /* 0x00000000006c0947 */ /* 0x000fea0003800000 */
[----:B------:R-:W-:-:S13]  /*2160*/  ISETP.GE.AND P0, PT, R19, 0x1, PT ;  /* 0x000000011300780c */ /* 0x000fda0003f06270 */
[----:B------:R-:W-:Y:S05]  /*2170*/  @P0 BRA `(.L_x_130) ;  /* 0x0000000000740947 */ /* 0x000fea0003800000 */
[----:B------:R-:W-:Y:S02]  /*2180*/  ISETP.GE.AND P0, PT, R19, -0x18, PT ;  /* 0xffffffe81300780c */ /* 0x000fe40003f06270 */
[----:B------:R-:W-:-:S11]  /*2190*/  LOP3.LUT R0, R0, 0x80000000, RZ, 0xc0, !PT ;  /* 0x8000000000007812 */ /* 0x000fd600078ec0ff */
[----:B------:R-:W-:Y:S05]  /*21a0*/  @!P0 BRA `(.L_x_130) ;  /* 0x0000000000688947 */ /* 0x000fea0003800000 */
[CCC-:B------:R-:W-:Y:S01]  /*21b0*/  FFMA.RZ R23, R22.reuse, R26.reuse, R3.reuse ;  /* 0x0000001a16177223 */ /* 0x1c0fe2000000c003 */
[CCC-:B------:R-:W-:Y:S01]  /*21c0*/  FFMA.RP R20, R22.reuse, R26.reuse, R3.reuse ;  /* 0x0000001a16147223 */ /* 0x1c0fe20000008003 */
[----:B------:R-:W-:Y:S01]  /*21d0*/  FFMA.RM R3, R22, R26, R3 ;  /* 0x0000001a16037223 */ /* 0x000fe20000004003 */
[C---:B------:R-:W-:Y:S01]  /*21e0*/  VIADD R22, R19.reuse, 0x20 ;  /* 0x0000002013167836 */ /* 0x040fe20000000000 */
[----:B------:R-:W-:Y:S02]  /*21f0*/  ISETP.NE.AND P0, PT, R19, RZ, PT ;  /* 0x000000ff1300720c */ /* 0x000fe40003f05270 */
[----:B------:R-:W-:Y:S02]  /*2200*/  LOP3.LUT R23, R23, 0x7fffff, RZ, 0xc0, !PT ;  /* 0x007fffff17177812 */ /* 0x000fe400078ec0ff */
[----:B------:R-:W-:Y:S01]  /*2210*/  ISETP.NE.AND P1, PT, R19, RZ, PT ;  /* 0x000000ff1300720c */ /* 0x000fe20003f25270 */
[----:B------:R-:W-:Y:S01]  /*2220*/  IMAD.MOV R19, RZ, RZ, -R19 ;  /* 0x000000ffff137224 */ /* 0x000fe200078e0a13 */
[----:B------:R-:W-:-:S02]  /*2230*/  LOP3.LUT R23, R23, 0x800000, RZ, 0xfc, !PT ;  /* 0x0080000017177812 */ /* 0x000fc400078efcff */
[----:B------:R-:W-:Y:S02]  /*2240*/  FSETP.NEU.FTZ.AND P2, PT, R20, R3, PT ;  /* 0x000000031400720b */ /* 0x000fe40003f5d000 */
[----:B------:R-:W-:Y:S02]  /*2250*/  SHF.L.U32 R22, R23, R22, RZ ;  /* 0x0000001617167219 */ /* 0x000fe400000006ff */
[----:B------:R-:W-:Y:S02]  /*2260*/  SEL R20, R19, RZ, P0 ;  /* 0x000000ff13147207 */ /* 0x000fe40000000000 */
[----:B------:R-:W-:Y:S02]  /*2270*/  ISETP.NE.AND P1, PT, R22, RZ, P1 ;  /* 0x000000ff1600720c */ /* 0x000fe40000f25270 */
[----:B------:R-:W-:Y:S02]  /*2280*/  SHF.R.U32.HI R20, RZ, R20, R23 ;  /* 0x00000014ff147219 */ /* 0x000fe40000011617 */
[----:B------:R-:W-:-:S02]  /*2290*/  PLOP3.LUT P1, PT, P2, P1, PT, 0xf8, 0x8f ;  /* 0x00000000008f781c */ /* 0x000fc40001723f70 */
[----:B------:R-:W-:Y:S02]  /*22a0*/  SHF.R.U32.HI R22, RZ, 0x1, R20 ;  /* 0x00000001ff167819 */ /* 0x000fe40000011614 */
[----:B------:R-:W-:-:S04]  /*22b0*/  SEL R3, RZ, 0x1, !P1 ;  /* 0x00000001ff037807 */ /* 0x000fc80004800000 */
[----:B------:R-:W-:-:S04]  /*22c0*/  LOP3.LUT R3, R3, 0x1, R22, 0xf8, !PT ;  /* 0x0000000103037812 */ /* 0x000fc800078ef816 */
[----:B------:R-:W-:-:S05]  /*22d0*/  LOP3.LUT R3, R3, R20, RZ, 0xc0, !PT ;  /* 0x0000001403037212 */ /* 0x000fca00078ec0ff */
[----:B------:R-:W-:-:S05]  /*22e0*/  IMAD.IADD R3, R22, 0x1, R3 ;  /* 0x0000000116037824 */ /* 0x000fca00078e0203 */
[----:B------:R-:W-:Y:S01]  /*22f0*/  LOP3.LUT R0, R3, R0, RZ, 0xfc, !PT ;  /* 0x0000000003007212 */ /* 0x000fe200078efcff */
[----:B------:R-:W-:Y:S06]  /*2300*/  BRA `(.L_x_130) ;  /* 0x0000000000107947 */ /* 0x000fec0003800000 */
.L_x_129:
[----:B------:R-:W-:-:S04]  /*2310*/  LOP3.LUT R0, R0, 0x80000000, RZ, 0xc0, !PT ;  /* 0x8000000000007812 */ /* 0x000fc800078ec0ff */
[----:B------:R-:W-:Y:S01]  /*2320*/  LOP3.LUT R0, R0, 0x7f800000, RZ, 0xfc, !PT ;  /* 0x7f80000000007812 */ /* 0x000fe200078efcff */
[----:B------:R-:W-:Y:S06]  /*2330*/  BRA `(.L_x_130) ;  /* 0x0000000000047947 */ /* 0x000fec0003800000 */
.L_x_128:
[----:B------:R-:W-:-:S07]  /*2340*/  IMAD R0, R23, 0x800000, R0 ;  /* 0x0080000017007824 */ /* 0x000fce00078e0200 */
.L_x_130:
[----:B------:R-:W-:Y:S05]  /*2350*/  BSYNC.RECONVERGENT B2 ;  /* 0x0000000000027941 */ /* 0x000fea0003800200 */
.L_x_127:
[----:B------:R-:W-:Y:S05]  /*2360*/  BRA `(.L_x_131) ;  /* 0x0000000000207947 */ /* 0x000fea0003800000 */
.L_x_126:
[----:B------:R-:W-:-:S04]  /*2370*/  LOP3.LUT R0, R3, 0x80000000, R0, 0x48, !PT ;  /* 0x8000000003007812 */ /* 0x000fc800078e4800 */
[----:B------:R-:W-:Y:S01]  /*2380*/  LOP3.LUT R0, R0, 0x7f800000, RZ, 0xfc, !PT ;  /* 0x7f80000000007812 */ /* 0x000fe200078efcff */
[----:B------:R-:W-:Y:S06]  /*2390*/  BRA `(.L_x_131) ;  /* 0x0000000000147947 */ /* 0x000fec0003800000 */
.L_x_125:
[----:B------:R-:W-:Y:S01]  /*23a0*/  LOP3.LUT R0, R3, 0x80000000, R0, 0x48, !PT ;  /* 0x8000000003007812 */ /* 0x000fe200078e4800 */
[----:B------:R-:W-:Y:S06]  /*23b0*/  BRA `(.L_x_131) ;  /* 0x00000000000c7947 */ /* 0x000fec0003800000 */
.L_x_124:
[----:B------:R-:W0:Y:S01]  /*23c0*/  MUFU.RSQ R0, -QNAN ;  /* 0xffc0000000007908 */ /* 0x000e220000001400 */
[----:B------:R-:W-:Y:S05]  /*23d0*/  BRA `(.L_x_131) ;  /* 0x0000000000047947 */ /* 0x000fea0003800000 */
.L_x_123:
[----:B------:R-:W-:-:S07]  /*23e0*/  FADD.FTZ R0, R0, R3 ;  /* 0x0000000300007221 */ /* 0x000fce0000010000 */
.L_x_131:
[----:B------:R-:W-:Y:S05]  /*23f0*/  BSYNC.RECONVERGENT B1 ;  /* 0x0000000000017941 */ /* 0x000fea0003800200 */
.L_x_121:
[----:B------:R-:W-:Y:S02]  /*2400*/  IMAD.MOV.U32 R19, RZ, RZ, 0x0 ;  /* 0x00000000ff137424 */ /* 0x000fe400078e00ff */
[----:B0-----:R-:W-:Y:S02]  /*2410*/  IMAD.MOV.U32 R3, RZ, RZ, R0 ;  /* 0x000000ffff037224 */ /* 0x001fe400078e0000 */
[----:B------:R-:W-:Y:S05]  /*2420*/  RET.REL.NODEC R18 `(_Z19nms_kernel_ultimatePK3BoxifPy) ;  /* 0xffffffd812f47950 */ /* 0x000fea0003c3ffff */
.L_x_132:
        /* <DEDUP_REMOVED lines=13> */
.L_x_133:


//--------------------- .nv.shared._ZN3cub18CUB_300001_SM_10006detail10merge_sort26DeviceMergeSortMergeKernelINS2_10policy_hubIN6thrust24THRUST_300001_SM_1000_NS6detail15normal_iteratorINS6_10device_ptrI3BoxEEEEE9Policy600ESC_PNS0_8NullTypeESC_SG_m13BoxComparatorSA_SF_EEvbT2_T3_T4_PT6_PT7_T5_PSK_SK_NS1_7vsmem_tE --------------------------
	.section	.nv.shared._ZN3cub18CUB_300001_SM_10006detail10merge_sort26DeviceMergeSortMergeKernelINS2_10policy_hubIN6thrust24THRUST_300001_SM_1000_NS6detail15normal_iteratorINS6_10device_ptrI3BoxEEEEE9Policy600ESC_PNS0_8NullTypeESC_SG_m13BoxComparatorSA_SF_EEvbT2_T3_T4_PT6_PT7_T5_PSK_SK_NS1_7vsmem_tE,"aw",@nobits
	.sectionflags	@""
	.align	16
.nv.shared._ZN3cub18CUB_300001_SM_10006detail10merge_sort26DeviceMergeSortMergeKernelINS2_10policy_hubIN6thrust24THRUST_300001_SM_1000_NS6detail15normal_iteratorINS6_10device_ptrI3BoxEEEEE9Policy600ESC_PNS0_8NullTypeESC_SG_m13BoxComparatorSA_SF_EEvbT2_T3_T4_PT6_PT7_T5_PSK_SK_NS1_7vsmem_tE:
	.zero		13344


//--------------------- .nv.shared.reserved.0     --------------------------
	.section	.nv.shared.reserved.0,"aw",@nobits
	.weak		__nv_reservedSMEM_offset_0_alias
	.size		__nv_reservedSMEM_offset_0_alias, 0, 64
	.other		__nv_reservedSMEM_offset_0_alias,@"STO_CUDA_RESERVED_SHARED STV_DEFAULT"
__nv_reservedSMEM_offset_0_alias:
	.zero		0
	.zero		64


//--------------------- .nv.global                --------------------------
	.section	.nv.global,"aw",@nobits
.nv.global:
	.type		_ZN34_INTERNAL_98930393_4_k_cu_f28c5b786thrust24THRUST_300001_SM_1000_NS12placeholders2_8E,@object
	.size		_ZN34_INTERNAL_98930393_4_k_cu_f28c5b786thrust24THRUST_300001_SM_1000_NS12placeholders2_8E,(_ZN34_INTERNAL_98930393_4_k_cu_f28c5b784cuda3std3__436_GLOBAL__N__98930393_4_k_cu_f28c5b786ignoreE - _ZN34_INTERNAL_98930393_4_k_cu_f28c5b786thrust24THRUST_300001_SM_1000_NS12placeholders2_8E)
_ZN34_INTERNAL_98930393_4_k_cu_f28c5b786thrust24THRUST_300001_SM_1000_NS12placeholders2_8E:
	.zero		1
	.type		_ZN34_INTERNAL_98930393_4_k_cu_f28c5b784cuda3std3__436_GLOBAL__N__98930393_4_k_cu_f28c5b786ignoreE,@object
	.size		_ZN34_INTERNAL_98930393_4_k_cu_f28c5b784cuda3std3__436_GLOBAL__N__98930393_4_k_cu_f28c5b786ignoreE,(_ZN34_INTERNAL_98930393_4_k_cu_f28c5b784cuda3std6ranges3__45__cpo4dataE - _ZN34_INTERNAL_98930393_4_k_cu_f28c5b784cuda3std3__436_GLOBAL__N__98930393_4_k_cu_f28c5b786ignoreE)
_ZN34_INTERNAL_98930393_4_k_cu_f28c5b784cuda3std3__436_GLOBAL__N__98930393_4_k_cu_f28c5b786ignoreE:
	.zero		1
	.type		_ZN34_INTERNAL_98930393_4_k_cu_f28c5b784cuda3std6ranges3__45__cpo4dataE,@object
	.size		_ZN34_INTERNAL_98930393_4_k_cu_f28c5b784cuda3std6ranges3__45__cpo4dataE,(_ZN34_INTERNAL_98930393_4_k_cu_f28c5b786thrust24THRUST_300001_SM_1000_NS6system3cpp3parE - _ZN34_INTERNAL_98930393_4_k_cu_f28c5b784cuda3std6ranges3__45__cpo4dataE)
_ZN34_INTERNAL_98930393_4_k_cu_f28c5b784cuda3std6ranges3__45__cpo4dataE:
	.zero		1
	.type		_ZN34_INTERNAL_98930393_4_k_cu_f28c5b786thrust24THRUST_300001_SM_1000_NS6system3cpp3parE,@object
	.size		_ZN34_INTERNAL_98930393_4_k_cu_f28c5b786thrust24THRUST_300001_SM_1000_NS6system3cpp3parE,(_ZN34_INTERNAL_98930393_4_k_cu_f28c5b784cuda3std3__45__cpo5beginE - _ZN34_INTERNAL_98930393_4_k_cu_f28c5b786thrust24THRUST_300001_SM_1000_NS6system3cpp3parE)
_ZN34_INTERNAL_98930393_4_k_cu_f28c5b786thrust24THRUST_300001_SM_1000_NS6system3cpp3parE:
	.zero		1
	.type		_ZN34_INTERNAL_98930393_4_k_cu_f28c5b784cuda3std3__45__cpo5beginE,@object
	.size		_ZN34_INTERNAL_98930393_4_k_cu_f28c5b784cuda3std3__45__cpo5beginE,(_ZN34_INTERNAL_98930393_4_k_cu_f28c5b784cuda3std6ranges3__45__cpo5beginE - _ZN34_INTERNAL_98930393_4_k_cu_f28c5b784cuda3std3__45__cpo5beginE)
_ZN34_INTERNAL_98930393_4_k_cu_f28c5b784cuda3std3__45__cpo5beginE:
	.zero		1
	.type		_ZN34_INTERNAL_98930393_4_k_cu_f28c5b784cuda3std6ranges3__45__cpo5beginE,@object
	.size		_ZN34_INTERNAL_98930393_4_k_cu_f28c5b784cuda3std6ranges3__45__cpo5beginE,(_ZN34_INTERNAL_98930393_4_k_cu_f28c5b786thrust24THRUST_300001_SM_1000_NS6deviceE - _ZN34_INTERNAL_98930393_4_k_cu_f28c5b784cuda3std6ranges3__45__cpo5beginE)
_ZN34_INTERNAL_98930393_4_k_cu_f28c5b784cuda3std6ranges3__45__cpo5beginE:
	.zero		1
	.type		_ZN34_INTERNAL_98930393_4_k_cu_f28c5b786thrust24THRUST_300001_SM_1000_NS6deviceE,@object
	.size		_ZN34_INTERNAL_98930393_4_k_cu_f28c5b786thrust24THRUST_300001_SM_1000_NS6deviceE,(_ZN34_INTERNAL_98930393_4_k_cu_f28c5b784cuda3std3__47nulloptE - _ZN34_INTERNAL_98930393_4_k_cu_f28c5b786thrust24THRUST_300001_SM_1000_NS6deviceE)
_ZN34_INTERNAL_98930393_4_k_cu_f28c5b786thrust24THRUST_300001_SM_1000_NS6deviceE:
	.zero		1
	.type		_ZN34_INTERNAL_98930393_4_k_cu_f28c5b784cuda3std3__47nulloptE,@object
	.size		_ZN34_INTERNAL_98930393_4_k_cu_f28c5b784cuda3std3__47nulloptE,(_ZN34_INTERNAL_98930393_4_k_cu_f28c5b784cuda3std6ranges3__45__cpo8distanceE - _ZN34_INTERNAL_98930393_4_k_cu_f28c5b784cuda3std3__47nulloptE)
_ZN34_INTERNAL_98930393_4_k_cu_f28c5b784cuda3std3__47nulloptE:
	.zero		1
	.type		_ZN34_INTERNAL_98930393_4_k_cu_f28c5b784cuda3std6ranges3__45__cpo8distanceE,@object
	.size		_ZN34_INTERNAL_98930393_4_k_cu_f28c5b784cuda3std6ranges3__45__cpo8distanceE,(_ZN34_INTERNAL_98930393_4_k_cu_f28c5b786thrust24THRUST_300001_SM_1000_NS12placeholders2_4E - _ZN34_INTERNAL_98930393_4_k_cu_f28c5b784cuda3std6ranges3__45__cpo8distanceE)
_ZN34_INTERNAL_98930393_4_k_cu_f28c5b784cuda3std6ranges3__45__cpo8distanceE:
	.zero		1
	.type		_ZN34_INTERNAL_98930393_4_k_cu_f28c5b786thrust24THRUST_300001_SM_1000_NS12placeholders2_4E,@object
	.size		_ZN34_INTERNAL_98930393_4_k_cu_f28c5b786thrust24THRUST_300001_SM_1000_NS12placeholders2_4E,(_ZN34_INTERNAL_98930393_4_k_cu_f28c5b784cuda3std3__45__cpo6rbeginE - _ZN34_INTERNAL_98930393_4_k_cu_f28c5b786thrust24THRUST_300001_SM_1000_NS12placeholders2_4E)
_ZN34_INTERNAL_98930393_4_k_cu_f28c5b786thrust24THRUST_300001_SM_1000_NS12placeholders2_4E:
	.zero		1
	.type		_ZN34_INTERNAL_98930393_4_k_cu_f28c5b784cuda3std3__45__cpo6rbeginE,@object
	.size		_ZN34_INTERNAL_98930393_4_k_cu_f28c5b784cuda3std3__45__cpo6rbeginE,(_ZN34_INTERNAL_98930393_4_k_cu_f28c5b784cuda3std6ranges3__45__cpo7advanceE - _ZN34_INTERNAL_98930393_4_k_cu_f28c5b784cuda3std3__45__cpo6rbeginE)
_ZN34_INTERNAL_98930393_4_k_cu_f28c5b784cuda3std3__45__cpo6rbeginE:
	.zero		1
	.type		_ZN34_INTERNAL_98930393_4_k_cu_f28c5b784cuda3std6ranges3__45__cpo7advanceE,@object
	.size		_ZN34_INTERNAL_98930393_4_k_cu_f28c5b784cuda3std6ranges3__45__cpo7advanceE,(_ZN34_INTERNAL_98930393_4_k_cu_f28c5b786thrust24THRUST_300001_SM_1000_NS12placeholders3_10E - _ZN34_INTERNAL_98930393_4_k_cu_f28c5b784cuda3std6ranges3__45__cpo7advanceE)
_ZN34_INTERNAL_98930393_4_k_cu_f28c5b784cuda3std6ranges3__45__cpo7advanceE:
	.zero		1
	.type		_ZN34_INTERNAL_98930393_4_k_cu_f28c5b786thrust24THRUST_300001_SM_1000_NS12placeholders3_10E,@object
	.size		_ZN34_INTERNAL_98930393_4_k_cu_f28c5b786thrust24THRUST_300001_SM_1000_NS12placeholders3_10E,(_ZN34_INTERNAL_98930393_4_k_cu_f28c5b784cuda3std3__48in_placeE - _ZN34_INTERNAL_98930393_4_k_cu_f28c5b786thrust24THRUST_300001_SM_1000_NS12placeholders3_10E)
_ZN34_INTERNAL_98930393_4_k_cu_f28c5b786thrust24THRUST_300001_SM_1000_NS12placeholders3_10E:
	.zero		1
	.type		_ZN34_INTERNAL_98930393_4_k_cu_f28c5b784cuda3std3__48in_placeE,@object
	.size		_ZN34_INTERNAL_98930393_4_k_cu_f28c5b784cuda3std3__48in_placeE,(_ZN34_INTERNAL_98930393_4_k_cu_f28c5b784cuda3std6ranges3__45__cpo4sizeE - _ZN34_INTERNAL_98930393_4_k_cu_f28c5b784cuda3std3__48in_placeE)
_ZN34_INTERNAL_98930393_4_k_cu_f28c5b784cuda3std3__48in_placeE:
	.zero		1
	.type		_ZN34_INTERNAL_98930393_4_k_cu_f28c5b784cuda3std6ranges3__45__cpo4sizeE,@object
	.size		_ZN34_INTERNAL_98930393_4_k_cu_f28c5b784cuda3std6ranges3__45__cpo4sizeE,(_ZN34_INTERNAL_98930393_4_k_cu_f28c5b786thrust24THRUST_300001_SM_1000_NS12placeholders2_2E - _ZN34_INTERNAL_98930393_4_k_cu_f28c5b784cuda3std6ranges3__45__cpo4sizeE)
_ZN34_INTERNAL_98930393_4_k_cu_f28c5b784cuda3std6ranges3__45__cpo4sizeE:
	.zero		1
	.type		_ZN34_INTERNAL_98930393_4_k_cu_f28c5b786thrust24THRUST_300001_SM_1000_NS12placeholders2_2E,@object
	.size		_ZN34_INTERNAL_98930393_4_k_cu_f28c5b786thrust24THRUST_300001_SM_1000_NS12placeholders2_2E,(_ZN34_INTERNAL_98930393_4_k_cu_f28c5b784cuda3std3__45__cpo6cbeginE - _ZN34_INTERNAL_98930393_4_k_cu_f28c5b786thrust24THRUST_300001_SM_1000_NS12placeholders2_2E)
_ZN34_INTERNAL_98930393_4_k_cu_f28c5b786thrust24THRUST_300001_SM_1000_NS12placeholders2_2E:
	.zero		1
	.type		_ZN34_INTERNAL_98930393_4_k_cu_f28c5b784cuda3std3__45__cpo6cbeginE,@object
	.size		_ZN34_INTERNAL_98930393_4_k_cu_f28c5b784cuda3std3__45__cpo6cbeginE,(_ZN34_INTERNAL_98930393_4_k_cu_f28c5b784cuda3std6ranges3__45__cpo6cbeginE - _ZN34_INTERNAL_98930393_4_k_cu_f28c5b784cuda3std3__45__cpo6cbeginE)
_ZN34_INTERNAL_98930393_4_k_cu_f28c5b784cuda3std3__45__cpo6cbeginE:
	.zero		1
	.type		_ZN34_INTERNAL_98930393_4_k_cu_f28c5b784cuda3std6ranges3__45__cpo6cbeginE,@object
	.size		_ZN34_INTERNAL_98930393_4_k_cu_f28c5b784cuda3std6ranges3__45__cpo6cbeginE,(_ZN34_INTERNAL_98930393_4_k_cu_f28c5b786thrust24THRUST_300001_SM_1000_NS12placeholders2_6E - _ZN34_INTERNAL_98930393_4_k_cu_f28c5b784cuda3std6ranges3__45__cpo6cbeginE)
_ZN34_INTERNAL_98930393_4_k_cu_f28c5b784cuda3std6ranges3__45__cpo6cbeginE:
	.zero		1
	.type		_ZN34_INTERNAL_98930393_4_k_cu_f28c5b786thrust24THRUST_300001_SM_1000_NS12placeholders2_6E,@object
	.size		_ZN34_INTERNAL_98930393_4_k_cu_f28c5b786thrust24THRUST_300001_SM_1000_NS12placeholders2_6E,(_ZN34_INTERNAL_98930393_4_k_cu_f28c5b784cuda3std3__45__cpo7crbeginE - _ZN34_INTERNAL_98930393_4_k_cu_f28c5b786thrust24THRUST_300001_SM_1000_NS12placeholders2_6E)
_ZN34_INTERNAL_98930393_4_k_cu_f28c5b786thrust24THRUST_300001_SM_1000_NS12placeholders2_6E:
	.zero		1
	.type		_ZN34_INTERNAL_98930393_4_k_cu_f28c5b784cuda3std3__45__cpo7crbeginE,@object
	.size		_ZN34_INTERNAL_98930393_4_k_cu_f28c5b784cuda3std3__45__cpo7crbeginE,(_ZN34_INTERNAL_98930393_4_k_cu_f28c5b784cuda3std6ranges3__45__cpo4nextE - _ZN34_INTERNAL_98930393_4_k_cu_f28c5b784cuda3std3__45__cpo7crbeginE)
_ZN34_INTERNAL_98930393_4_k_cu_f28c5b784cuda3std3__45__cpo7crbeginE:
	.zero		1
	.type		_ZN34_INTERNAL_98930393_4_k_cu_f28c5b784cuda3std6ranges3__45__cpo4nextE,@object
	.size		_ZN34_INTERNAL_98930393_4_k_cu_f28c5b784cuda3std6ranges3__45__cpo4nextE,(_ZN34_INTERNAL_98930393_4_k_cu_f28c5b784cuda3std6ranges3__45__cpo4swapE - _ZN34_INTERNAL_98930393_4_k_cu_f28c5b784cuda3std6ranges3__45__cpo4nextE)
_ZN34_INTERNAL_98930393_4_k_cu_f28c5b784cuda3std6ranges3__45__cpo4nextE:
	.zero		1
	.type		_ZN34_INTERNAL_98930393_4_k_cu_f28c5b784cuda3std6ranges3__45__cpo4swapE,@object
	.size		_ZN34_INTERNAL_98930393_4_k_cu_f28c5b784cuda3std6ranges3__45__cpo4swapE,(_ZN34_INTERNAL_98930393_4_k_cu_f28c5b786thrust24THRUST_300001_SM_1000_NS8cuda_cub10par_nosyncE - _ZN34_INTERNAL_98930393_4_k_cu_f28c5b784cuda3std6ranges3__45__cpo4swapE)
_ZN34_INTERNAL_98930393_4_k_cu_f28c5b784cuda3std6ranges3__45__cpo4swapE:
	.zero		1
	.type		_ZN34_INTERNAL_98930393_4_k_cu_f28c5b786thrust24THRUST_300001_SM_1000_NS8cuda_cub10par_nosyncE,@object
	.size		_ZN34_INTERNAL_98930393_4_k_cu_f28c5b786thrust24THRUST_300001_SM_1000_NS8cuda_cub10par_nosyncE,(_ZN34_INTERNAL_98930393_4_k_cu_f28c5b786thrust24THRUST_300001_SM_1000_NS3seqE - _ZN34_INTERNAL_98930393_4_k_cu_f28c5b786thrust24THRUST_300001_SM_1000_NS8cuda_cub10par_nosyncE)
_ZN34_INTERNAL_98930393_4_k_cu_f28c5b786thrust24THRUST_300001_SM_1000_NS8cuda_cub10par_nosyncE:
	.zero		1
	.type		_ZN34_INTERNAL_98930393_4_k_cu_f28c5b786thrust24THRUST_300001_SM_1000_NS3seqE,@object
	.size		_ZN34_INTERNAL_98930393_4_k_cu_f28c5b786thrust24THRUST_300001_SM_1000_NS3seqE,(_ZN34_INTERNAL_98930393_4_k_cu_f28c5b784cuda3std3__420unreachable_sentinelE - _ZN34_INTERNAL_98930393_4_k_cu_f28c5b786thrust24THRUST_300001_SM_1000_NS3seqE)
_ZN34_INTERNAL_98930393_4_k_cu_f28c5b786thrust24THRUST_300001_SM_1000_NS3seqE:
	.zero		1
	.type		_ZN34_INTERNAL_98930393_4_k_cu_f28c5b784cuda3std3__420unreachable_sentinelE,@object
	.size		_ZN34_INTERNAL_98930393_4_k_cu_f28c5b784cuda3std3__420unreachable_sentinelE,(_ZN34_INTERNAL_98930393_4_k_cu_f28c5b784cuda3std6ranges3__45__cpo5ssizeE - _ZN34_INTERNAL_98930393_4_k_cu_f28c5b784cuda3std3__420unreachable_sentinelE)
_ZN34_INTERNAL_98930393_4_k_cu_f28c5b784cuda3std3__420unreachable_sentinelE:
	.zero		1
	.type		_ZN34_INTERNAL_98930393_4_k_cu_f28c5b784cuda3std6ranges3__45__cpo5ssizeE,@object
	.size		_ZN34_INTERNAL_98930393_4_k_cu_f28c5b784cuda3std6ranges3__45__cpo5ssizeE,(_ZN34_INTERNAL_98930393_4_k_cu_f28c5b786thrust24THRUST_300001_SM_1000_NS12placeholders2_3E - _ZN34_INTERNAL_98930393_4_k_cu_f28c5b784cuda3std6ranges3__45__cpo5ssizeE)
_ZN34_INTERNAL_98930393_4_k_cu_f28c5b784cuda3std6ranges3__45__cpo5ssizeE:
	.zero		1
	.type		_ZN34_INTERNAL_98930393_4_k_cu_f28c5b786thrust24THRUST_300001_SM_1000_NS12placeholders2_3E,@object
	.size		_ZN34_INTERNAL_98930393_4_k_cu_f28c5b786thrust24THRUST_300001_SM_1000_NS12placeholders2_3E,(_ZN34_INTERNAL_98930393_4_k_cu_f28c5b784cuda3std3__45__cpo4cendE - _ZN34_INTERNAL_98930393_4_k_cu_f28c5b786thrust24THRUST_300001_SM_1000_NS12placeholders2_3E)
_ZN34_INTERNAL_98930393_4_k_cu_f28c5b786thrust24THRUST_300001_SM_1000_NS12placeholders2_3E:
	.zero		1
	.type		_ZN34_INTERNAL_98930393_4_k_cu_f28c5b784cuda3std3__45__cpo4cendE,@object
	.size		_ZN34_INTERNAL_98930393_4_k_cu_f28c5b784cuda3std3__45__cpo4cendE,(_ZN34_INTERNAL_98930393_4_k_cu_f28c5b784cuda3std6ranges3__45__cpo4cendE - _ZN34_INTERNAL_98930393_4_k_cu_f28c5b784cuda3std3__45__cpo4cendE)
_ZN34_INTERNAL_98930393_4_k_cu_f28c5b784cuda3std3__45__cpo4cendE:
	.zero		1
	.type		_ZN34_INTERNAL_98930393_4_k_cu_f28c5b784cuda3std6ranges3__45__cpo4cendE,@object
	.size		_ZN34_INTERNAL_98930393_4_k_cu_f28c5b784cuda3std6ranges3__45__cpo4cendE,(_ZN34_INTERNAL_98930393_4_k_cu_f28c5b786thrust24THRUST_300001_SM_1000_NS12placeholders2_7E - _ZN34_INTERNAL_98930393_4_k_cu_f28c5b784cuda3std6ranges3__45__cpo4cendE)
_ZN34_INTERNAL_98930393_4_k_cu_f28c5b784cuda3std6ranges3__45__cpo4cendE:
	.zero		1
	.type		_ZN34_INTERNAL_98930393_4_k_cu_f28c5b786thrust24THRUST_300001_SM_1000_NS12placeholders2_7E,@object
	.size		_ZN34_INTERNAL_98930393_4_k_cu_f28c5b786thrust24THRUST_300001_SM_1000_NS12placeholders2_7E,(_ZN34_INTERNAL_98930393_4_k_cu_f28c5b784cuda3std3__45__cpo5crendE - _ZN34_INTERNAL_98930393_4_k_cu_f28c5b786thrust24THRUST_300001_SM_1000_NS12placeholders2_7E)
_ZN34_INTERNAL_98930393_4_k_cu_f28c5b786thrust24THRUST_300001_SM_1000_NS12placeholders2_7E:
	.zero		1
	.type		_ZN34_INTERNAL_98930393_4_k_cu_f28c5b784cuda3std3__45__cpo5crendE,@object
	.size		_ZN34_INTERNAL_98930393_4_k_cu_f28c5b784cuda3std3__45__cpo5crendE,(_ZN34_INTERNAL_98930393_4_k_cu_f28c5b784cuda3std6ranges3__45__cpo4prevE - _ZN34_INTERNAL_98930393_4_k_cu_f28c5b784cuda3std3__45__cpo5crendE)
_ZN34_INTERNAL_98930393_4_k_cu_f28c5b784cuda3std3__45__cpo5crendE:
	.zero		1
	.type		_ZN34_INTERNAL_98930393_4_k_cu_f28c5b784cuda3std6ranges3__45__cpo4prevE,@object
	.size		_ZN34_INTERNAL_98930393_4_k_cu_f28c5b784cuda3std6ranges3__45__cpo4prevE,(_ZN34_INTERNAL_98930393_4_k_cu_f28c5b784cuda3std6ranges3__45__cpo9iter_moveE - _ZN34_INTERNAL_98930393_4_k_cu_f28c5b784cuda3std6ranges3__45__cpo4prevE)
_ZN34_INTERNAL_98930393_4_k_cu_f28c5b784cuda3std6ranges3__45__cpo4prevE:
	.zero		1
	.type		_ZN34_INTERNAL_98930393_4_k_cu_f28c5b784cuda3std6ranges3__45__cpo9iter_moveE,@object
	.size		_ZN34_INTERNAL_98930393_4_k_cu_f28c5b784cuda3std6ranges3__45__cpo9iter_moveE,(_ZN34_INTERNAL_98930393_4_k_cu_f28c5b786thrust24THRUST_300001_SM_1000_NS6system6detail10sequential3seqE - _ZN34_INTERNAL_98930393_4_k_cu_f28c5b784cuda3std6ranges3__45__cpo9iter_moveE)
_ZN34_INTERNAL_98930393_4_k_cu_f28c5b784cuda3std6ranges3__45__cpo9iter_moveE:
	.zero		1
	.type		_ZN34_INTERNAL_98930393_4_k_cu_f28c5b786thrust24THRUST_300001_SM_1000_NS6system6detail10sequential3seqE,@object
	.size		_ZN34_INTERNAL_98930393_4_k_cu_f28c5b786thrust24THRUST_300001_SM_1000_NS6system6detail10sequential3seqE,(_ZN34_INTERNAL_98930393_4_k_cu_f28c5b786thrust24THRUST_300001_SM_1000_NS12placeholders2_9E - _ZN34_INTERNAL_98930393_4_k_cu_f28c5b786thrust24THRUST_300001_SM_1000_NS6system6detail10sequential3seqE)
_ZN34_INTERNAL_98930393_4_k_cu_f28c5b786thrust24THRUST_300001_SM_1000_NS6system6detail10sequential3seqE:
	.zero		1
	.type		_ZN34_INTERNAL_98930393_4_k_cu_f28c5b786thrust24THRUST_300001_SM_1000_NS12placeholders2_9E,@object
	.size		_ZN34_INTERNAL_98930393_4_k_cu_f28c5b786thrust24THRUST_300001_SM_1000_NS12placeholders2_9E,(_ZN34_INTERNAL_98930393_4_k_cu_f28c5b784cuda3std3__419piecewise_constructE - _ZN34_INTERNAL_98930393_4_k_cu_f28c5b786thrust24THRUST_300001_SM_1000_NS12placeholders2_9E)
_ZN34_INTERNAL_98930393_4_k_cu_f28c5b786thrust24THRUST_300001_SM_1000_NS12placeholders2_9E:
	.zero		1
	.type		_ZN34_INTERNAL_98930393_4_k_cu_f28c5b784cuda3std3__419piecewise_constructE,@object
	.size		_ZN34_INTERNAL_98930393_4_k_cu_f28c5b784cuda3std3__419piecewise_constructE,(_ZN34_INTERNAL_98930393_4_k_cu_f28c5b784cuda3std6ranges3__45__cpo5cdataE - _ZN34_INTERNAL_98930393_4_k_cu_f28c5b784cuda3std3__419piecewise_constructE)
_ZN34_INTERNAL_98930393_4_k_cu_f28c5b784cuda3std3__419piecewise_constructE:
	.zero		1
	.type		_ZN34_INTERNAL_98930393_4_k_cu_f28c5b784cuda3std6ranges3__45__cpo5cdataE,@object
	.size		_ZN34_INTERNAL_98930393_4_k_cu_f28c5b784cuda3std6ranges3__45__cpo5cdataE,(_ZN34_INTERNAL_98930393_4_k_cu_f28c5b786thrust24THRUST_300001_SM_1000_NS12placeholders2_1E - _ZN34_INTERNAL_98930393_4_k_cu_f28c5b784cuda3std6ranges3__45__cpo5cdataE)
_ZN34_INTERNAL_98930393_4_k_cu_f28c5b784cuda3std6ranges3__45__cpo5cdataE:
	.zero		1
	.type		_ZN34_INTERNAL_98930393_4_k_cu_f28c5b786thrust24THRUST_300001_SM_1000_NS12placeholders2_1E,@object
	.size		_ZN34_INTERNAL_98930393_4_k_cu_f28c5b786thrust24THRUST_300001_SM_1000_NS12placeholders2_1E,(_ZN34_INTERNAL_98930393_4_k_cu_f28c5b784cuda3std3__45__cpo3endE - _ZN34_INTERNAL_98930393_4_k_cu_f28c5b786thrust24THRUST_300001_SM_1000_NS12placeholders2_1E)
_ZN34_INTERNAL_98930393_4_k_cu_f28c5b786thrust24THRUST_300001_SM_1000_NS12placeholders2_1E:
	.zero		1
	.type		_ZN34_INTERNAL_98930393_4_k_cu_f28c5b784cuda3std3__45__cpo3endE,@object
	.size		_ZN34_INTERNAL_98930393_4_k_cu_f28c5b784cuda3std3__45__cpo3endE,(_ZN34_INTERNAL_98930393_4_k_cu_f28c5b784cuda3std6ranges3__45__cpo3endE - _ZN34_INTERNAL_98930393_4_k_cu_f28c5b784cuda3std3__45__cpo3endE)
_ZN34_INTERNAL_98930393_4_k_cu_f28c5b784cuda3std3__45__cpo3endE:
	.zero		1
	.type		_ZN34_INTERNAL_98930393_4_k_cu_f28c5b784cuda3std6ranges3__45__cpo3endE,@object
	.size		_ZN34_INTERNAL_98930393_4_k_cu_f28c5b784cuda3std6ranges3__45__cpo3endE,(_ZN34_INTERNAL_98930393_4_k_cu_f28c5b786thrust24THRUST_300001_SM_1000_NS12placeholders2_5E - _ZN34_INTERNAL_98930393_4_k_cu_f28c5b784cuda3std6ranges3__45__cpo3endE)
_ZN34_INTERNAL_98930393_4_k_cu_f28c5b784cuda3std6ranges3__45__cpo3endE:
	.zero		1
	.type		_ZN34_INTERNAL_98930393_4_k_cu_f28c5b786thrust24THRUST_300001_SM_1000_NS12placeholders2_5E,@object
	.size		_ZN34_INTERNAL_98930393_4_k_cu_f28c5b786thrust24THRUST_300001_SM_1000_NS12placeholders2_5E,(_ZN34_INTERNAL_98930393_4_k_cu_f28c5b784cuda3std3__45__cpo4rendE - _ZN34_INTERNAL_98930393_4_k_cu_f28c5b786thrust24THRUST_300001_SM_1000_NS12placeholders2_5E)
_ZN34_INTERNAL_98930393_4_k_cu_f28c5b786thrust24THRUST_300001_SM_1000_NS12placeholders2_5E:
	.zero		1
	.type		_ZN34_INTERNAL_98930393_4_k_cu_f28c5b784cuda3std3__45__cpo4rendE,@object
	.size		_ZN34_INTERNAL_98930393_4_k_cu_f28c5b784cuda3std3__45__cpo4rendE,(_ZN34_INTERNAL_98930393_4_k_cu_f28c5b784cuda3std6ranges3__45__cpo9iter_swapE - _ZN34_INTERNAL_98930393_4_k_cu_f28c5b784cuda3std3__45__cpo4rendE)
_ZN34_INTERNAL_98930393_4_k_cu_f28c5b784cuda3std3__45__cpo4rendE:
	.zero		1
	.type		_ZN34_INTERNAL_98930393_4_k_cu_f28c5b784cuda3std6ranges3__45__cpo9iter_swapE,@object
	.size		_ZN34_INTERNAL_98930393_4_k_cu_f28c5b784cuda3std6ranges3__45__cpo9iter_swapE,(_ZN34_INTERNAL_98930393_4_k_cu_f28c5b784cuda3std3__48unexpectE - _ZN34_INTERNAL_98930393_4_k_cu_f28c5b784cuda3std6ranges3__45__cpo9iter_swapE)
_ZN34_INTERNAL_98930393_4_k_cu_f28c5b784cuda3std6ranges3__45__cpo9iter_swapE:
	.zero		1
	.type		_ZN34_INTERNAL_98930393_4_k_cu_f28c5b784cuda3std3__48unexpectE,@object
	.size		_ZN34_INTERNAL_98930393_4_k_cu_f28c5b784cuda3std3__48unexpectE,(_ZN34_INTERNAL_98930393_4_k_cu_f28c5b786thrust24THRUST_300001_SM_1000_NS8cuda_cub3parE - _ZN34_INTERNAL_98930393_4_k_cu_f28c5b784cuda3std3__48unexpectE)
_ZN34_INTERNAL_98930393_4_k_cu_f28c5b784cuda3std3__48unexpectE:
	.zero		1
	.type		_ZN34_INTERNAL_98930393_4_k_cu_f28c5b786thrust24THRUST_300001_SM_1000_NS8cuda_cub3parE,@object
	.size		_ZN34_INTERNAL_98930393_4_k_cu_f28c5b786thrust24THRUST_300001_SM_1000_NS8cuda_cub3parE,(.L_29 - _ZN34_INTERNAL_98930393_4_k_cu_f28c5b786thrust24THRUST_300001_SM_1000_NS8cuda_cub3parE)
_ZN34_INTERNAL_98930393_4_k_cu_f28c5b786thrust24THRUST_300001_SM_1000_NS8cuda_cub3parE:
	.zero		1
.L_29:


//--------------------- .nv.shared._ZN3cub18CUB_300001_SM_10006detail10merge_sort30DeviceMergeSortBlockSortKernelINS2_10policy_hubIN6thrust24THRUST_300001_SM_1000_NS6detail15normal_iteratorINS6_10device_ptrI3BoxEEEEE9Policy600ESC_PNS0_8NullTypeESC_SG_m13BoxComparatorSA_SF_EEvbT0_T1_T2_T3_T4_PT6_PT7_T5_NS1_7vsmem_tE --------------------------
	.section	.nv.shared._ZN3cub18CUB_300001_SM_10006detail10merge_sort30DeviceMergeSortBlockSortKernelINS2_10policy_hubIN6thrust24THRUST_300001_SM_1000_NS6detail15normal_iteratorINS6_10device_ptrI3BoxEEEEE9Policy600ESC_PNS0_8NullTypeESC_SG_m13BoxComparatorSA_SF_EEvbT0_T1_T2_T3_T4_PT6_PT7_T5_NS1_7vsmem_tE,"aw",@nobits
	.sectionflags	@""
	.align	16
.nv.shared._ZN3cub18CUB_300001_SM_10006detail10merge_sort30DeviceMergeSortBlockSortKernelINS2_10policy_hubIN6thrust24THRUST_300001_SM_1000_NS6detail15normal_iteratorINS6_10device_ptrI3BoxEEEEE9Policy600ESC_PNS0_8NullTypeESC_SG_m13BoxComparatorSA_SF_EEvbT0_T1_T2_T3_T4_PT6_PT7_T5_NS1_7vsmem_tE:
	.zero		13344


//--------------------- .nv.shared._ZN3cub18CUB_300001_SM_10006detail10merge_sort26DeviceMergeSortMergeKernelINS2_10policy_hubIN6thrust24THRUST_300001_SM_1000_NS6detail15normal_iteratorINS6_10device_ptrI3BoxEEEEE9Policy600ESC_PNS0_8NullTypeESC_SG_j13BoxComparatorSA_SF_EEvbT2_T3_T4_PT6_PT7_T5_PSK_SK_NS1_7vsmem_tE --------------------------
	.section	.nv.shared._ZN3cub18CUB_300001_SM_10006detail10merge_sort26DeviceMergeSortMergeKernelINS2_10policy_hubIN6thrust24THRUST_300001_SM_1000_NS6detail15normal_iteratorINS6_10device_ptrI3BoxEEEEE9Policy600ESC_PNS0_8NullTypeESC_SG_j13BoxComparatorSA_SF_EEvbT2_T3_T4_PT6_PT7_T5_PSK_SK_NS1_7vsmem_tE,"aw",@nobits
	.sectionflags	@""
	.align	16
.nv.shared._ZN3cub18CUB_300001_SM_10006detail10merge_sort26DeviceMergeSortMergeKernelINS2_10policy_hubIN6thrust24THRUST_300001_SM_1000_NS6detail15normal_iteratorINS6_10device_ptrI3BoxEEEEE9Policy600ESC_PNS0_8NullTypeESC_SG_j13BoxComparatorSA_SF_EEvbT2_T3_T4_PT6_PT7_T5_PSK_SK_NS1_7vsmem_tE:
	.zero		13344


//--------------------- .nv.shared._ZN3cub18CUB_300001_SM_10006detail10merge_sort30DeviceMergeSortBlockSortKernelINS2_10policy_hubIN6thrust24THRUST_300001_SM_1000_NS6detail15normal_iteratorINS6_10device_ptrI3BoxEEEEE9Policy600ESC_PNS0_8NullTypeESC_SG_j13BoxComparatorSA_SF_EEvbT0_T1_T2_T3_T4_PT6_PT7_T5_NS1_7vsmem_tE --------------------------
	.section	.nv.shared._ZN3cub18CUB_300001_SM_10006detail10merge_sort30DeviceMergeSortBlockSortKernelINS2_10policy_hubIN6thrust24THRUST_300001_SM_1000_NS6detail15normal_iteratorINS6_10device_ptrI3BoxEEEEE9Policy600ESC_PNS0_8NullTypeESC_SG_j13BoxComparatorSA_SF_EEvbT0_T1_T2_T3_T4_PT6_PT7_T5_NS1_7vsmem_tE,"aw",@nobits
	.sectionflags	@""
	.align	16
.nv.shared._ZN3cub18CUB_300001_SM_10006detail10merge_sort30DeviceMergeSortBlockSortKernelINS2_10policy_hubIN6thrust24THRUST_300001_SM_1000_NS6detail15normal_iteratorINS6_10device_ptrI3BoxEEEEE9Policy600ESC_PNS0_8NullTypeESC_SG_j13BoxComparatorSA_SF_EEvbT0_T1_T2_T3_T4_PT6_PT7_T5_NS1_7vsmem_tE:
	.zero		13344


//--------------------- .nv.constant0._ZN3cub18CUB_300001_SM_10006detail10merge_sort26DeviceMergeSortMergeKernelINS2_10policy_hubIN6thrust24THRUST_300001_SM_1000_NS6detail15normal_iteratorINS6_10device_ptrI3BoxEEEEE9Policy600ESC_PNS0_8NullTypeESC_SG_m13BoxComparatorSA_SF_EEvbT2_T3_T4_PT6_PT7_T5_PSK_SK_NS1_7vsmem_tE --------------------------
	.section	.nv.constant0._ZN3cub18CUB_300001_SM_10006detail10merge_sort26DeviceMergeSortMergeKernelINS2_10policy_hubIN6thrust24THRUST_300001_SM_1000_NS6detail15normal_iteratorINS6_10device_ptrI3BoxEEEEE9Policy600ESC_PNS0_8NullTypeESC_SG_m13BoxComparatorSA_SF_EEvbT2_T3_T4_PT6_PT7_T5_PSK_SK_NS1_7vsmem_tE,"a",@progbits
	.sectionflags	@""
	.align	4
.nv.constant0._ZN3cub18CUB_300001_SM_10006detail10merge_sort26DeviceMergeSortMergeKernelINS2_10policy_hubIN6thrust24THRUST_300001_SM_1000_NS6detail15normal_iteratorINS6_10device_ptrI3BoxEEEEE9Policy600ESC_PNS0_8NullTypeESC_SG_m13BoxComparatorSA_SF_EEvbT2_T3_T4_PT6_PT7_T5_PSK_SK_NS1_7vsmem_tE:
	.zero		976


//--------------------- .nv.constant0._ZN3cub18CUB_300001_SM_10006detail10merge_sort30DeviceMergeSortPartitionKernelIN6thrust24THRUST_300001_SM_1000_NS6detail15normal_iteratorINS5_10device_ptrI3BoxEEEEm13BoxComparatorS9_EEvbT_PT2_T0_SG_PSG_T1_SG_i --------------------------
	.section	.nv.constant0._ZN3cub18CUB_300001_SM_10006detail10merge_sort30DeviceMergeSortPartitionKernelIN6thrust24THRUST_300001_SM_1000_NS6detail15normal_iteratorINS5_10device_ptrI3BoxEEEEm13BoxComparatorS9_EEvbT_PT2_T0_SG_PSG_T1_SG_i,"a",@progbits
	.sectionflags	@""
	.align	4
.nv.constant0._ZN3cub18CUB_300001_SM_10006detail10merge_sort30DeviceMergeSortPartitionKernelIN6thrust24THRUST_300001_SM_1000_NS6detail15normal_iteratorINS5_10device_ptrI3BoxEEEEm13BoxComparatorS9_EEvbT_PT2_T0_SG_PSG_T1_SG_i:
	.zero		964


//--------------------- .nv.constant0._ZN3cub18CUB_300001_SM_10006detail10merge_sort30DeviceMergeSortBlockSortKernelINS2_10policy_hubIN6thrust24THRUST_300001_SM_1000_NS6detail15normal_iteratorINS6_10device_ptrI3BoxEEEEE9Policy600ESC_PNS0_8NullTypeESC_SG_m13BoxComparatorSA_SF_EEvbT0_T1_T2_T3_T4_PT6_PT7_T5_NS1_7vsmem_tE --------------------------
	.section	.nv.constant0._ZN3cub18CUB_300001_SM_10006detail10merge_sort30DeviceMergeSortBlockSortKernelINS2_10policy_hubIN6thrust24THRUST_300001_SM_1000_NS6detail15normal_iteratorINS6_10device_ptrI3BoxEEEEE9Policy600ESC_PNS0_8NullTypeESC_SG_m13BoxComparatorSA_SF_EEvbT0_T1_T2_T3_T4_PT6_PT7_T5_NS1_7vsmem_tE,"a",@progbits
	.sectionflags	@""
	.align	4
.nv.constant0._ZN3cub18CUB_300001_SM_10006detail10merge_sort30DeviceMergeSortBlockSortKernelINS2_10policy_hubIN6thrust24THRUST_300001_SM_1000_NS6detail15normal_iteratorINS6_10device_ptrI3BoxEEEEE9Policy600ESC_PNS0_8NullTypeESC_SG_m13BoxComparatorSA_SF_EEvbT0_T1_T2_T3_T4_PT6_PT7_T5_NS1_7vsmem_tE:
	.zero		976


//--------------------- .nv.constant0._ZN3cub18CUB_300001_SM_10006detail10merge_sort26DeviceMergeSortMergeKernelINS2_10policy_hubIN6thrust24THRUST_300001_SM_1000_NS6detail15normal_iteratorINS6_10device_ptrI3BoxEEEEE9Policy600ESC_PNS0_8NullTypeESC_SG_j13BoxComparatorSA_SF_EEvbT2_T3_T4_PT6_PT7_T5_PSK_SK_NS1_7vsmem_tE --------------------------
	.section	.nv.constant0._ZN3cub18CUB_300001_SM_10006detail10merge_sort26DeviceMergeSortMergeKernelINS2_10policy_hubIN6thrust24THRUST_300001_SM_1000_NS6detail15normal_iteratorINS6_10device_ptrI3BoxEEEEE9Policy600ESC_PNS0_8NullTypeESC_SG_j13BoxComparatorSA_SF_EEvbT2_T3_T4_PT6_PT7_T5_PSK_SK_NS1_7vsmem_tE,"a",@progbits
	.sectionflags	@""
	.align	4
.nv.constant0._ZN3cub18CUB_300001_SM_10006detail10merge_sort26DeviceMergeSortMergeKernelINS2_10policy_hubIN6thrust24THRUST_300001_SM_1000_NS6detail15normal_iteratorINS6_10device_ptrI3BoxEEEEE9Policy600ESC_PNS0_8NullTypeESC_SG_j13BoxComparatorSA_SF_EEvbT2_T3_T4_PT6_PT7_T5_PSK_SK_NS1_7vsmem_tE:
	.zero		976


//--------------------- .nv.constant0._ZN3cub18CUB_300001_SM_10006detail10merge_sort30DeviceMergeSortPartitionKernelIN6thrust24THRUST_300001_SM_1000_NS6detail15normal_iteratorINS5_10device_ptrI3BoxEEEEj13BoxComparatorS9_EEvbT_PT2_T0_SG_PSG_T1_SG_i --------------------------
	.section	.nv.constant0._ZN3cub18CUB_300001_SM_10006detail10merge_sort30DeviceMergeSortPartitionKernelIN6thrust24THRUST_300001_SM_1000_NS6detail15normal_iteratorINS5_10device_ptrI3BoxEEEEj13BoxComparatorS9_EEvbT_PT2_T0_SG_PSG_T1_SG_i,"a",@progbits
	.sectionflags	@""
	.align	4
.nv.constant0._ZN3cub18CUB_300001_SM_10006detail10merge_sort30DeviceMergeSortPartitionKernelIN6thrust24THRUST_300001_SM_1000_NS6detail15normal_iteratorINS5_10device_ptrI3BoxEEEEj13BoxComparatorS9_EEvbT_PT2_T0_SG_PSG_T1_SG_i:
	.zero		948


//--------------------- .nv.constant0._ZN3cub18CUB_300001_SM_10006detail10merge_sort30DeviceMergeSortBlockSortKernelINS2_10policy_hubIN6thrust24THRUST_300001_SM_1000_NS6detail15normal_iteratorINS6_10device_ptrI3BoxEEEEE9Policy600ESC_PNS0_8NullTypeESC_SG_j13BoxComparatorSA_SF_EEvbT0_T1_T2_T3_T4_PT6_PT7_T5_NS1_7vsmem_tE --------------------------
	.section	.nv.constant0._ZN3cub18CUB_300001_SM_10006detail10merge_sort30DeviceMergeSortBlockSortKernelINS2_10policy_hubIN6thrust24THRUST_300001_SM_1000_NS6detail15normal_iteratorINS6_10device_ptrI3BoxEEEEE9Policy600ESC_PNS0_8NullTypeESC_SG_j13BoxComparatorSA_SF_EEvbT0_T1_T2_T3_T4_PT6_PT7_T5_NS1_7vsmem_tE,"a",@progbits
	.sectionflags	@""
	.align	4
.nv.constant0._ZN3cub18CUB_300001_SM_10006detail10merge_sort30DeviceMergeSortBlockSortKernelINS2_10policy_hubIN6thrust24THRUST_300001_SM_1000_NS6detail15normal_iteratorINS6_10device_ptrI3BoxEEEEE9Policy600ESC_PNS0_8NullTypeESC_SG_j13BoxComparatorSA_SF_EEvbT0_T1_T2_T3_T4_PT6_PT7_T5_NS1_7vsmem_tE:
	.zero		976


//--------------------- .nv.constant0._ZN3cub18CUB_300001_SM_10006detail8for_each13static_kernelINS2_12policy_hub_t12policy_500_tEmN6thrust24THRUST_300001_SM_1000_NS8cuda_cub20__uninitialized_fill7functorINS7_10device_ptrIyEEyEEEEvT0_T1_ --------------------------
	.section	.nv.constant0._ZN3cub18CUB_300001_SM_10006detail8for_each13static_kernelINS2_12policy_hub_t12policy_500_tEmN6thrust24THRUST_300001_SM_1000_NS8cuda_cub20__uninitialized_fill7functorINS7_10device_ptrIyEEyEEEEvT0_T1_,"a",@progbits
	.sectionflags	@""
	.align	4
.nv.constant0._ZN3cub18CUB_300001_SM_10006detail8for_each13static_kernelINS2_12policy_hub_t12policy_500_tEmN6thrust24THRUST_300001_SM_1000_NS8cuda_cub20__uninitialized_fill7functorINS7_10device_ptrIyEEyEEEEvT0_T1_:
	.zero		920


//--------------------- .nv.constant0._ZN3cub18CUB_300001_SM_10006detail8for_each13static_kernelINS2_12policy_hub_t12policy_500_tEmN6thrust24THRUST_300001_SM_1000_NS8cuda_cub20__uninitialized_fill7functorINS7_10device_ptrI3BoxEESC_EEEEvT0_T1_ --------------------------
	.section	.nv.constant0._ZN3cub18CUB_300001_SM_10006detail8for_each13static_kernelINS2_12policy_hub_t12policy_500_tEmN6thrust24THRUST_300001_SM_1000_NS8cuda_cub20__uninitialized_fill7functorINS7_10device_ptrI3BoxEESC_EEEEvT0_T1_,"a",@progbits
	.sectionflags	@""
	.align	4
.nv.constant0._ZN3cub18CUB_300001_SM_10006detail8for_each13static_kernelINS2_12policy_hub_t12policy_500_tEmN6thrust24THRUST_300001_SM_1000_NS8cuda_cub20__uninitialized_fill7functorINS7_10device_ptrI3BoxEESC_EEEEvT0_T1_:
	.zero		936


//--------------------- .nv.constant0._ZN3cub18CUB_300001_SM_10006detail11EmptyKernelIvEEvv --------------------------
	.section	.nv.constant0._ZN3cub18CUB_300001_SM_10006detail11EmptyKernelIvEEvv,"a",@progbits
	.sectionflags	@""
	.align	4
.nv.constant0._ZN3cub18CUB_300001_SM_10006detail11EmptyKernelIvEEvv:
	.zero		896


//--------------------- .nv.constant0._Z19nms_kernel_ultimatePK3BoxifPy --------------------------
	.section	.nv.constant0._Z19nms_kernel_ultimatePK3BoxifPy,"a",@progbits
	.sectionflags	@""
	.align	4
.nv.constant0._Z19nms_kernel_ultimatePK3BoxifPy:
	.zero		920


//--------------------- SYMBOLS --------------------------

	.type		.nv.reservedSmem.offset0,@object
	.size		.nv.reservedSmem.offset0,0x4
	.type		.nv.reservedSmem.cap,@object
	.size		.nv.reservedSmem.cap,0x4
